# CuTe-DSL kernel — source=fa4 family=fa4_fwd_sm100
# config = {"dtype": "Float16", "causal": true, "use_2cta": false, "q_stage": 2, "head_dim": 128}


// ===== COMPILED SASS (sm_100a) =====

	.target	sm_100a

	.elftype	@"ET_EXEC"


//--------------------- .note.nv.tkinfo           --------------------------
	.section	.note.nv.tkinfo,"",@"SHT_NOTE"
	.sectionflags	@"SHF_NOTE_NV_TKINFO"
	.tkinfo
        /*0018*/ 	.word	0x00000081
        /*0030*/ 	.string	""
        /*0030*/ 	.string	"ptxas"
        /*0030*/ 	.string	"Cuda compilation tools, release 12.9, V12.9.83"
        /*0030*/ 	.string	"Build system must define TOOLS_VERSION_EXTENDED"
        /*0030*/ 	.string	"-O 3 -arch sm_100a "



//--------------------- .note.nv.cuver            --------------------------
	.section	.note.nv.cuver,"",@"SHT_NOTE"
	.sectionflags	@"SHF_NOTE_NV_CUVER"
        /*0018*/ 	.short	0x0001
        /*001a*/ 	.short	0x0064
        /*001c*/ 	.short	0x0001
        /*001e*/ 	.short	0x0000
        /*0020*/ 	.short	0x0001
        /*0022*/ 	.short	0x0000


//--------------------- .nv.info                  --------------------------
	.section	.nv.info,"",@"SHT_CUDA_INFO"
	.align	4


	//----- nvinfo : EIATTR_REGCOUNT
	.align		4
        /*0000*/ 	.byte	0x04, 0x2f
        /*0002*/ 	.short	(.L_4 - .L_3)
	.align		4
.L_3:
        /*0004*/ 	.word	index@(kernel_cutlass_kernel_flash_attncuteflash_fwd_sm100FlashAttentionForwardSm100_object_at__tensor0000o12811101213_tensor0000o12811101213_tensor0000o12810111213_tensor0000o12811101213_tensor_0)
        /*0008*/ 	.word	0x00000080


	//----- nvinfo : EIATTR_FRAME_SIZE
	.align		4
.L_4:
        /*000c*/ 	.byte	0x04, 0x11
        /*000e*/ 	.short	(.L_6 - .L_5)
	.align		4
.L_5:
        /*0010*/ 	.word	index@($__internal_2_$__cuda_sm10x_tcgen05_guardrail_trap_unallocated_columns_being_dealloced)
        /*0014*/ 	.word	0x00000000


	//----- nvinfo : EIATTR_FRAME_SIZE
	.align		4
.L_6:
        /*0018*/ 	.byte	0x04, 0x11
        /*001a*/ 	.short	(.L_8 - .L_7)
	.align		4
.L_7:
        /*001c*/ 	.word	index@($__internal_1_$__cuda_sm10x_tcgen05_guardrail_trap_phase_invalid_during_alloc)
        /*0020*/ 	.word	0x00000000


	//----- nvinfo : EIATTR_FRAME_SIZE
	.align		4
.L_8:
        /*0024*/ 	.byte	0x04, 0x11
        /*0026*/ 	.short	(.L_10 - .L_9)
	.align		4
.L_9:
        /*0028*/ 	.word	index@($__internal_0_$__cuda_sm10x_tcgen05_guardrail_trap_col_being_dealloced_not_returned_by_alloc)
        /*002c*/ 	.word	0x00000000


	//----- nvinfo : EIATTR_FRAME_SIZE
	.align		4
.L_10:
        /*0030*/ 	.byte	0x04, 0x11
        /*0032*/ 	.short	(.L_12 - .L_11)
	.align		4
.L_11:
        /*0034*/ 	.word	index@(kernel_cutlass_kernel_flash_attncuteflash_fwd_sm100FlashAttentionForwardSm100_object_at__tensor0000o12811101213_tensor0000o12811101213_tensor0000o12810111213_tensor0000o12811101213_tensor_0)
        /*0038*/ 	.word	0x00000000


	//----- nvinfo : EIATTR_MIN_STACK_SIZE
	.align		4
.L_12:
        /*003c*/ 	.byte	0x04, 0x12
        /*003e*/ 	.short	(.L_14 - .L_13)
	.align		4
.L_13:
        /*0040*/ 	.word	index@(kernel_cutlass_kernel_flash_attncuteflash_fwd_sm100FlashAttentionForwardSm100_object_at__tensor0000o12811101213_tensor0000o12811101213_tensor0000o12810111213_tensor0000o12811101213_tensor_0)
        /*0044*/ 	.word	0x00000000
.L_14:


//--------------------- .nv.info.kernel_cutlass_kernel_flash_attncuteflash_fwd_sm100FlashAttentionForwardSm100_object_at__tensor0000o12811101213_tensor0000o12811101213_tensor0000o12810111213_tensor0000o12811101213_tensor_0 --------------------------
	.section	.nv.info.kernel_cutlass_kernel_flash_attncuteflash_fwd_sm100FlashAttentionForwardSm100_object_at__tensor0000o12811101213_tensor0000o12811101213_tensor0000o12810111213_tensor0000o12811101213_tensor_0,"",@"SHT_CUDA_INFO"
	.sectionflags	@""
	.align	4


	//----- nvinfo : EIATTR_CUDA_API_VERSION
	.align		4
        /*0000*/ 	.byte	0x04, 0x37
        /*0002*/ 	.short	(.L_16 - .L_15)
.L_15:
        /*0004*/ 	.word	0x00000081


	//----- nvinfo : EIATTR_KPARAM_INFO
	.align		4
.L_16:
        /*0008*/ 	.byte	0x04, 0x17
        /*000a*/ 	.short	(.L_18 - .L_17)
.L_17:
        /*000c*/ 	.word	0x00000000
        /*0010*/ 	.short	0x0018
        /*0012*/ 	.short	0x02e4
        /*0014*/ 	.byte	0x00, 0xf0, 0x11, 0x00


	//----- nvinfo : EIATTR_KPARAM_INFO
	.align		4
.L_18:
        /*0018*/ 	.byte	0x04, 0x17
        /*001a*/ 	.short	(.L_20 - .L_19)
.L_19:
        /*001c*/ 	.word	0x00000000
        /*0020*/ 	.short	0x0017
        /*0022*/ 	.short	0x02d8
        /*0024*/ 	.byte	0x00, 0xf0, 0x31, 0x00


	//----- nvinfo : EIATTR_KPARAM_INFO
	.align		4
.L_20:
        /*0028*/ 	.byte	0x04, 0x17
        /*002a*/ 	.short	(.L_22 - .L_21)
.L_21:
        /*002c*/ 	.word	0x00000000
        /*0030*/ 	.short	0x0016
        /*0032*/ 	.short	0x02d4
        /*0034*/ 	.byte	0x00, 0xf0, 0x11, 0x00


	//----- nvinfo : EIATTR_KPARAM_INFO
	.align		4
.L_22:
        /*0038*/ 	.byte	0x04, 0x17
        /*003a*/ 	.short	(.L_24 - .L_23)
.L_23:
        /*003c*/ 	.word	0x00000000
        /*0040*/ 	.short	0x0015
        /*0042*/ 	.short	0x02c8
        /*0044*/ 	.byte	0x00, 0xf0, 0x31, 0x00


	//----- nvinfo : EIATTR_KPARAM_INFO
	.align		4
.L_24:
        /*0048*/ 	.byte	0x04, 0x17
        /*004a*/ 	.short	(.L_26 - .L_25)
.L_25:
        /*004c*/ 	.word	0x00000000
        /*0050*/ 	.short	0x0014
        /*0052*/ 	.short	0x02bc
        /*0054*/ 	.byte	0x00, 0xf0, 0x31, 0x00


	//----- nvinfo : EIATTR_KPARAM_INFO
	.align		4
.L_26:
        /*0058*/ 	.byte	0x04, 0x17
        /*005a*/ 	.short	(.L_28 - .L_27)
.L_27:
        /*005c*/ 	.word	0x00000000
        /*0060*/ 	.short	0x0013
        /*0062*/ 	.short	0x02b0
        /*0064*/ 	.byte	0x00, 0xf0, 0x31, 0x00


	//----- nvinfo : EIATTR_KPARAM_INFO
	.align		4
.L_28:
        /*0068*/ 	.byte	0x04, 0x17
        /*006a*/ 	.short	(.L_30 - .L_29)
.L_29:
        /*006c*/ 	.word	0x00000000
        /*0070*/ 	.short	0x0012
        /*0072*/ 	.short	0x02a4
        /*0074*/ 	.byte	0x00, 0xf0, 0x31, 0x00


	//----- nvinfo : EIATTR_KPARAM_INFO
	.align		4
.L_30:
        /*0078*/ 	.byte	0x04, 0x17
        /*007a*/ 	.short	(.L_32 - .L_31)
.L_31:
        /*007c*/ 	.word	0x00000000
        /*0080*/ 	.short	0x0011
        /*0082*/ 	.short	0x02a0
        /*0084*/ 	.byte	0x00, 0xf0, 0x11, 0x00


	//----- nvinfo : EIATTR_KPARAM_INFO
	.align		4
.L_32:
        /*0088*/ 	.byte	0x04, 0x17
        /*008a*/ 	.short	(.L_34 - .L_33)
.L_33:
        /*008c*/ 	.word	0x00000000
        /*0090*/ 	.short	0x0010
        /*0092*/ 	.short	0x029c
        /*0094*/ 	.byte	0x00, 0xf0, 0x11, 0x00


	//----- nvinfo : EIATTR_KPARAM_INFO
	.align		4
.L_34:
        /*0098*/ 	.byte	0x04, 0x17
        /*009a*/ 	.short	(.L_36 - .L_35)
.L_35:
        /*009c*/ 	.word	0x00000000
        /*00a0*/ 	.short	0x000f
        /*00a2*/ 	.short	0x0298
        /*00a4*/ 	.byte	0x00, 0xf0, 0x11, 0x00


	//----- nvinfo : EIATTR_KPARAM_INFO
	.align		4
.L_36:
        /*00a8*/ 	.byte	0x04, 0x17
        /*00aa*/ 	.short	(.L_38 - .L_37)
.L_37:
        /*00ac*/ 	.word	0x00000000
        /*00b0*/ 	.short	0x000e
        /*00b2*/ 	.short	0x0294
        /*00b4*/ 	.byte	0x00, 0xf0, 0x11, 0x00


	//----- nvinfo : EIATTR_KPARAM_INFO
	.align		4
.L_38:
        /*00b8*/ 	.byte	0x04, 0x17
        /*00ba*/ 	.short	(.L_40 - .L_39)
.L_39:
        /*00bc*/ 	.word	0x00000000
        /*00c0*/ 	.short	0x000d
        /*00c2*/ 	.short	0x0290
        /*00c4*/ 	.byte	0x00, 0xf0, 0x11, 0x00


	//----- nvinfo : EIATTR_KPARAM_INFO
	.align		4
.L_40:
        /*00c8*/ 	.byte	0x04, 0x17
        /*00ca*/ 	.short	(.L_42 - .L_41)
.L_41:
        /*00cc*/ 	.word	0x00000000
        /*00d0*/ 	.short	0x000c
        /*00d2*/ 	.short	0x028c
        /*00d4*/ 	.byte	0x00, 0xf0, 0x11, 0x00


	//----- nvinfo : EIATTR_KPARAM_INFO
	.align		4
.L_42:
        /*00d8*/ 	.byte	0x04, 0x17
        /*00da*/ 	.short	(.L_44 - .L_43)
.L_43:
        /*00dc*/ 	.word	0x00000000
        /*00e0*/ 	.short	0x000b
        /*00e2*/ 	.short	0x0287
        /*00e4*/ 	.byte	0x00, 0xf0, 0x0d, 0x00


	//----- nvinfo : EIATTR_KPARAM_INFO
	.align		4
.L_44:
        /*00e8*/ 	.byte	0x04, 0x17
        /*00ea*/ 	.short	(.L_46 - .L_45)
.L_45:
        /*00ec*/ 	.word	0x00000000
        /*00f0*/ 	.short	0x000a
        /*00f2*/ 	.short	0x0284
        /*00f4*/ 	.byte	0x00, 0xf0, 0x0d, 0x00


	//----- nvinfo : EIATTR_KPARAM_INFO
	.align		4
.L_46:
        /*00f8*/ 	.byte	0x04, 0x17
        /*00fa*/ 	.short	(.L_48 - .L_47)
.L_47:
        /*00fc*/ 	.word	0x00000000
        /*0100*/ 	.short	0x0009
        /*0102*/ 	.short	0x0280
        /*0104*/ 	.byte	0x00, 0xf0, 0x11, 0x00


	//----- nvinfo : EIATTR_KPARAM_INFO
	.align		4
.L_48:
        /*0108*/ 	.byte	0x04, 0x17
        /*010a*/ 	.short	(.L_50 - .L_49)
.L_49:
        /*010c*/ 	.word	0x00000000
        /*0110*/ 	.short	0x0008
        /*0112*/ 	.short	0x0200
        /*0114*/ 	.byte	0x00, 0xf0, 0x01, 0x02


	//----- nvinfo : EIATTR_KPARAM_INFO
	.align		4
.L_50:
        /*0118*/ 	.byte	0x04, 0x17
        /*011a*/ 	.short	(.L_52 - .L_51)
.L_51:
        /*011c*/ 	.word	0x00000000
        /*0120*/ 	.short	0x0007
        /*0122*/ 	.short	0x0180
        /*0124*/ 	.byte	0x00, 0xf0, 0x01, 0x02


	//----- nvinfo : EIATTR_KPARAM_INFO
	.align		4
.L_52:
        /*0128*/ 	.byte	0x04, 0x17
        /*012a*/ 	.short	(.L_54 - .L_53)
.L_53:
        /*012c*/ 	.word	0x00000000
        /*0130*/ 	.short	0x0006
        /*0132*/ 	.short	0x0100
        /*0134*/ 	.byte	0x00, 0xf0, 0x01, 0x02


	//----- nvinfo : EIATTR_KPARAM_INFO
	.align		4
.L_54:
        /*0138*/ 	.byte	0x04, 0x17
        /*013a*/ 	.short	(.L_56 - .L_55)
.L_55:
        /*013c*/ 	.word	0x00000000
        /*0140*/ 	.short	0x0005
        /*0142*/ 	.short	0x0080
        /*0144*/ 	.byte	0x00, 0xf0, 0x01, 0x02


	//----- nvinfo : EIATTR_KPARAM_INFO
	.align		4
.L_56:
        /*0148*/ 	.byte	0x04, 0x17
        /*014a*/ 	.short	(.L_58 - .L_57)
.L_57:
        /*014c*/ 	.word	0x00000000
        /*0150*/ 	.short	0x0004
        /*0152*/ 	.short	0x0030
        /*0154*/ 	.byte	0x00, 0xf0, 0xa1, 0x00


	//----- nvinfo : EIATTR_KPARAM_INFO
	.align		4
.L_58:
        /*0158*/ 	.byte	0x04, 0x17
        /*015a*/ 	.short	(.L_60 - .L_59)
.L_59:
        /*015c*/ 	.word	0x00000000
        /*0160*/ 	.short	0x0003
        /*0162*/ 	.short	0x0024
        /*0164*/ 	.byte	0x00, 0xf0, 0x31, 0x00


	//----- nvinfo : EIATTR_KPARAM_INFO
	.align		4
.L_60:
        /*0168*/ 	.byte	0x04, 0x17
        /*016a*/ 	.short	(.L_62 - .L_61)
.L_61:
        /*016c*/ 	.word	0x00000000
        /*0170*/ 	.short	0x0002
        /*0172*/ 	.short	0x0018
        /*0174*/ 	.byte	0x00, 0xf0, 0x31, 0x00


	//----- nvinfo : EIATTR_KPARAM_INFO
	.align		4
.L_62:
        /*0178*/ 	.byte	0x04, 0x17
        /*017a*/ 	.short	(.L_64 - .L_63)
.L_63:
        /*017c*/ 	.word	0x00000000
        /*0180*/ 	.short	0x0001
        /*0182*/ 	.short	0x000c
        /*0184*/ 	.byte	0x00, 0xf0, 0x31, 0x00


	//----- nvinfo : EIATTR_KPARAM_INFO
	.align		4
.L_64:
        /*0188*/ 	.byte	0x04, 0x17
        /*018a*/ 	.short	(.L_66 - .L_65)
.L_65:
        /*018c*/ 	.word	0x00000000
        /*0190*/ 	.short	0x0000
        /*0192*/ 	.short	0x0000
        /*0194*/ 	.byte	0x00, 0xf0, 0x31, 0x00


	//----- nvinfo : EIATTR_AT_ENTRY_FRAGMENTS
	.align		4
.L_66:
        /*0198*/ 	.byte	0x04, 0x4f
        /*019a*/ 	.short	(.L_68 - .L_67)


	//   ....[0]....
.L_67:
        /*019c*/ 	.word	0x00000004


	//----- nvinfo : EIATTR_RESERVED_SMEM_USED
	.align		4
.L_68:
        /*01a0*/ 	.byte	0x01, 0x41
	.zero		2


	//----- nvinfo : EIATTR_SPARSE_MMA_MASK
	.align		4
        /*01a4*/ 	.byte	0x03, 0x50
        /*01a6*/ 	.short	0x0000


	//----- nvinfo : EIATTR_TCGEN05_1CTA_USED
	.align		4
        /*01a8*/ 	.byte	0x01, 0x51
	.zero		2


	//----- nvinfo : EIATTR_MAXREG_COUNT
	.align		4
        /*01ac*/ 	.byte	0x03, 0x1b
        /*01ae*/ 	.short	0x0080


	//----- nvinfo : EIATTR_NUM_BARRIERS
	.align		4
        /*01b0*/ 	.byte	0x02, 0x4c
        /*01b2*/ 	.byte	0x10
	.zero		1


	//----- nvinfo : EIATTR_INT_WARP_WIDE_INSTR_OFFSETS
	.align		4
        /*01b4*/ 	.byte	0x04, 0x31
        /*01b6*/ 	.short	(.L_70 - .L_69)


	//   ....[0]....
.L_69:
        /*01b8*/ 	.word	0x000036b0


	//   ....[1]....
        /*01bc*/ 	.word	0x000036e0


	//----- nvinfo : EIATTR_COOP_GROUP_MASK_REGIDS
	.align		4
.L_70:
        /*01c0*/ 	.byte	0x04, 0x29
        /*01c2*/ 	.short	(.L_72 - .L_71)


	//   ....[0]....
.L_71:
        /*01c4*/ 	.word	0xffffffff


	//   ....[1]....
        /*01c8*/ 	.word	0xffffffff


	//   ....[2]....
        /*01cc*/ 	.word	0xffffffff


	//   ....[3]....
        /*01d0*/ 	.word	0xffffffff


	//   ....[4]....
        /*01d4*/ 	.word	0xffffffff


	//   ....[5]....
        /*01d8*/ 	.word	0xffffffff


	//   ....[6]....
        /*01dc*/ 	.word	0xffffffff


	//   ....[7]....
        /*01e0*/ 	.word	0xffffffff


	//   ....[8]....
        /*01e4*/ 	.word	0xffffffff


	//   ....[9]....
        /*01e8*/ 	.word	0xffffffff


	//----- nvinfo : EIATTR_COOP_GROUP_INSTR_OFFSETS
	.align		4
.L_72:
        /*01ec*/ 	.byte	0x04, 0x28
        /*01ee*/ 	.short	(.L_74 - .L_73)


	//   ....[0]....
.L_73:
        /*01f0*/ 	.word	0x00000b70


	//   ....[1]....
        /*01f4*/ 	.word	0x00000e30


	//   ....[2]....
        /*01f8*/ 	.word	0x00001000


	//   ....[3]....
        /*01fc*/ 	.word	0x000035c0


	//   ....[4]....
        /*0200*/ 	.word	0x00003790


	//   ....[5]....
        /*0204*/ 	.word	0x00007660


	//   ....[6]....
        /*0208*/ 	.word	0x00009a10


	//   ....[7]....
        /*020c*/ 	.word	0x0000bb50


	//   ....[8]....
        /*0210*/ 	.word	0x0000c910


	//   ....[9]....
        /*0214*/ 	.word	0x0000cee0


	//----- nvinfo : EIATTR_REG_RECONFIG
	.align		4
.L_74:
        /*0218*/ 	.byte	0x01, 0x54
	.zero		2


	//----- nvinfo : EIATTR_VRC_CTA_INIT_COUNT
	.align		4
        /*021c*/ 	.byte	0x02, 0x4a
        /*021e*/ 	.byte	0x80
	.zero		1


	//----- nvinfo : EIATTR_MBARRIER_INSTR_OFFSETS
	.align		4
        /*0220*/ 	.byte	0x04, 0x39
        /*0222*/ 	.short	(.L_76 - .L_75)


	//   ....[0]....
.L_75:
        /*0224*/ 	.word	0x000002b0
        /*0228*/ 	.word	0x000000ff
        /*022c*/ 	.word	0x00000000
        /*0230*/ 	.short	0x0100
        /*0232*/ 	.byte	0x04
	.zero		1


	//   ....[1]....
        /*0234*/ 	.word	0x000002c0
        /*0238*/ 	.word	0x000000ff
        /*023c*/ 	.word	0x00000008
        /*0240*/ 	.short	0x0100
        /*0242*/ 	.byte	0x04
	.zero		1


	//   ....[2]....
        /*0244*/ 	.word	0x000002d0
        /*0248*/ 	.word	0x000000ff
        /*024c*/ 	.word	0x00000010
        /*0250*/ 	.short	0x0100
        /*0252*/ 	.byte	0x04
	.zero		1


	//   ....[3]....
        /*0254*/ 	.word	0x000002e0
        /*0258*/ 	.word	0x000000ff
        /*025c*/ 	.word	0x00000018
        /*0260*/ 	.short	0x0100
        /*0262*/ 	.byte	0x04
	.zero		1


	//   ....[4]....
        /*0264*/ 	.word	0x000002f0
        /*0268*/ 	.word	0x000000ff
        /*026c*/ 	.word	0x00000020
        /*0270*/ 	.short	0x0100
        /*0272*/ 	.byte	0x04
	.zero		1


	//   ....[5]....
        /*0274*/ 	.word	0x00000300
        /*0278*/ 	.word	0x000000ff
        /*027c*/ 	.word	0x00000028
        /*0280*/ 	.short	0x0100
        /*0282*/ 	.byte	0x04
	.zero		1


	//   ....[6]....
        /*0284*/ 	.word	0x00000310
        /*0288*/ 	.word	0x000000ff
        /*028c*/ 	.word	0x00000030
        /*0290*/ 	.short	0x0100
        /*0292*/ 	.byte	0x04
	.zero		1


	//   ....[7]....
        /*0294*/ 	.word	0x00000320
        /*0298*/ 	.word	0x000000ff
        /*029c*/ 	.word	0x00000038
        /*02a0*/ 	.short	0x0100
        /*02a2*/ 	.byte	0x04
	.zero		1


	//   ....[8]....
        /*02a4*/ 	.word	0x00000330
        /*02a8*/ 	.word	0x000000ff
        /*02ac*/ 	.word	0x00000040
        /*02b0*/ 	.short	0x0100
        /*02b2*/ 	.byte	0x04
	.zero		1


	//   ....[9]....
        /*02b4*/ 	.word	0x00000340
        /*02b8*/ 	.word	0x000000ff
        /*02bc*/ 	.word	0x00000048
        /*02c0*/ 	.short	0x0100
        /*02c2*/ 	.byte	0x04
	.zero		1


	//   ....[10]....
        /*02c4*/ 	.word	0x00000350
        /*02c8*/ 	.word	0x000000ff
        /*02cc*/ 	.word	0x00000050
        /*02d0*/ 	.short	0x0100
        /*02d2*/ 	.byte	0x04
	.zero		1


	//   ....[11]....
        /*02d4*/ 	.word	0x00000360
        /*02d8*/ 	.word	0x000000ff
        /*02dc*/ 	.word	0x00000058
        /*02e0*/ 	.short	0x0100
        /*02e2*/ 	.byte	0x04
	.zero		1


	//   ....[12]....
        /*02e4*/ 	.word	0x00000370
        /*02e8*/ 	.word	0x000000ff
        /*02ec*/ 	.word	0x00000060
        /*02f0*/ 	.short	0x0100
        /*02f2*/ 	.byte	0x04
	.zero		1


	//   ....[13]....
        /*02f4*/ 	.word	0x00000380
        /*02f8*/ 	.word	0x000000ff
        /*02fc*/ 	.word	0x00000068
        /*0300*/ 	.short	0x0100
        /*0302*/ 	.byte	0x04
	.zero		1


	//   ....[14]....
        /*0304*/ 	.word	0x00000390
        /*0308*/ 	.word	0x000000ff
        /*030c*/ 	.word	0x00000070
        /*0310*/ 	.short	0x0100
        /*0312*/ 	.byte	0x04
	.zero		1


	//   ....[15]....
        /*0314*/ 	.word	0x000003a0
        /*0318*/ 	.word	0x000000ff
        /*031c*/ 	.word	0x00000078
        /*0320*/ 	.short	0x0100
        /*0322*/ 	.byte	0x04
	.zero		1


	//   ....[16]....
        /*0324*/ 	.word	0x000003b0
        /*0328*/ 	.word	0x000000ff
        /*032c*/ 	.word	0x00000080
        /*0330*/ 	.short	0x0100
        /*0332*/ 	.byte	0x04
	.zero		1


	//   ....[17]....
        /*0334*/ 	.word	0x000003c0
        /*0338*/ 	.word	0x000000ff
        /*033c*/ 	.word	0x00000088
        /*0340*/ 	.short	0x0100
        /*0342*/ 	.byte	0x04
	.zero		1


	//   ....[18]....
        /*0344*/ 	.word	0x000003d0
        /*0348*/ 	.word	0x000000ff
        /*034c*/ 	.word	0x00000090
        /*0350*/ 	.short	0x0100
        /*0352*/ 	.byte	0x04
	.zero		1


	//   ....[19]....
        /*0354*/ 	.word	0x000003e0
        /*0358*/ 	.word	0x000000ff
        /*035c*/ 	.word	0x00000098
        /*0360*/ 	.short	0x0100
        /*0362*/ 	.byte	0x04
	.zero		1


	//   ....[20]....
        /*0364*/ 	.word	0x000003f0
        /*0368*/ 	.word	0x000000ff
        /*036c*/ 	.word	0x000000a0
        /*0370*/ 	.short	0x0100
        /*0372*/ 	.byte	0x04
	.zero		1


	//   ....[21]....
        /*0374*/ 	.word	0x00000400
        /*0378*/ 	.word	0x000000ff
        /*037c*/ 	.word	0x000000a8
        /*0380*/ 	.short	0x0100
        /*0382*/ 	.byte	0x04
	.zero		1


	//   ....[22]....
        /*0384*/ 	.word	0x00000410
        /*0388*/ 	.word	0x000000ff
        /*038c*/ 	.word	0x000000b0
        /*0390*/ 	.short	0x0100
        /*0392*/ 	.byte	0x04
	.zero		1


	//   ....[23]....
        /*0394*/ 	.word	0x00000420
        /*0398*/ 	.word	0x000000ff
        /*039c*/ 	.word	0x000000b8
        /*03a0*/ 	.short	0x0100
        /*03a2*/ 	.byte	0x04
	.zero		1


	//   ....[24]....
        /*03a4*/ 	.word	0x00000430
        /*03a8*/ 	.word	0x000000ff
        /*03ac*/ 	.word	0x000000c0
        /*03b0*/ 	.short	0x0100
        /*03b2*/ 	.byte	0x04
	.zero		1


	//   ....[25]....
        /*03b4*/ 	.word	0x00000440
        /*03b8*/ 	.word	0x000000ff
        /*03bc*/ 	.word	0x000000c8
        /*03c0*/ 	.short	0x0100
        /*03c2*/ 	.byte	0x04
	.zero		1


	//   ....[26]....
        /*03c4*/ 	.word	0x00000450
        /*03c8*/ 	.word	0x000000ff
        /*03cc*/ 	.word	0x000000d0
        /*03d0*/ 	.short	0x0100
        /*03d2*/ 	.byte	0x04
	.zero		1


	//   ....[27]....
        /*03d4*/ 	.word	0x00000460
        /*03d8*/ 	.word	0x000000ff
        /*03dc*/ 	.word	0x000000d8
        /*03e0*/ 	.short	0x0100
        /*03e2*/ 	.byte	0x04
	.zero		1


	//   ....[28]....
        /*03e4*/ 	.word	0x00000470
        /*03e8*/ 	.word	0x000000ff
        /*03ec*/ 	.word	0x000000e0
        /*03f0*/ 	.short	0x0100
        /*03f2*/ 	.byte	0x04
	.zero		1


	//   ....[29]....
        /*03f4*/ 	.word	0x00000480
        /*03f8*/ 	.word	0x000000ff
        /*03fc*/ 	.word	0x000000e8
        /*0400*/ 	.short	0x0100
        /*0402*/ 	.byte	0x04
	.zero		1


	//   ....[30]....
        /*0404*/ 	.word	0x00000940
        /*0408*/ 	.word	0x000000ff
        /*040c*/ 	.word	0x000000d0
        /*0410*/ 	.short	0x010a
        /*0412*/ 	.byte	0x04
	.zero		1


	//   ....[31]....
        /*0414*/ 	.word	0x00000a40
        /*0418*/ 	.word	0x000000ff
        /*041c*/ 	.word	0x000000d8
        /*0420*/ 	.short	0x010a
        /*0422*/ 	.byte	0x04
	.zero		1


	//   ....[32]....
        /*0424*/ 	.word	0x00000b00
        /*0428*/ 	.word	0x000000ff
        /*042c*/ 	.word	0x000000e0
        /*0430*/ 	.short	0x0101
        /*0432*/ 	.byte	0x04
	.zero		1


	//   ....[33]....
        /*0434*/ 	.word	0x00000b20
        /*0438*/ 	.word	0x000000ff
        /*043c*/ 	.word	0x000000e8
        /*0440*/ 	.short	0x0101
        /*0442*/ 	.byte	0x04
	.zero		1


	//   ....[34]....
        /*0444*/ 	.word	0x00001100
        /*0448*/ 	.word	0x000000ff
        /*044c*/ 	.word	0x00000000
        /*0450*/ 	.short	0x010a
        /*0452*/ 	.byte	0x1c
	.zero		1


	//   ....[35]....
        /*0454*/ 	.word	0x00001120
        /*0458*/ 	.word	0x000000ff
        /*045c*/ 	.word	0x00000020
        /*0460*/ 	.short	0x010a
        /*0462*/ 	.byte	0x1c
	.zero		1


	//   ....[36]....
        /*0464*/ 	.word	0x000015a0
        /*0468*/ 	.word	0x000000ff
        /*046c*/ 	.word	0x00000008
        /*0470*/ 	.short	0x010a
        /*0472*/ 	.byte	0x1c
	.zero		1


	//   ....[37]....
        /*0474*/ 	.word	0x00001d90
        /*0478*/ 	.word	0x000000ff
        /*047c*/ 	.word	0x00000000
        /*0480*/ 	.short	0x010a
        /*0482*/ 	.byte	0x3b
	.zero		1


	//   ....[38]....
        /*0484*/ 	.word	0x00001db0
        /*0488*/ 	.word	0x000000ff
        /*048c*/ 	.word	0x00000060
        /*0490*/ 	.short	0x010a
        /*0492*/ 	.byte	0x1c
	.zero		1


	//   ....[39]....
        /*0494*/ 	.word	0x000020b0
        /*0498*/ 	.word	0x000000ff
        /*049c*/ 	.word	0x00000070
        /*04a0*/ 	.short	0x010a
        /*04a2*/ 	.byte	0x1c
	.zero		1


	//   ....[40]....
        /*04a4*/ 	.word	0x00002220
        /*04a8*/ 	.word	0x000000ff
        /*04ac*/ 	.word	0x00000000
        /*04b0*/ 	.short	0x010a
        /*04b2*/ 	.byte	0x3a
	.zero		1


	//   ....[41]....
        /*04b4*/ 	.word	0x00002620
        /*04b8*/ 	.word	0x000000ff
        /*04bc*/ 	.word	0x00000068
        /*04c0*/ 	.short	0x010a
        /*04c2*/ 	.byte	0x1c
	.zero		1


	//   ....[42]....
        /*04c4*/ 	.word	0x00002820
        /*04c8*/ 	.word	0x000000ff
        /*04cc*/ 	.word	0x00000078
        /*04d0*/ 	.short	0x010a
        /*04d2*/ 	.byte	0x1c
	.zero		1


	//   ....[43]....
        /*04d4*/ 	.word	0x00002b80
        /*04d8*/ 	.word	0x000000ff
        /*04dc*/ 	.word	0x00000020
        /*04e0*/ 	.short	0x010a
        /*04e2*/ 	.byte	0x15
	.zero		1


	//   ....[44]....
        /*04e4*/ 	.word	0x00002ba0
        /*04e8*/ 	.word	0x000000ff
        /*04ec*/ 	.word	0x00000060
        /*04f0*/ 	.short	0x010a
        /*04f2*/ 	.byte	0x1c
	.zero		1


	//   ....[45]....
        /*04f4*/ 	.word	0x00002f80
        /*04f8*/ 	.word	0x000000ff
        /*04fc*/ 	.word	0x00000070
        /*0500*/ 	.short	0x010a
        /*0502*/ 	.byte	0x14
	.zero		1


	//   ....[46]....
        /*0504*/ 	.word	0x000030e0
        /*0508*/ 	.word	0x000000ff
        /*050c*/ 	.word	0x00000068
        /*0510*/ 	.short	0x010a
        /*0512*/ 	.byte	0x14
	.zero		1


	//   ....[47]....
        /*0514*/ 	.word	0x00003360
        /*0518*/ 	.word	0x000000ff
        /*051c*/ 	.word	0x00000078
        /*0520*/ 	.short	0x010a
        /*0522*/ 	.byte	0x14
	.zero		1


	//   ....[48]....
        /*0524*/ 	.word	0x00003c60
        /*0528*/ 	.word	0x000000ff
        /*052c*/ 	.word	0x00000038
        /*0530*/ 	.short	0x010a
        /*0532*/ 	.byte	0x29
	.zero		1


	//   ....[49]....
        /*0534*/ 	.word	0x00003f70
        /*0538*/ 	.word	0x000000ff
        /*053c*/ 	.word	0x00000010
        /*0540*/ 	.short	0x010a
        /*0542*/ 	.byte	0x29
	.zero		1


	//   ....[50]....
        /*0544*/ 	.word	0x00004100
        /*0548*/ 	.word	0x000000ff
        /*054c*/ 	.word	0x00000018
        /*0550*/ 	.short	0x010a
        /*0552*/ 	.byte	0x29
	.zero		1


	//   ....[51]....
        /*0554*/ 	.word	0x00004290
        /*0558*/ 	.word	0x000000ff
        /*055c*/ 	.word	0x00000040
        /*0560*/ 	.short	0x010a
        /*0562*/ 	.byte	0x29
	.zero		1


	//   ....[52]....
        /*0564*/ 	.word	0x000045a0
        /*0568*/ 	.word	0x000000ff
        /*056c*/ 	.word	0x00000038
        /*0570*/ 	.short	0x010a
        /*0572*/ 	.byte	0x05
	.zero		1


	//   ....[53]....
        /*0574*/ 	.word	0x00004710
        /*0578*/ 	.word	0x000000ff
        /*057c*/ 	.word	0x00000038
        /*0580*/ 	.short	0x010a
        /*0582*/ 	.byte	0x04
	.zero		1


	//   ....[54]....
        /*0584*/ 	.word	0x00004990
        /*0588*/ 	.word	0x000000ff
        /*058c*/ 	.word	0x00000038
        /*0590*/ 	.short	0x010a
        /*0592*/ 	.byte	0x05
	.zero		1


	//   ....[55]....
        /*0594*/ 	.word	0x000049f0
        /*0598*/ 	.word	0x000000ff
        /*059c*/ 	.word	0x00000018
        /*05a0*/ 	.short	0x010a
        /*05a2*/ 	.byte	0x04
	.zero		1


	//   ....[56]....
        /*05a4*/ 	.word	0x00004bf0
        /*05a8*/ 	.word	0x000000ff
        /*05ac*/ 	.word	0x000000c0
        /*05b0*/ 	.short	0x010a
        /*05b2*/ 	.byte	0x10
	.zero		1


	//   ....[57]....
        /*05b4*/ 	.word	0x00004cf0
        /*05b8*/ 	.word	0x000000ff
        /*05bc*/ 	.word	0x00000000
        /*05c0*/ 	.short	0x010a
        /*05c2*/ 	.byte	0x12
	.zero		1


	//   ....[58]....
        /*05c4*/ 	.word	0x00007500
        /*05c8*/ 	.word	0x000000ff
        /*05cc*/ 	.word	0x00000000
        /*05d0*/ 	.short	0x0101
        /*05d2*/ 	.byte	0x0c
	.zero		1


	//   ....[59]....
        /*05d4*/ 	.word	0x00007670
        /*05d8*/ 	.word	0x000000ff
        /*05dc*/ 	.word	0x00000070
        /*05e0*/ 	.short	0x0101
        /*05e2*/ 	.byte	0x10
	.zero		1


	//   ....[60]....
        /*05e4*/ 	.word	0x000076a0
        /*05e8*/ 	.word	0x000000ff
        /*05ec*/ 	.word	0x00000000
        /*05f0*/ 	.short	0x010a
        /*05f2*/ 	.byte	0x11
	.zero		1


	//   ....[61]....
        /*05f4*/ 	.word	0x00007840
        /*05f8*/ 	.word	0x000000ff
        /*05fc*/ 	.word	0x00000000
        /*0600*/ 	.short	0x010a
        /*0602*/ 	.byte	0x12
	.zero		1


	//   ....[62]....
        /*0604*/ 	.word	0x00009700
        /*0608*/ 	.word	0x000000ff
        /*060c*/ 	.word	0x00000000
        /*0610*/ 	.short	0x0101
        /*0612*/ 	.byte	0x0c
	.zero		1


	//   ....[63]....
        /*0614*/ 	.word	0x00009a30
        /*0618*/ 	.word	0x000000ff
        /*061c*/ 	.word	0x00000070
        /*0620*/ 	.short	0x0101
        /*0622*/ 	.byte	0x10
	.zero		1


	//   ....[64]....
        /*0624*/ 	.word	0x00009a40
        /*0628*/ 	.word	0x000000ff
        /*062c*/ 	.word	0x00000000
        /*0630*/ 	.short	0x010a
        /*0632*/ 	.byte	0x11
	.zero		1


	//   ....[65]....
        /*0634*/ 	.word	0x0000a0b0
        /*0638*/ 	.word	0x000000ff
        /*063c*/ 	.word	0x00000050
        /*0640*/ 	.short	0x010a
        /*0642*/ 	.byte	0x06
	.zero		1


	//   ....[66]....
        /*0644*/ 	.word	0x0000b8c0
        /*0648*/ 	.word	0x000000ff
        /*064c*/ 	.word	0x00000060
        /*0650*/ 	.short	0x0101
        /*0652*/ 	.byte	0x06
	.zero		1


	//   ....[67]....
        /*0654*/ 	.word	0x0000bb70
        /*0658*/ 	.word	0x000000ff
        /*065c*/ 	.word	0x00000070
        /*0660*/ 	.short	0x0101
        /*0662*/ 	.byte	0x06
	.zero		1


	//   ....[68]....
        /*0664*/ 	.word	0x0000bb80
        /*0668*/ 	.word	0x000000ff
        /*066c*/ 	.word	0x000000c0
        /*0670*/ 	.short	0x010a
        /*0672*/ 	.byte	0x06
	.zero		1


	//   ....[69]....
        /*0674*/ 	.word	0x0000c180
        /*0678*/ 	.word	0x000000ff
        /*067c*/ 	.word	0x000000c0
        /*0680*/ 	.short	0x010a
        /*0682*/ 	.byte	0x04
	.zero		1


	//   ....[70]....
        /*0684*/ 	.word	0x0000c580
        /*0688*/ 	.word	0x000000ff
        /*068c*/ 	.word	0x00000060
        /*0690*/ 	.short	0x0101
        /*0692*/ 	.byte	0x07
	.zero		1


	//   ....[71]....
        /*0694*/ 	.word	0x0000c5b0
        /*0698*/ 	.word	0x000000ff
        /*069c*/ 	.word	0x00000068
        /*06a0*/ 	.short	0x0101
        /*06a2*/ 	.byte	0x07
	.zero		1


	//   ....[72]....
        /*06a4*/ 	.word	0x0000c7d0
        /*06a8*/ 	.word	0x000000ff
        /*06ac*/ 	.word	0x000000c0
        /*06b0*/ 	.short	0x0101
        /*06b2*/ 	.byte	0x07
	.zero		1


	//   ....[73]....
        /*06b4*/ 	.word	0x0000ce70
        /*06b8*/ 	.word	0x000000ff
        /*06bc*/ 	.word	0x00000060
        /*06c0*/ 	.short	0x0101
        /*06c2*/ 	.byte	0x07
	.zero		1


	//   ....[74]....
        /*06c4*/ 	.word	0x0000cea0
        /*06c8*/ 	.word	0x000000ff
        /*06cc*/ 	.word	0x000000c8
        /*06d0*/ 	.short	0x0101
        /*06d2*/ 	.byte	0x07
	.zero		1


	//   ....[75]....
        /*06d4*/ 	.word	0x0000d440
        /*06d8*/ 	.word	0x000000ff
        /*06dc*/ 	.word	0x00000068
        /*06e0*/ 	.short	0x0101
        /*06e2*/ 	.byte	0x07
	.zero		1


	//   ....[76]....
        /*06e4*/ 	.word	0x0000d450
        /*06e8*/ 	.word	0x000000ff
        /*06ec*/ 	.word	0x000000c0
        /*06f0*/ 	.short	0x0101
        /*06f2*/ 	.byte	0x07
	.zero		1


	//   ....[77]....
        /*06f4*/ 	.word	0x0000d470
        /*06f8*/ 	.word	0x000000ff
        /*06fc*/ 	.word	0x000000c8
        /*0700*/ 	.short	0x0101
        /*0702*/ 	.byte	0x07
	.zero		1


	//   ....[78]....
        /*0704*/ 	.word	0x0000d4f0
        /*0708*/ 	.word	0x000000ff
        /*070c*/ 	.word	0x000000c0
        /*0710*/ 	.short	0x0101
        /*0712*/ 	.byte	0x07
	.zero		1


	//   ....[79]....
        /*0714*/ 	.word	0x0000d500
        /*0718*/ 	.word	0x000000ff
        /*071c*/ 	.word	0x00000090
        /*0720*/ 	.short	0x010a
        /*0722*/ 	.byte	0x07
	.zero		1


	//   ....[80]....
        /*0724*/ 	.word	0x0000d560
        /*0728*/ 	.word	0x000000ff
        /*072c*/ 	.word	0x000000e0
        /*0730*/ 	.short	0x010a
        /*0732*/ 	.byte	0x07
	.zero		1


	//   ....[81]....
        /*0734*/ 	.word	0x0000e010
        /*0738*/ 	.word	0x000000ff
        /*073c*/ 	.word	0x00000060
        /*0740*/ 	.short	0x0101
        /*0742*/ 	.byte	0x07
	.zero		1


	//   ....[82]....
        /*0744*/ 	.word	0x0000e020
        /*0748*/ 	.word	0x000000ff
        /*074c*/ 	.word	0x000000d0
        /*0750*/ 	.short	0x0101
        /*0752*/ 	.byte	0x07
	.zero		1


	//   ....[83]....
        /*0754*/ 	.word	0x0000e060
        /*0758*/ 	.word	0x000000ff
        /*075c*/ 	.word	0x000000c8
        /*0760*/ 	.short	0x0101
        /*0762*/ 	.byte	0x07
	.zero		1


	//   ....[84]....
        /*0764*/ 	.word	0x0000e070
        /*0768*/ 	.word	0x000000ff
        /*076c*/ 	.word	0x00000098
        /*0770*/ 	.short	0x010a
        /*0772*/ 	.byte	0x07
	.zero		1


	//   ....[85]....
        /*0774*/ 	.word	0x0000e090
        /*0778*/ 	.word	0x000000ff
        /*077c*/ 	.word	0x000000e8
        /*0780*/ 	.short	0x010a
        /*0782*/ 	.byte	0x07
	.zero		1


	//   ....[86]....
        /*0784*/ 	.word	0x0000edb0
        /*0788*/ 	.word	0x000000ff
        /*078c*/ 	.word	0x00000068
        /*0790*/ 	.short	0x0101
        /*0792*/ 	.byte	0x07
	.zero		1


	//   ....[87]....
        /*0794*/ 	.word	0x0000edd0
        /*0798*/ 	.word	0x000000ff
        /*079c*/ 	.word	0x000000d8
        /*07a0*/ 	.short	0x0101
        /*07a2*/ 	.byte	0x07
	.zero		1


	//   ....[88]....
        /*07a4*/ 	.word	0x0000ee10
        /*07a8*/ 	.word	0x000000ff
        /*07ac*/ 	.word	0x000000e8
        /*07b0*/ 	.short	0x010a
        /*07b2*/ 	.byte	0x07
	.zero		1


	//   ....[89]....
        /*07b4*/ 	.word	0x0000ee60
        /*07b8*/ 	.word	0x00000002
        /*07bc*/ 	.word	0x000000d0
        /*07c0*/ 	.short	0x010a
        /*07c2*/ 	.byte	0xff
	.zero		1


	//   ....[90]....
        /*07c4*/ 	.word	0x0000eec0
        /*07c8*/ 	.word	0x00000002
        /*07cc*/ 	.word	0x000000d8
        /*07d0*/ 	.short	0x010a
        /*07d2*/ 	.byte	0xff
	.zero		1


	//   ....[91]....
        /*07d4*/ 	.word	0x0000ef20
        /*07d8*/ 	.word	0x00000002
        /*07dc*/ 	.word	0x00000000
        /*07e0*/ 	.short	0x010a
        /*07e2*/ 	.byte	0xff
	.zero		1


	//   ....[92]....
        /*07e4*/ 	.word	0x0000ef80
        /*07e8*/ 	.word	0x00000002
        /*07ec*/ 	.word	0x00000020
        /*07f0*/ 	.short	0x010a
        /*07f2*/ 	.byte	0xff
	.zero		1


	//   ....[93]....
        /*07f4*/ 	.word	0x0000efe0
        /*07f8*/ 	.word	0x00000002
        /*07fc*/ 	.word	0x00000008
        /*0800*/ 	.short	0x010a
        /*0802*/ 	.byte	0xff
	.zero		1


	//   ....[94]....
        /*0804*/ 	.word	0x0000f050
        /*0808*/ 	.word	0x0000000e
        /*080c*/ 	.word	0x00000000
        /*0810*/ 	.short	0x010a
        /*0812*/ 	.byte	0xff
	.zero		1


	//   ....[95]....
        /*0814*/ 	.word	0x0000f0c0
        /*0818*/ 	.word	0x00000015
        /*081c*/ 	.word	0x00000060
        /*0820*/ 	.short	0x010a
        /*0822*/ 	.byte	0xff
	.zero		1


	//   ....[96]....
        /*0824*/ 	.word	0x0000f130
        /*0828*/ 	.word	0x00000015
        /*082c*/ 	.word	0x00000070
        /*0830*/ 	.short	0x010a
        /*0832*/ 	.byte	0xff
	.zero		1


	//   ....[97]....
        /*0834*/ 	.word	0x0000f1a0
        /*0838*/ 	.word	0x0000000e
        /*083c*/ 	.word	0x00000000
        /*0840*/ 	.short	0x010a
        /*0842*/ 	.byte	0xff
	.zero		1


	//   ....[98]....
        /*0844*/ 	.word	0x0000f210
        /*0848*/ 	.word	0x00000015
        /*084c*/ 	.word	0x00000068
        /*0850*/ 	.short	0x010a
        /*0852*/ 	.byte	0xff
	.zero		1


	//   ....[99]....
        /*0854*/ 	.word	0x0000f280
        /*0858*/ 	.word	0x00000015
        /*085c*/ 	.word	0x00000078
        /*0860*/ 	.short	0x010a
        /*0862*/ 	.byte	0xff
	.zero		1


	//   ....[100]....
        /*0864*/ 	.word	0x0000f2f0
        /*0868*/ 	.word	0x00000002
        /*086c*/ 	.word	0x00000020
        /*0870*/ 	.short	0x010a
        /*0872*/ 	.byte	0xff
	.zero		1


	//   ....[101]....
        /*0874*/ 	.word	0x0000f360
        /*0878*/ 	.word	0x00000003
        /*087c*/ 	.word	0x00000060
        /*0880*/ 	.short	0x010a
        /*0882*/ 	.byte	0xff
	.zero		1


	//   ....[102]....
        /*0884*/ 	.word	0x0000f3e0
        /*0888*/ 	.word	0x00000002
        /*088c*/ 	.word	0x00000070
        /*0890*/ 	.short	0x010a
        /*0892*/ 	.byte	0xff
	.zero		1


	//   ....[103]....
        /*0894*/ 	.word	0x0000f460
        /*0898*/ 	.word	0x00000002
        /*089c*/ 	.word	0x00000068
        /*08a0*/ 	.short	0x010a
        /*08a2*/ 	.byte	0xff
	.zero		1


	//   ....[104]....
        /*08a4*/ 	.word	0x0000f4d0
        /*08a8*/ 	.word	0x00000002
        /*08ac*/ 	.word	0x00000078
        /*08b0*/ 	.short	0x010a
        /*08b2*/ 	.byte	0xff
	.zero		1


	//   ....[105]....
        /*08b4*/ 	.word	0x0000f550
        /*08b8*/ 	.word	0x00000002
        /*08bc*/ 	.word	0x00000038
        /*08c0*/ 	.short	0x010a
        /*08c2*/ 	.byte	0xff
	.zero		1


	//   ....[106]....
        /*08c4*/ 	.word	0x0000f5d0
        /*08c8*/ 	.word	0x00000002
        /*08cc*/ 	.word	0x00000010
        /*08d0*/ 	.short	0x010a
        /*08d2*/ 	.byte	0xff
	.zero		1


	//   ....[107]....
        /*08d4*/ 	.word	0x0000f650
        /*08d8*/ 	.word	0x00000002
        /*08dc*/ 	.word	0x00000018
        /*08e0*/ 	.short	0x010a
        /*08e2*/ 	.byte	0xff
	.zero		1


	//   ....[108]....
        /*08e4*/ 	.word	0x0000f6d0
        /*08e8*/ 	.word	0x00000002
        /*08ec*/ 	.word	0x00000040
        /*08f0*/ 	.short	0x010a
        /*08f2*/ 	.byte	0xff
	.zero		1


	//   ....[109]....
        /*08f4*/ 	.word	0x0000f740
        /*08f8*/ 	.word	0x00000002
        /*08fc*/ 	.word	0x00000038
        /*0900*/ 	.short	0x010a
        /*0902*/ 	.byte	0xff
	.zero		1


	//   ....[110]....
        /*0904*/ 	.word	0x0000f7b0
        /*0908*/ 	.word	0x00000002
        /*090c*/ 	.word	0x00000038
        /*0910*/ 	.short	0x010a
        /*0912*/ 	.byte	0xff
	.zero		1


	//   ....[111]....
        /*0914*/ 	.word	0x0000f820
        /*0918*/ 	.word	0x00000002
        /*091c*/ 	.word	0x00000038
        /*0920*/ 	.short	0x010a
        /*0922*/ 	.byte	0xff
	.zero		1


	//   ....[112]....
        /*0924*/ 	.word	0x0000f890
        /*0928*/ 	.word	0x00000002
        /*092c*/ 	.word	0x00000018
        /*0930*/ 	.short	0x010a
        /*0932*/ 	.byte	0xff
	.zero		1


	//   ....[113]....
        /*0934*/ 	.word	0x0000f900
        /*0938*/ 	.word	0x000000ff
        /*093c*/ 	.word	0x00000000
        /*0940*/ 	.short	0x010a
        /*0942*/ 	.byte	0x11
	.zero		1


	//   ....[114]....
        /*0944*/ 	.word	0x0000f950
        /*0948*/ 	.word	0x000000ff
        /*094c*/ 	.word	0x00000000
        /*0950*/ 	.short	0x010a
        /*0952*/ 	.byte	0x12
	.zero		1


	//   ....[115]....
        /*0954*/ 	.word	0x0000f9a0
        /*0958*/ 	.word	0x000000ff
        /*095c*/ 	.word	0x00000000
        /*0960*/ 	.short	0x010a
        /*0962*/ 	.byte	0x11
	.zero		1


	//   ....[116]....
        /*0964*/ 	.word	0x0000fa10
        /*0968*/ 	.word	0x000000ff
        /*096c*/ 	.word	0x00000000
        /*0970*/ 	.short	0x010a
        /*0972*/ 	.byte	0x12
	.zero		1


	//   ....[117]....
        /*0974*/ 	.word	0x0000fa80
        /*0978*/ 	.word	0x000000ff
        /*097c*/ 	.word	0x00000000
        /*0980*/ 	.short	0x010a
        /*0982*/ 	.byte	0x11
	.zero		1


	//   ....[118]....
        /*0984*/ 	.word	0x0000fb10
        /*0988*/ 	.word	0x00000004
        /*098c*/ 	.word	0x00000000
        /*0990*/ 	.short	0x010a
        /*0992*/ 	.byte	0xff
	.zero		1


	//   ....[119]....
        /*0994*/ 	.word	0x0000fba0
        /*0998*/ 	.word	0x00000004
        /*099c*/ 	.word	0x00000000
        /*09a0*/ 	.short	0x010a
        /*09a2*/ 	.byte	0xff
	.zero		1


	//   ....[120]....
        /*09a4*/ 	.word	0x0000fc30
        /*09a8*/ 	.word	0x00000000
        /*09ac*/ 	.word	0x00000000
        /*09b0*/ 	.short	0x010a
        /*09b2*/ 	.byte	0xff
	.zero		1


	//   ....[121]....
        /*09b4*/ 	.word	0x0000fc80
        /*09b8*/ 	.word	0x000000ff
        /*09bc*/ 	.word	0x00000090
        /*09c0*/ 	.short	0x010a
        /*09c2*/ 	.byte	0x07
	.zero		1


	//   ....[122]....
        /*09c4*/ 	.word	0x0000fcf0
        /*09c8*/ 	.word	0x000000ff
        /*09cc*/ 	.word	0x000000e0
        /*09d0*/ 	.short	0x010a
        /*09d2*/ 	.byte	0x07
	.zero		1


	//   ....[123]....
        /*09d4*/ 	.word	0x0000fd40
        /*09d8*/ 	.word	0x000000ff
        /*09dc*/ 	.word	0x00000098
        /*09e0*/ 	.short	0x010a
        /*09e2*/ 	.byte	0x07
	.zero		1


	//   ....[124]....
        /*09e4*/ 	.word	0x0000fdb0
        /*09e8*/ 	.word	0x000000ff
        /*09ec*/ 	.word	0x000000e8
        /*09f0*/ 	.short	0x010a
        /*09f2*/ 	.byte	0x07
	.zero		1


	//   ....[125]....
        /*09f4*/ 	.word	0x0000fe10
        /*09f8*/ 	.word	0x000000ff
        /*09fc*/ 	.word	0x000000e8
        /*0a00*/ 	.short	0x010a
        /*0a02*/ 	.byte	0x07
	.zero		1


	//----- nvinfo : EIATTR_NUM_MBARRIERS
	.align		4
.L_76:
        /*0a04*/ 	.byte	0x03, 0x38
        /*0a06*/ 	.short	0x001e


	//----- nvinfo : EIATTR_EXIT_INSTR_OFFSETS
	.align		4
        /*0a08*/ 	.byte	0x04, 0x1c
        /*0a0a*/ 	.short	(.L_78 - .L_77)


	//   ....[0]....
.L_77:
        /*0a0c*/ 	.word	0x0000c1e0


	//   ....[1]....
        /*0a10*/ 	.word	0x0000ee40


	//----- nvinfo : EIATTR_INDIRECT_BRANCH_TARGETS
	.align		4
.L_78:
        /*0a14*/ 	.byte	0x04, 0x34
        /*0a16*/ 	.short	(.L_80 - .L_79)


	//   ....[0]....
.L_79:
        /*0a18*/ 	.word	.L_x_136@srel
        /*0a1c*/ 	.short	0x0
        /*0a1e*/ 	.short	0x0
        /*0a20*/ 	.word	0x3
        /*0a24*/ 	.word	.L_x_137@srel
        /*0a28*/ 	.word	.L_x_138@srel
        /*0a2c*/ 	.word	.L_x_2@srel


	//----- nvinfo : EIATTR_REQNTID
	.align		4
.L_80:
        /*0a30*/ 	.byte	0x04, 0x10
        /*0a32*/ 	.short	(.L_82 - .L_81)
.L_81:
        /*0a34*/ 	.word	0x00000200
        /*0a38*/ 	.word	0x00000001
        /*0a3c*/ 	.word	0x00000001


	//----- nvinfo : EIATTR_CRS_STACK_SIZE
	.align		4
.L_82:
        /*0a40*/ 	.byte	0x04, 0x1e
        /*0a42*/ 	.short	(.L_84 - .L_83)
.L_83:
        /*0a44*/ 	.word	0x00000000


	//----- nvinfo : EIATTR_CBANK_PARAM_SIZE
	.align		4
.L_84:
        /*0a48*/ 	.byte	0x03, 0x19
        /*0a4a*/ 	.short	0x02e8


	//----- nvinfo : EIATTR_PARAM_CBANK
	.align		4
        /*0a4c*/ 	.byte	0x04, 0x0a
        /*0a4e*/ 	.short	(.L_86 - .L_85)
	.align		4
.L_85:
        /*0a50*/ 	.word	index@(.nv.constant0.kernel_cutlass_kernel_flash_attncuteflash_fwd_sm100FlashAttentionForwardSm100_object_at__tensor0000o12811101213_tensor0000o12811101213_tensor0000o12810111213_tensor0000o12811101213_tensor_0)
        /*0a54*/ 	.short	0x0380
        /*0a56*/ 	.short	0x02e8


	//----- nvinfo : EIATTR_SW_WAR
	.align		4
.L_86:
        /*0a58*/ 	.byte	0x04, 0x36
        /*0a5a*/ 	.short	(.L_88 - .L_87)
.L_87:
        /*0a5c*/ 	.word	0x00000008
.L_88:


//--------------------- .nv.compat                --------------------------
	.section	.nv.compat,"",@"SHT_CUDA_COMPAT_INFO"
	.align	4
        /*0000*/ 	.byte	0x02, 0x02, 0x02, 0x00, 0x02, 0x05, 0x05, 0x00, 0x02, 0x03, 0x01, 0x00, 0x02, 0x06, 0x01, 0x00


//--------------------- .nv.callgraph             --------------------------
	.section	.nv.callgraph,"",@"SHT_CUDA_CALLGRAPH"
	.align	4
	.sectionentsize	8
	.align		4
        /*0000*/ 	.word	0x00000000
	.align		4
        /*0004*/ 	.word	0xffffffff
	.align		4
        /*0008*/ 	.word	0x00000000
	.align		4
        /*000c*/ 	.word	0xfffffffe
	.align		4
        /*0010*/ 	.word	0x00000000
	.align		4
        /*0014*/ 	.word	0xfffffffd
	.align		4
        /*0018*/ 	.word	0x00000000
	.align		4
        /*001c*/ 	.word	0xfffffffc


//--------------------- .nv.constant2.kernel_cutlass_kernel_flash_attncuteflash_fwd_sm100FlashAttentionForwardSm100_object_at__tensor0000o12811101213_tensor0000o12811101213_tensor0000o12810111213_tensor0000o12811101213_tensor_0 --------------------------
	.section	.nv.constant2.kernel_cutlass_kernel_flash_attncuteflash_fwd_sm100FlashAttentionForwardSm100_object_at__tensor0000o12811101213_tensor0000o12811101213_tensor0000o12810111213_tensor0000o12811101213_tensor_0,"a",@progbits
	.sectionflags	@""
	.align	4
.nv.constant2.kernel_cutlass_kernel_flash_attncuteflash_fwd_sm100FlashAttentionForwardSm100_object_at__tensor0000o12811101213_tensor0000o12811101213_tensor0000o12810111213_tensor0000o12811101213_tensor_0:
        /*0000*/ 	.byte	0x40, 0x0b, 0x00, 0x00, 0x50, 0x05, 0x00, 0x00, 0x40, 0x4a, 0x00, 0x00


//--------------------- .text.kernel_cutlass_kernel_flash_attncuteflash_fwd_sm100FlashAttentionForwardSm100_object_at__tensor0000o12811101213_tensor0000o12811101213_tensor0000o12810111213_tensor0000o12811101213_tensor_0 --------------------------
	.section	.text.kernel_cutlass_kernel_flash_attncuteflash_fwd_sm100FlashAttentionForwardSm100_object_at__tensor0000o12811101213_tensor0000o12811101213_tensor0000o12810111213_tensor0000o12811101213_tensor_0,"ax",@progbits
	.align	128
        .global         kernel_cutlass_kernel_flash_attncuteflash_fwd_sm100FlashAttentionForwardSm100_object_at__tensor0000o12811101213_tensor0000o12811101213_tensor0000o12810111213_tensor0000o12811101213_tensor_0
        .type           kernel_cutlass_kernel_flash_attncuteflash_fwd_sm100FlashAttentionForwardSm100_object_at__tensor0000o12811101213_tensor0000o12811101213_tensor0000o12810111213_tensor0000o12811101213_tensor_0,@function
        .size           kernel_cutlass_kernel_flash_attncuteflash_fwd_sm100FlashAttentionForwardSm100_object_at__tensor0000o12811101213_tensor0000o12811101213_tensor0000o12810111213_tensor0000o12811101213_tensor_0,(.L_x_142 - kernel_cutlass_kernel_flash_attncuteflash_fwd_sm100FlashAttentionForwardSm100_object_at__tensor0000o12811101213_tensor0000o12811101213_tensor0000o12810111213_tensor0000o12811101213_tensor_0)
        .other          kernel_cutlass_kernel_flash_attncuteflash_fwd_sm100FlashAttentionForwardSm100_object_at__tensor0000o12811101213_tensor0000o12811101213_tensor0000o12810111213_tensor0000o12811101213_tensor_0,@"STO_CUDA_ENTRY STV_DEFAULT"
kernel_cutlass_kernel_flash_attncuteflash_fwd_sm100FlashAttentionForwardSm100_object_at__tensor0000o12811101213_tensor0000o12811101213_tensor0000o12810111213_tensor0000o12811101213_tensor_0:
.text.kernel_cutlass_kernel_flash_attncuteflash_fwd_sm100FlashAttentionForwardSm100_object_at__tensor0000o12811101213_tensor0000o12811101213_tensor0000o12810111213_tensor0000o12811101213_tensor_0:
[----:B------:R-:W1:Y:S01]  /*0000*/  LDC R1, c[0x0][0x37c] ;  /* 0x0000df00ff017b82 */ /* 0x000e620000000800 */
[----:B------:R-:W2:Y:S02]  /*0010*/  S2R R0, SR_TID.X ;  /* 0x0000000000007919 */ /* 0x000ea40000002100 */
[----:B--2---:R-:W-:-:S04]  /*0020*/  SHF.R.U32.HI R2, RZ, 0x5, R0 ;  /* 0x00000005ff027819 */ /* 0x004fc80000011600 */
[----:B------:R-:W-:-:S13]  /*0030*/  R2UR UR67, R2 ;  /* 0x00000000024372ca */ /* 0x000fda00000e0000 */
[----:B------:R-:W-:-:S09]  /*0040*/  UISETP.NE.AND UP0, UPT, UR67, URZ, UPT ;  /* 0x000000ff4300728c */ /* 0x000fd2000bf05270 */
[----:B-1----:R-:W-:Y:S05]  /*0050*/  BRA.U UP0, `(.L_x_0) ;  /* 0x0000000500107547 */ /* 0x002fea000b800000 */
[----:B------:R-:W1:Y:S01]  /*0060*/  S2UR UR6, SR_CgaCtaId ;  /* 0x00000000000679c3 */ /* 0x000e620000008800 */
[----:B------:R-:W2:Y:S01]  /*0070*/  LDCU.64 UR4, c[0x0][0x348] ;  /* 0x00006900ff0477ac */ /* 0x000ea20008000a00 */
[----:B------:R-:W-:Y:S01]  /*0080*/  UMOV UR7, 0x400 ;  /* 0x0000040000077882 */ /* 0x000fe20000000000 */
[----:B------:R-:W-:Y:S01]  /*0090*/  UMOV UR8, 0x1 ;  /* 0x0000000100087882 */ /* 0x000fe20000000000 */
[----:B------:R-:W-:Y:S01]  /*00a0*/  UMOV UR22, 0x100 ;  /* 0x0000010000167882 */ /* 0x000fe20000000000 */
[----:B------:R-:W-:Y:S01]  /*00b0*/  UMOV UR20, 0x4 ;  /* 0x0000000400147882 */ /* 0x000fe20000000000 */
[----:B------:R-:W-:-:S04]  /*00c0*/  UIADD3 UR22, UPT, UPT, -UR22, 0x100000, URZ ;  /* 0x0010000016167890 */ /* 0x000fc8000fffe1ff */
[----:B------:R-:W-:Y:S02]  /*00d0*/  USHF.L.U32 UR23, UR22, 0xb, URZ ;  /* 0x0000000b16177899 */ /* 0x000fe400080006ff */
[----:B------:R-:W-:Y:S01]  /*00e0*/  USHF.L.U32 UR22, UR22, 0x1, URZ ;  /* 0x0000000116167899 */ /* 0x000fe200080006ff */
[----:B------:R-:W-:Y:S01]  /*00f0*/  UMOV UR9, 0x80 ;  /* 0x0000008000097882 */ /* 0x000fe20000000000 */
[----:B------:R-:W-:-:S04]  /*0100*/  UIADD3 UR20, UPT, UPT, -UR20, 0x100000, URZ ;  /* 0x0010000014147890 */ /* 0x000fc8000fffe1ff */
[----:B------:R-:W-:Y:S02]  /*0110*/  USHF.L.U32 UR21, UR20, 0xb, URZ ;  /* 0x0000000b14157899 */ /* 0x000fe400080006ff */
[----:B------:R-:W-:Y:S01]  /*0120*/  USHF.L.U32 UR20, UR20, 0x1, URZ ;  /* 0x0000000114147899 */ /* 0x000fe200080006ff */
[----:B------:R-:W-:Y:S02]  /*0130*/  UMOV UR18, 0x20 ;  /* 0x0000002000127882 */ /* 0x000fe40000000000 */
[----:B------:R-:W-:-:S04]  /*0140*/  UIADD3 UR18, UPT, UPT, -UR18, 0x100000, URZ ;  /* 0x0010000012127890 */ /* 0x000fc8000fffe1ff */
[----:B------:R-:W-:Y:S02]  /*0150*/  USHF.L.U32 UR19, UR18, 0xb, URZ ;  /* 0x0000000b12137899 */ /* 0x000fe400080006ff */
[----:B------:R-:W-:Y:S02]  /*0160*/  USHF.L.U32 UR18, UR18, 0x1, URZ ;  /* 0x0000000112127899 */ /* 0x000fe400080006ff */
[----:B--2---:R-:W-:Y:S02]  /*0170*/  UIADD3 UR16, UP3, UPT, UR4, 0x80, URZ ;  /* 0x0000008004107890 */ /* 0x004fe4000ff7e0ff */
[----:B------:R-:W-:Y:S02]  /*0180*/  UIADD3 UR14, UP2, UPT, UR4, 0x100, URZ ;  /* 0x00000100040e7890 */ /* 0x000fe4000ff5e0ff */
[----:B------:R-:W-:Y:S02]  /*0190*/  UIADD3 UR12, UP1, UPT, UR4, 0x180, URZ ;  /* 0x00000180040c7890 */ /* 0x000fe4000ff3e0ff */
[----:B------:R-:W-:-:S02]  /*01a0*/  UIADD3 UR10, UP0, UPT, UR4, 0x200, URZ ;  /* 0x00000200040a7890 */ /* 0x000fc4000ff1e0ff */
[----:B-1----:R-:W-:Y:S02]  /*01b0*/  ULEA UR4, UR6, UR7, 0x18 ;  /* 0x0000000706047291 */ /* 0x002fe4000f8ec0ff */
[----:B------:R-:W-:-:S04]  /*01c0*/  UIADD3 UR6, UPT, UPT, -UR8, 0x100000, URZ ;  /* 0x0010000008067890 */ /* 0x000fc8000fffe1ff */
[----:B------:R-:W-:Y:S02]  /*01d0*/  USHF.L.U32 UR7, UR6, 0xb, URZ ;  /* 0x0000000b06077899 */ /* 0x000fe400080006ff */
[----:B------:R-:W-:Y:S02]  /*01e0*/  USHF.L.U32 UR6, UR6, 0x1, URZ ;  /* 0x0000000106067899 */ /* 0x000fe400080006ff */
[----:B------:R-:W-:Y:S02]  /*01f0*/  UIADD3.X UR17, UPT, UPT, URZ, UR5, URZ, UP3, !UPT ;  /* 0x00000005ff117290 */ /* 0x000fe40009ffe4ff */
[----:B------:R-:W-:-:S04]  /*0200*/  UIADD3 UR8, UPT, UPT, -UR9, 0x100000, URZ ;  /* 0x0010000009087890 */ /* 0x000fc8000fffe1ff */
[----:B------:R-:W-:Y:S02]  /*0210*/  USHF.L.U32 UR9, UR8, 0xb, URZ ;  /* 0x0000000b08097899 */ /* 0x000fe400080006ff */
[----:B------:R-:W-:Y:S02]  /*0220*/  USHF.L.U32 UR8, UR8, 0x1, URZ ;  /* 0x0000000108087899 */ /* 0x000fe400080006ff */
[----:B------:R-:W-:Y:S02]  /*0230*/  UIADD3.X UR15, UPT, UPT, URZ, UR5, URZ, UP2, !UPT ;  /* 0x00000005ff0f7290 */ /* 0x000fe400097fe4ff */
[----:B------:R-:W-:Y:S02]  /*0240*/  UIADD3.X UR13, UPT, UPT, URZ, UR5, URZ, UP1, !UPT ;  /* 0x00000005ff0d7290 */ /* 0x000fe40008ffe4ff */
[----:B------:R-:W-:Y:S01]  /*0250*/  UIADD3.X UR11, UPT, UPT, URZ, UR5, URZ, UP0, !UPT ;  /* 0x00000005ff0b7290 */ /* 0x000fe200087fe4ff */
[----:B------:R1:W-:Y:S04]  /*0260*/  UTMACCTL.PF [UR16] ;  /* 0x00000000100079b9 */ /* 0x0003e80008040000 */
[----:B------:R1:W-:Y:S02]  /*0270*/  UTMACCTL.PF [UR14] ;  /* 0x000000000e0079b9 */ /* 0x0003e40008040000 */
[----:B------:R1:W-:Y:S02]  /*0280*/  UTMACCTL.PF [UR12] ;  /* 0x000000000c0079b9 */ /* 0x0003e40008040000 */
[----:B------:R1:W-:Y:S01]  /*0290*/  UTMACCTL.PF [UR10] ;  /* 0x000000000a0079b9 */ /* 0x0003e20008040000 */
[----:B------:R-:W2:Y:S02]  /*02a0*/  FENCE.VIEW.ASYNC.S ;  /* 0x00000000000073c6 */ /* 0x000ea40000000000 */
[----:B--2---:R1:W2:Y:S01]  /*02b0*/  SYNCS.EXCH.64 URZ, [UR4], UR6 ;  /* 0x0000000604ff75b2 */ /* 0x0042a20008000100 */
[----:B------:R1:W3:Y:S01]  /*02c0*/  SYNCS.EXCH.64 URZ, [UR4+0x8], UR6 ;  /* 0x0000080604ff75b2 */ /* 0x0002e20008000100 */
[----:B------:R1:W4:Y:S01]  /*02d0*/  SYNCS.EXCH.64 URZ, [UR4+0x10], UR6 ;  /* 0x0000100604ff75b2 */ /* 0x0003220008000100 */
[----:B------:R1:W5:Y:S01]  /*02e0*/  SYNCS.EXCH.64 URZ, [UR4+0x18], UR6 ;  /* 0x0000180604ff75b2 */ /* 0x0003620008000100 */
[----:B------:R1:W1:Y:S01]  /*02f0*/  SYNCS.EXCH.64 URZ, [UR4+0x20], UR6 ;  /* 0x0000200604ff75b2 */ /* 0x0002620008000100 */
        /* <DEDUP_REMOVED lines=25> */
[----:B--2345:R-:W-:Y:S01]  /*0490*/  NOP ;  /* 0x0000000000007918 */ /* 0x03cfe20000000000 */
.L_x_0:
[----:B------:R-:W-:Y:S01]  /*04a0*/  NOP ;  /* 0x0000000000007918 */ /* 0x000fe20000000000 */
[----:B------:R-:W-:Y:S01]  /*04b0*/  UISETP.GT.AND UP0, UPT, UR67, 0xd, UPT ;  /* 0x0000000d4300788c */ /* 0x000fe2000bf04270 */
[----:B-1----:R-:W-:Y:S08]  /*04c0*/  BAR.SYNC.DEFER_BLOCKING 0x0 ;  /* 0x0000000000007b1d */ /* 0x002ff00000010000 */
[----:B------:R-:W-:Y:S05]  /*04d0*/  BRA.U UP0, `(.L_x_1) ;  /* 0x0000003100b47547 */ /* 0x000fea000b800000 */
[----:B------:R-:W-:Y:S01]  /*04e0*/  IMAD.MOV.U32 R3, RZ, RZ, -0xc ;  /* 0xfffffff4ff037424 */ /* 0x000fe200078e00ff */
[----:B------:R-:W-:-:S04]  /*04f0*/  MOV R2, UR67 ;  /* 0x0000004300027c02 */ /* 0x000fc80008000f00 */
[----:B------:R-:W-:-:S05]  /*0500*/  VIADDMNMX.U32 R2, R3, R2, 0x2, PT ;  /* 0x0000000203027446 */ /* 0x000fca0003800002 */
[----:B------:R-:W-:-:S04]  /*0510*/  IMAD.SHL.U32 R4, R2, 0x4, RZ ;  /* 0x0000000402047824 */ /* 0x000fc800078e00ff */
[----:B------:R-:W1:Y:S02]  /*0520*/  LDC R2, c[0x2][R4] ;  /* 0x0080000004027b82 */ /* 0x000e640000000800 */
[----:B-1----:R-:W-:-:S04]  /*0530*/  SHF.R.S32.HI R3, RZ, 0x1f, R2 ;  /* 0x0000001fff037819 */ /* 0x002fc80000011402 */
.L_x_136:
[----:B------:R-:W-:Y:S05]  /*0540*/  BRX R2 -0x550                                                                                                                                                                                                      (*"BRANCH_TARGETS .L_x_137,.L_x_138,.L_x_2"*) ;  /* 0xfffffff802ac7949 */ /* 0x000fea000383ffff */
.L_x_138:
[----:B------:R-:W-:-:S08]  /*0550*/  NOP ;  /* 0x0000000000007918 */ /* 0x000fd00000000000 */
[----:B------:R-:W1:-:S00]  /*0560*/  USETMAXREG.DEALLOC.CTAPOOL 0x38 ;  /* 0x00000038000079c8 */ /* 0x000e4000080e0500 */
[----:B------:R-:W2:Y:S01]  /*0570*/  S2UR UR11, SR_CTAID.X ;  /* 0x00000000000b79c3 */ /* 0x000ea20000002500 */
[----:B------:R-:W2:Y:S01]  /*0580*/  LDCU UR4, c[0x0][0x640] ;  /* 0x0000c800ff0477ac */ /* 0x000ea20008000800 */
[----:B------:R-:W3:Y:S01]  /*0590*/  LDCU.U8 UR8, c[0x0][0x644] ;  /* 0x0000c880ff0877ac */ /* 0x000ee20008000000 */
[----:B------:R-:W4:Y:S01]  /*05a0*/  LDCU.U8 UR7, c[0x0][0x645] ;  /* 0x0000c8a0ff0777ac */ /* 0x000f220008000000 */
[----:B------:R-:W5:Y:S01]  /*05b0*/  LDCU UR6, c[0x0][0x654] ;  /* 0x0000ca80ff0677ac */ /* 0x000f620008000800 */
[----:B------:R-:W1:Y:S01]  /*05c0*/  LDCU.U8 UR14, c[0x0][0x638] ;  /* 0x0000c700ff0e77ac */ /* 0x000e620008000000 */
[----:B------:R-:W1:Y:S01]  /*05d0*/  LDCU.U8 UR15, c[0x0][0x650] ;  /* 0x0000ca00ff0f77ac */ /* 0x000e620008000000 */
[----:B--2---:R-:W-:Y:S01]  /*05e0*/  UIMAD.WIDE.U32 UR4, UR11, UR4, URZ ;  /* 0x000000040b0472a5 */ /* 0x004fe2000f8e00ff */
[----:B------:R-:W2:Y:S03]  /*05f0*/  LDCU.U8 UR12, c[0x0][0x639] ;  /* 0x0000c720ff0c77ac */ /* 0x000ea60008000000 */
[----:B------:R-:W-:Y:S01]  /*0600*/  UIADD3 UR4, UPT, UPT, -UR5, UR11, URZ ;  /* 0x0000000b05047290 */ /* 0x000fe2000fffe1ff */
[----:B------:R-:W2:Y:S03]  /*0610*/  LDCU.U8 UR13, c[0x0][0x651] ;  /* 0x0000ca20ff0d77ac */ /* 0x000ea60008000000 */
[----:B---3--:R-:W-:Y:S01]  /*0620*/  USHF.R.U32.HI UR4, URZ, UR8, UR4 ;  /* 0x00000008ff047299 */ /* 0x008fe20008011604 */
[----:B------:R-:W3:Y:S03]  /*0630*/  LDCU.64 UR8, c[0x0][0x630] ;  /* 0x0000c600ff0877ac */ /* 0x000ee60008000a00 */
[----:B------:R-:W-:-:S04]  /*0640*/  UIADD3 UR4, UPT, UPT, UR5, UR4, URZ ;  /* 0x0000000405047290 */ /* 0x000fc8000fffe0ff */
[----:B----4-:R-:W-:Y:S01]  /*0650*/  USHF.R.U32.HI UR10, URZ, UR7, UR4 ;  /* 0x00000007ff0a7299 */ /* 0x010fe20008011604 */
[----:B------:R-:W4:Y:S03]  /*0660*/  LDCU UR7, c[0x0][0x63c] ;  /* 0x0000c780ff0777ac */ /* 0x000f260008000800 */
[----:B-----5:R-:W-:Y:S02]  /*0670*/  UISETP.GE.AND UP0, UPT, UR10, UR6, UPT ;  /* 0x000000060a00728c */ /* 0x020fe4000bf06270 */
[----:B------:R-:W-:Y:S02]  /*0680*/  UIADD3 UR4, UPT, UPT, -UR10, URZ, URZ ;  /* 0x000000ff0a047290 */ /* 0x000fe4000fffe1ff */
[----:B-1----:R-:W-:Y:S01]  /*0690*/  USEL UR6, UR14, UR15, !UP0 ;  /* 0x0000000f0e067287 */ /* 0x002fe2000c000000 */
[----:B------:R-:W1:Y:S03]  /*06a0*/  LDCU.U8 UR15, c[0x0][0x62c] ;  /* 0x0000c580ff0f77ac */ /* 0x000e660008000000 */
[----:B------:R-:W-:-:S03]  /*06b0*/  ULOP3.LUT UR6, UR6, 0xff, URZ, 0xc0, !UPT ;  /* 0x000000ff06067892 */ /* 0x000fc6000f8ec0ff */
[----:B---3--:R-:W3:Y:S01]  /*06c0*/  @UP0 LDCU UR9, c[0x0][0x64c] ;  /* 0x0000c980ff0907ac */ /* 0x008ee20008000800 */
[----:B----4-:R-:W-:Y:S01]  /*06d0*/  UIMAD UR7, UR4, UR7, UR11 ;  /* 0x00000007040772a4 */ /* 0x010fe2000f8e020b */
[----:B------:R-:W4:Y:S01]  /*06e0*/  @UP0 LDCU UR8, c[0x0][0x648] ;  /* 0x0000c900ff0807ac */ /* 0x000f220008000800 */
[----:B------:R-:W5:Y:S02]  /*06f0*/  LDCU.U8 UR14, c[0x0][0x62d] ;  /* 0x0000c5a0ff0e77ac */ /* 0x000f640008000000 */
[----:B---3--:R-:W-:Y:S02]  /*0700*/  UIMAD.WIDE.U32 UR4, UR7, UR9, URZ ;  /* 0x00000009070472a5 */ /* 0x008fe4000f8e00ff */
[----:B--2---:R-:W-:Y:S02]  /*0710*/  USEL UR9, UR12, UR13, !UP0 ;  /* 0x0000000d0c097287 */ /* 0x004fe4000c000000 */
[----:B------:R-:W-:Y:S01]  /*0720*/  UIADD3 UR4, UPT, UPT, UR7, -UR5, URZ ;  /* 0x8000000507047290 */ /* 0x000fe2000fffe0ff */
[----:B------:R-:W2:Y:S03]  /*0730*/  LDCU.64 UR12, c[0x0][0x620] ;  /* 0x0000c400ff0c77ac */ /* 0x000ea60008000a00 */
[----:B------:R-:W-:-:S02]  /*0740*/  USHF.R.U32.HI UR4, URZ, UR6, UR4 ;  /* 0x00000006ff047299 */ /* 0x000fc40008011604 */
[----:B------:R-:W-:Y:S02]  /*0750*/  ULOP3.LUT UR6, UR9, 0xff, URZ, 0xc0, !UPT ;  /* 0x000000ff09067892 */ /* 0x000fe4000f8ec0ff */
[----:B------:R-:W-:Y:S01]  /*0760*/  UIADD3 UR4, UPT, UPT, UR5, UR4, URZ ;  /* 0x0000000405047290 */ /* 0x000fe2000fffe0ff */
[----:B------:R-:W3:Y:S03]  /*0770*/  LDCU UR5, c[0x0][0x628] ;  /* 0x0000c500ff0577ac */ /* 0x000ee60008000800 */
[----:B------:R-:W-:-:S04]  /*0780*/  USHF.R.U32.HI UR26, URZ, UR6, UR4 ;  /* 0x00000006ff1a7299 */ /* 0x000fc80008011604 */
[----:B------:R-:W-:-:S04]  /*0790*/  UIADD3 UR4, UPT, UPT, -UR26, URZ, URZ ;  /* 0x000000ff1a047290 */ /* 0x000fc8000fffe1ff */
[----:B----4-:R-:W-:-:S04]  /*07a0*/  UIMAD UR4, UR8, UR4, UR7 ;  /* 0x00000004080472a4 */ /* 0x010fc8000f8e0207 */
[----:B--2---:R-:W-:-:S04]  /*07b0*/  UIMAD UR6, UR10, UR12, UR4 ;  /* 0x0000000c0a0672a4 */ /* 0x004fc8000f8e0204 */
[----:B---3--:R-:W-:-:S07]  /*07c0*/  UIMAD.WIDE.U32 UR4, UR6, UR5, URZ ;  /* 0x00000005060472a5 */ /* 0x008fce000f8e00ff */
[----:B------:R-:W-:Y:S02]  /*07d0*/  UMOV UR4, UR5 ;  /* 0x0000000500047c82 */ /* 0x000fe40008000000 */
[----:B------:R-:W-:Y:S02]  /*07e0*/  UIADD3 UR28, UPT, UPT, UR6, -UR4, URZ ;  /* 0x80000004061c7290 */ /* 0x000fe4000fffe0ff */
[----:B------:R-:W2:Y:S02]  /*07f0*/  LDCU UR5, c[0x0][0x60c] ;  /* 0x0000c180ff0577ac */ /* 0x000ea40008000800 */
[----:B-1----:R-:W-:-:S04]  /*0800*/  USHF.R.U32.HI UR28, URZ, UR15, UR28 ;  /* 0x0000000fff1c7299 */ /* 0x002fc8000801161c */
[----:B------:R-:W-:-:S04]  /*0810*/  UIADD3 UR28, UPT, UPT, UR4, UR28, URZ ;  /* 0x0000001c041c7290 */ /* 0x000fc8000fffe0ff */
[----:B-----5:R-:W-:-:S04]  /*0820*/  USHF.R.U32.HI UR28, URZ, UR14, UR28 ;  /* 0x0000000eff1c7299 */ /* 0x020fc8000801161c */
[----:B------:R-:W-:Y:S02]  /*0830*/  UIADD3 UR27, UPT, UPT, -UR28, URZ, URZ ;  /* 0x000000ff1c1b7290 */ /* 0x000fe4000fffe1ff */
[----:B--2---:R-:W-:Y:S02]  /*0840*/  UISETP.GE.AND UP0, UPT, UR11, UR5, UPT ;  /* 0x000000050b00728c */ /* 0x004fe4000bf06270 */
[----:B------:R-:W-:-:S07]  /*0850*/  UIMAD UR27, UR27, UR13, UR6 ;  /* 0x0000000d1b1b72a4 */ /* 0x000fce000f8e0206 */
[----:B------:R-:W-:Y:S05]  /*0860*/  BRA.U UP0, `(.L_x_2) ;  /* 0x0000004100747547 */ /* 0x000fea000b800000 */
[----:B------:R-:W1:Y:S01]  /*0870*/  S2UR UR4, SR_CgaCtaId ;  /* 0x00000000000479c3 */ /* 0x000e620000008800 */
[----:B------:R-:W-:Y:S01]  /*0880*/  UMOV UR5, 0x400 ;  /* 0x0000040000057882 */ /* 0x000fe20000000000 */
[----:B------:R-:W2:Y:S01]  /*0890*/  LDCU.64 UR6, c[0x0][0x348] ;  /* 0x00006900ff0677ac */ /* 0x000ea20008000a00 */
[----:B------:R-:W-:Y:S01]  /*08a0*/  ULOP3.LUT UR26, URZ, UR26, URZ, 0x33, !UPT ;  /* 0x0000001aff1a7292 */ /* 0x000fe2000f8e33ff */
[----:B------:R-:W-:Y:S01]  /*08b0*/  UMOV UR25, URZ ;  /* 0x000000ff00197c82 */ /* 0x000fe20008000000 */
[----:B------:R-:W-:Y:S01]  /*08c0*/  UMOV UR9, 0x40 ;  /* 0x0000004000097882 */ /* 0x000fe20000000000 */
[----:B------:R-:W-:Y:S01]  /*08d0*/  UMOV UR11, UR27 ;  /* 0x0000001b000b7c82 */ /* 0x000fe20008000000 */
[----:B------:R-:W-:Y:S01]  /*08e0*/  UMOV UR12, UR28 ;  /* 0x0000001c000c7c82 */ /* 0x000fe20008000000 */
[----:B--2---:R-:W-:Y:S02]  /*08f0*/  UIADD3 UR6, UP0, UPT, UR6, 0x200, URZ ;  /* 0x0000020006067890 */ /* 0x004fe4000ff1e0ff */
[----:B-1----:R-:W-:Y:S01]  /*0900*/  ULEA UR4, UR4, UR5, 0x18 ;  /* 0x0000000504047291 */ /* 0x002fe2000f8ec0ff */
[----:B------:R-:W1:Y:S01]  /*0910*/  LDCU UR5, c[0x0][0x614] ;  /* 0x0000c280ff0577ac */ /* 0x000e620008000800 */
[----:B------:R-:W-:-:S02]  /*0920*/  UIADD3.X UR7, UPT, UPT, URZ, UR7, URZ, UP0, !UPT ;  /* 0x00000007ff077290 */ /* 0x000fc400087fe4ff */
[----:B------:R-:W-:-:S05]  /*0930*/  UIADD3 UR24, UPT, UPT, UR4, 0xc00, URZ ;  /* 0x00000c0004187890 */ /* 0x000fca000fffe0ff */
[----:B------:R-:W2:Y:S01]  /*0940*/  SYNCS.PHASECHK.TRANS64.TRYWAIT P0, [UR4+0xd0], RZ ;  /* 0x0000d0ffff0075a7 */ /* 0x000ea20008001104 */
[----:B------:R-:W-:Y:S02]  /*0950*/  UIADD3 UR8, UPT, UPT, UR4, 0x4c00, URZ ;  /* 0x00004c0004087890 */ /* 0x000fe4000fffe0ff */
[----:B-1----:R-:W-:-:S04]  /*0960*/  UIADD3 UR26, UPT, UPT, UR26, UR5, URZ ;  /* 0x000000051a1a7290 */ /* 0x002fc8000fffe0ff */
[----:B------:R-:W-:-:S07]  /*0970*/  USHF.L.U32 UR26, UR26, 0x8, URZ ;  /* 0x000000081a1a7899 */ /* 0x000fce00080006ff */
[----:B------:R-:W-:Y:S01]  /*0980*/  UMOV UR10, UR26 ;  /* 0x0000001a000a7c82 */ /* 0x000fe20008000000 */
[----:B--2---:R-:W-:Y:S05]  /*0990*/  @!P0 BRA `(.L_x_3) ;  /* 0x000000e4002c8947 */ /* 0x004fea0003800000 */
.L_x_66:
[----:B------:R-:W-:Y:S01]  /*09a0*/  UTMASTG.4D [UR24], [UR6], desc[URZ] ;  /* 0x0000ff18060073b5 */ /* 0x000fe20008019000 */
[----:B------:R-:W-:Y:S01]  /*09b0*/  UIADD3 UR18, UPT, UPT, UR26, 0x80, URZ ;  /* 0x000000801a127890 */ /* 0x000fe2000fffe0ff */
[----:B------:R-:W-:Y:S01]  /*09c0*/  UMOV UR14, URZ ;  /* 0x000000ff000e7c82 */ /* 0x000fe20008000000 */
[----:B------:R-:W-:Y:S01]  /*09d0*/  UMOV UR15, URZ ;  /* 0x000000ff000f7c82 */ /* 0x000fe20008000000 */
[----:B------:R-:W-:Y:S01]  /*09e0*/  UMOV UR19, UR27 ;  /* 0x0000001b00137c82 */ /* 0x000fe20008000000 */
[----:B------:R-:W-:Y:S01]  /*09f0*/  UIADD3 UR16, UPT, UPT, UR4, 0x8c00, URZ ;  /* 0x00008c0004107890 */ /* 0x000fe2000fffe0ff */
[----:B------:R2:W-:Y:S01]  /*0a00*/  UTMASTG.4D [UR8], [UR6], desc[URZ] ;  /* 0x0000ff08060073b5 */ /* 0x0005e20008019000 */
[----:B------:R-:W-:Y:S01]  /*0a10*/  UMOV UR20, UR28 ;  /* 0x0000001c00147c82 */ /* 0x000fe20008000000 */
[----:B------:R-:W-:Y:S01]  /*0a20*/  UMOV UR17, UR25 ;  /* 0x0000001900117c82 */ /* 0x000fe20008000000 */
[----:B------:R0:W-:Y:S01]  /*0a30*/  UTMACMDFLUSH ;  /* 0x00000000000079b7 */ /* 0x0001e20000000000 */
[----:B------:R-:W3:Y:S01]  /*0a40*/  SYNCS.PHASECHK.TRANS64.TRYWAIT P0, [UR4+0xd8], RZ ;  /* 0x0000d8ffff0075a7 */ /* 0x000ee20008001104 */
[----:B--2---:R-:W-:Y:S01]  /*0a50*/  UIADD3 UR8, UPT, UPT, UR4, 0xcc00, URZ ;  /* 0x0000cc0004087890 */ /* 0x004fe2000fffe0ff */
[----:B------:R-:W-:Y:S01]  /*0a60*/  UMOV UR9, 0x40 ;  /* 0x0000004000097882 */ /* 0x000fe20000000000 */
[----:B------:R-:W-:Y:S01]  /*0a70*/  UMOV UR11, UR27 ;  /* 0x0000001b000b7c82 */ /* 0x000fe20008000000 */
[----:B------:R-:W-:Y:S01]  /*0a80*/  UMOV UR12, UR28 ;  /* 0x0000001c000c7c82 */ /* 0x000fe20008000000 */
[----:B------:R-:W-:Y:S01]  /*0a90*/  UMOV UR10, UR18 ;  /* 0x00000012000a7c82 */ /* 0x000fe20008000000 */
[----:B---3--:R-:W-:Y:S07]  /*0aa0*/  @!P0 BRA `(.L_x_4) ;  /* 0x000000e400008947 */ /* 0x008fee0003800000 */
.L_x_68:
[----:B------:R2:W-:Y:S01]  /*0ab0*/  UTMASTG.4D [UR16], [UR6], desc[UR14] ;  /* 0x00000e10060073b5 */ /* 0x0005e20008019000 */
[----:B-1----:R-:W-:Y:S01]  /*0ac0*/  HFMA2 R2, -RZ, RZ, 0, 5.9604644775390625e-08 ;  /* 0x00000001ff027431 */ /* 0x002fe200000001ff */
[----:B------:R2:W-:Y:S01]  /*0ad0*/  UTMASTG.4D [UR8], [UR6], desc[UR14] ;  /* 0x00000e08060073b5 */ /* 0x0005e20008019000 */
[----:B------:R0:W-:Y:S01]  /*0ae0*/  UTMACMDFLUSH ;  /* 0x00000000000079b7 */ /* 0x0001e20000000000 */
[----:B------:R-:W-:-:S04]  /*0af0*/  DEPBAR.LE SB0, 0x1 ;  /* 0x000080400000791a */ /* 0x000fc80000000000 */
[----:B------:R2:W-:Y:S01]  /*0b00*/  SYNCS.ARRIVE.TRANS64.ART0 RZ, [UR4+0xe0], R2 ;  /* 0x0000e002ffff79a7 */ /* 0x0005e20008500004 */
[----:B------:R-:W-:-:S04]  /*0b10*/  DEPBAR.LE SB0, 0x0 ;  /* 0x000080000000791a */ /* 0x000fc80000000000 */
[----:B------:R2:W-:Y:S01]  /*0b20*/  SYNCS.ARRIVE.TRANS64.ART0 RZ, [UR4+0xe8], R2 ;  /* 0x0000e802ffff79a7 */ /* 0x0005e20008500004 */
[----:B------:R-:W-:Y:S05]  /*0b30*/  BRA `(.L_x_2) ;  /* 0x0000003c00c07947 */ /* 0x000fea0003800000 */
.L_x_137:
[----:B------:R-:W-:-:S08]  /*0b40*/  NOP ;  /* 0x0000000000007918 */ /* 0x000fd00000000000 */
[----:B------:R-:W1:-:S00]  /*0b50*/  USETMAXREG.DEALLOC.CTAPOOL 0x38 ;  /* 0x00000038000079c8 */ /* 0x000e4000080e0500 */
[----:B------:R-:W2:Y:S01]  /*0b60*/  S2UR UR10, SR_CgaCtaId ;  /* 0x00000000000a79c3 */ /* 0x000ea20000008800 */
[----:B------:R-:W-:Y:S01]  /*0b70*/  NOP ;  /* 0x0000000000007918 */ /* 0x000fe20000000000 */
[----:B------:R-:W-:Y:S02]  /*0b80*/  UMOV UR4, 0x40 ;  /* 0x0000004000047882 */ /* 0x000fe40000000000 */
[----:B--2---:R-:W-:-:S09]  /*0b90*/  ULEA UR4, UR10, UR4, 0x18 ;  /* 0x000000040a047291 */ /* 0x004fd2000f8ec0ff */
[----:B-1----:R-:W1:Y:S01]  /*0ba0*/  LDS.U8 R2, [UR4] ;  /* 0x00000004ff027984 */ /* 0x002e620008000000 */
[----:B------:R-:W-:Y:S02]  /*0bb0*/  UMOV UR4, 0x400 ;  /* 0x0000040000047882 */ /* 0x000fe40000000000 */
[----:B------:R-:W-:Y:S01]  /*0bc0*/  ULEA UR9, UR10, UR4, 0x18 ;  /* 0x000000040a097291 */ /* 0x000fe2000f8ec0ff */
[----:B-1----:R-:W-:-:S13]  /*0bd0*/  ISETP.NE.AND P0, PT, R2, RZ, PT ;  /* 0x000000ff0200720c */ /* 0x002fda0003f05270 */
[----:B------:R-:W-:Y:S05]  /*0be0*/  @P0 BRA `(.L_x_5) ;  /* 0x00000000007c0947 */ /* 0x000fea0003800000 */
[----:B------:R-:W-:-:S13]  /*0bf0*/  ELECT P0, URZ, PT ;  /* 0x0000000000ff782f */ /* 0x000fda0003800000 */
[----:B------:R-:W-:Y:S05]  /*0c00*/  @!P0 BRA `(.L_x_6) ;  /* 0x0000000000848947 */ /* 0x000fea0003800000 */
[----:B------:R-:W-:Y:S01]  /*0c10*/  UMOV UR4, 0x10 ;  /* 0x0000001000047882 */ /* 0x000fe20000000000 */
[----:B------:R-:W-:-:S04]  /*0c20*/  IMAD.MOV.U32 R3, RZ, RZ, 0xffff ;  /* 0x0000ffffff037424 */ /* 0x000fc800078e00ff */
[----:B------:R-:W-:Y:S04]  /*0c30*/  DEPBAR.LE SB1, 0x36 ;  /* 0x00009d800000791a */ /* 0x000fe80000000000 */
[----:B------:R-:W1:Y:S02]  /*0c40*/  UTCATOMSWS.FIND_AND_SET.ALIGN UP0, UR4, UR4 ;  /* 0x00000004000475e3 */ /* 0x000e640008000800 */
[----:B-1----:R-:W-:Y:S01]  /*0c50*/  PLOP3.LUT P0, PT, PT, PT, UP0, 0x80, 0x8 ;  /* 0x000000000008781c */ /* 0x002fe20003f0f008 */
[----:B------:R-:W-:-:S03]  /*0c60*/  IMAD.U32 R4, RZ, RZ, UR4 ;  /* 0x00000004ff047e24 */ /* 0x000fc6000f8e00ff */
[----:B------:R-:W-:-:S04]  /*0c70*/  SEL R2, RZ, 0xffffffff, !P0 ;  /* 0xffffffffff027807 */ /* 0x000fc80004000000 */
[----:B------:R-:W-:Y:S01]  /*0c80*/  ISETP.NE.AND P0, PT, R2, RZ, PT ;  /* 0x000000ff0200720c */ /* 0x000fe20003f05270 */
[----:B------:R-:W-:-:S12]  /*0c90*/  IMAD.MOV.U32 R2, RZ, RZ, 0x1 ;  /* 0x00000001ff027424 */ /* 0x000fd800078e00ff */
[----:B------:R-:W-:Y:S05]  /*0ca0*/  @P0 BRA `(.L_x_7) ;  /* 0x0000000000240947 */ /* 0x000fea0003800000 */
.L_x_8:
[----:B------:R-:W-:Y:S05]  /*0cb0*/  NANOSLEEP 0x64 ;  /* 0x000000640000795d */ /* 0x000fea0003800000 */
[----:B------:R-:W-:-:S05]  /*0cc0*/  UMOV UR4, 0x10 ;  /* 0x0000001000047882 */ /* 0x000fca0000000000 */
[----:B------:R-:W-:Y:S04]  /*0cd0*/  DEPBAR.LE SB1, 0x36 ;  /* 0x00009d800000791a */ /* 0x000fe80000000000 */
[----:B------:R-:W1:Y:S02]  /*0ce0*/  UTCATOMSWS.FIND_AND_SET.ALIGN UP0, UR4, UR4 ;  /* 0x00000004000475e3 */ /* 0x000e640008000800 */
[----:B-1----:R-:W-:-:S04]  /*0cf0*/  PLOP3.LUT P0, PT, PT, PT, UP0, 0x80, 0x8 ;  /* 0x000000000008781c */ /* 0x002fc80003f0f008 */
[----:B------:R-:W-:-:S04]  /*0d00*/  SEL R4, RZ, 0xffffffff, !P0 ;  /* 0xffffffffff047807 */ /* 0x000fc80004000000 */
[----:B------:R-:W-:Y:S01]  /*0d10*/  ISETP.NE.AND P0, PT, R4, RZ, PT ;  /* 0x000000ff0400720c */ /* 0x000fe20003f05270 */
[----:B------:R-:W-:-:S12]  /*0d20*/  IMAD.U32 R4, RZ, RZ, UR4 ;  /* 0x00000004ff047e24 */ /* 0x000fd8000f8e00ff */
[----:B------:R-:W-:Y:S05]  /*0d30*/  @!P0 BRA `(.L_x_8) ;  /* 0xfffffffc00dc8947 */ /* 0x000fea000383ffff */
.L_x_7:
[C---:B------:R-:W-:Y:S01]  /*0d40*/  VIADD R5, R4.reuse, 0x10 ;  /* 0x0000001004057836 */ /* 0x040fe20000000000 */
[----:B------:R-:W-:Y:S01]  /*0d50*/  UMOV UR4, 0x50 ;  /* 0x0000005000047882 */ /* 0x000fe20000000000 */
[----:B------:R-:W-:Y:S01]  /*0d60*/  SHF.L.U32 R3, R3, R4, RZ ;  /* 0x0000000403037219 */ /* 0x000fe200000006ff */
[----:B------:R-:W-:Y:S01]  /*0d70*/  ULEA UR4, UR10, UR4, 0x18 ;  /* 0x000000040a047291 */ /* 0x000fe2000f8ec0ff */
[----:B------:R-:W-:Y:S01]  /*0d80*/  IMAD.SHL.U32 R4, R4, 0x20, RZ ;  /* 0x0000002004047824 */ /* 0x000fe200078e00ff */
[----:B------:R-:W-:-:S04]  /*0d90*/  SHF.L.U32 R2, R2, R5, RZ ;  /* 0x0000000502027219 */ /* 0x000fc800000006ff */
[----:B------:R-:W-:-:S05]  /*0da0*/  LOP3.LUT R2, R2, R3, RZ, 0xfc, !PT ;  /* 0x0000000302027212 */ /* 0x000fca00078efcff */
[----:B------:R1:W-:Y:S04]  /*0db0*/  ATOMS.OR RZ, [UR4], R2 ;  /* 0x00000002ffff798c */ /* 0x0003e8000b000004 */
[----:B------:R1:W-:Y:S01]  /*0dc0*/  STS [UR9+0x118], R4 ;  /* 0x00011804ff007988 */ /* 0x0003e20008000809 */
[----:B------:R-:W-:Y:S05]  /*0dd0*/  BRA `(.L_x_6) ;  /* 0x0000000000107947 */ /* 0x000fea0003800000 */
.L_x_5:
[----:B------:R-:W-:-:S05]  /*0de0*/  MOV R2, 0xffffffff ;  /* 0xffffffff00027802 */ /* 0x000fca0000000f00 */
[----:B------:R1:W-:Y:S02]  /*0df0*/  STS [UR9+0x118], R2 ;  /* 0x00011802ff007988 */ /* 0x0003e40008000809 */
[----:B-1----:R-:W-:Y:S02]  /*0e00*/  MOV R2, 0xe20 ;  /* 0x00000e2000027802 */ /* 0x002fe40000000f00 */
[----:B------:R-:W-:Y:S05]  /*0e10*/  CALL.REL.NOINC `($__internal_1_$__cuda_sm10x_tcgen05_guardrail_trap_phase_invalid_during_alloc) ;  /* 0x000000f0001c7944 */ /* 0x000fea0003c00000 */
.L_x_6:
[----:B------:R-:W-:Y:S05]  /*0e20*/  WARPSYNC.ALL ;  /* 0x0000000000007948 */ /* 0x000fea0003800000 */
[----:B------:R-:W-:Y:S01]  /*0e30*/  NOP ;  /* 0x0000000000007918 */ /* 0x000fe20000000000 */
[----:B------:R-:W2:Y:S01]  /*0e40*/  S2UR UR11, SR_CTAID.X ;  /* 0x00000000000b79c3 */ /* 0x000ea20000002500 */
[----:B------:R-:W2:Y:S01]  /*0e50*/  LDCU UR4, c[0x0][0x640] ;  /* 0x0000c800ff0477ac */ /* 0x000ea20008000800 */
[----:B------:R-:W3:Y:S06]  /*0e60*/  LDCU.U8 UR7, c[0x0][0x644] ;  /* 0x0000c880ff0777ac */ /* 0x000eec0008000000 */
[----:B------:R-:W4:Y:S01]  /*0e70*/  S2UR UR23, SR_CgaCtaId ;  /* 0x00000000001779c3 */ /* 0x000f220000008800 */
[----:B------:R-:W5:Y:S01]  /*0e80*/  LDCU UR6, c[0x0][0x654] ;  /* 0x0000ca80ff0677ac */ /* 0x000f620008000800 */
[----:B------:R-:W-:Y:S01]  /*0e90*/  UMOV UR28, 0x400 ;  /* 0x00000400001c7882 */ /* 0x000fe20000000000 */
[----:B------:R-:W1:Y:S01]  /*0ea0*/  LDCU UR8, c[0x0][0x634] ;  /* 0x0000c680ff0877ac */ /* 0x000e620008000800 */
[----:B------:R-:W1:Y:S01]  /*0eb0*/  LDCU.U8 UR12, c[0x0][0x650] ;  /* 0x0000ca00ff0c77ac */ /* 0x000e620008000000 */
[----:B------:R-:W1:Y:S01]  /*0ec0*/  LDCU.U8 UR13, c[0x0][0x651] ;  /* 0x0000ca20ff0d77ac */ /* 0x000e620008000000 */
[----:B--2---:R-:W-:-:S04]  /*0ed0*/  UIMAD.WIDE.U32 UR4, UR11, UR4, URZ ;  /* 0x000000040b0472a5 */ /* 0x004fc8000f8e00ff */
[----:B------:R-:W-:Y:S02]  /*0ee0*/  UIADD3 UR4, UPT, UPT, -UR5, UR11, URZ ;  /* 0x0000000b05047290 */ /* 0x000fe4000fffe1ff */
[----:B----4-:R-:W-:Y:S02]  /*0ef0*/  ULEA UR28, UR23, UR28, 0x18 ;  /* 0x0000001c171c7291 */ /* 0x010fe4000f8ec0ff */
[----:B---3--:R-:W-:Y:S01]  /*0f00*/  USHF.R.U32.HI UR4, URZ, UR7, UR4 ;  /* 0x00000007ff047299 */ /* 0x008fe20008011604 */
[----:B------:R-:W2:Y:S03]  /*0f10*/  LDCU.U8 UR7, c[0x0][0x645] ;  /* 0x0000c8a0ff0777ac */ /* 0x000ea60008000000 */
[----:B------:R-:W-:-:S04]  /*0f20*/  UIADD3 UR4, UPT, UPT, UR5, UR4, URZ ;  /* 0x0000000405047290 */ /* 0x000fc8000fffe0ff */
[----:B--2---:R-:W-:Y:S02]  /*0f30*/  USHF.R.U32.HI UR5, URZ, UR7, UR4 ;  /* 0x00000007ff057299 */ /* 0x004fe40008011604 */
[----:B------:R-:W-:Y:S02]  /*0f40*/  UIADD3 UR4, UPT, UPT, UR28, 0x18c00, URZ ;  /* 0x00018c001c047890 */ /* 0x000fe4000fffe0ff */
[----:B-----5:R-:W-:Y:S02]  /*0f50*/  UISETP.GE.AND UP0, UPT, UR5, UR6, UPT ;  /* 0x000000060500728c */ /* 0x020fe4000bf06270 */
[----:B------:R-:W-:Y:S01]  /*0f60*/  USHF.R.U32.HI UR4, URZ, 0x4, UR4 ;  /* 0x00000004ff047899 */ /* 0x000fe20008011604 */
[----:B------:R-:W2:Y:S03]  /*0f70*/  LDCU UR6, c[0x0][0x63c] ;  /* 0x0000c780ff0677ac */ /* 0x000ea60008000800 */
[----:B------:R-:W-:Y:S01]  /*0f80*/  ULOP3.LUT UR4, UR4, 0x3fc0, URZ, 0xc0, !UPT ;  /* 0x00003fc004047892 */ /* 0x000fe2000f8ec0ff */
[----:B------:R-:W3:Y:S04]  /*0f90*/  LDCU.U8 UR7, c[0x0][0x638] ;  /* 0x0000c700ff0777ac */ /* 0x000ee80008000000 */
[----:B-1----:R-:W1:Y:S01]  /*0fa0*/  @UP0 LDCU UR8, c[0x0][0x64c] ;  /* 0x0000c980ff0807ac */ /* 0x002e620008000800 */
[----:B------:R-:W-:-:S06]  /*0fb0*/  ULOP3.LUT UR4, UR4, 0x10000, URZ, 0xfc, !UPT ;  /* 0x0001000004047892 */ /* 0x000fcc000f8efcff */
[----:B------:R-:W-:Y:S01]  /*0fc0*/  MOV R2, UR4 ;  /* 0x0000000400027c02 */ /* 0x000fe20008000f00 */
[----:B------:R-:W-:Y:S02]  /*0fd0*/  UIADD3 UR4, UPT, UPT, -UR5, URZ, URZ ;  /* 0x000000ff05047290 */ /* 0x000fe4000fffe1ff */
[----:B---3--:R-:W-:Y:S02]  /*0fe0*/  USEL UR7, UR7, UR12, !UP0 ;  /* 0x0000000c07077287 */ /* 0x008fe4000c000000 */
[----:B--2---:R-:W-:Y:S01]  /*0ff0*/  UIMAD UR6, UR4, UR6, UR11 ;  /* 0x00000006040672a4 */ /* 0x004fe2000f8e020b */
[----:B------:R-:W2:Y:S01]  /*1000*/  SHFL.IDX PT, R2, R2, RZ, 0x1f ;  /* 0x00001fff02027589 */ /* 0x000ea200000e0000 */
[----:B------:R-:W3:Y:S02]  /*1010*/  LDCU.U8 UR12, c[0x0][0x639] ;  /* 0x0000c720ff0c77ac */ /* 0x000ee40008000000 */
[----:B-1----:R-:W-:Y:S01]  /*1020*/  UIMAD.WIDE.U32 UR4, UR6, UR8, URZ ;  /* 0x00000008060472a5 */ /* 0x002fe2000f8e00ff */
[----:B------:R-:W1:Y:S03]  /*1030*/  LDCU UR8, c[0x0][0x60c] ;  /* 0x0000c180ff0877ac */ /* 0x000e660008000800 */
[----:B------:R-:W-:-:S02]  /*1040*/  UIADD3 UR4, UPT, UPT, UR6, -UR5, URZ ;  /* 0x8000000506047290 */ /* 0x000fc4000fffe0ff */
[----:B------:R-:W-:-:S04]  /*1050*/  ULOP3.LUT UR7, UR7, 0xff, URZ, 0xc0, !UPT ;  /* 0x000000ff07077892 */ /* 0x000fc8000f8ec0ff */
[----:B------:R-:W-:Y:S02]  /*1060*/  USHF.R.U32.HI UR4, URZ, UR7, UR4 ;  /* 0x00000007ff047299 */ /* 0x000fe40008011604 */
[----:B---3--:R-:W-:Y:S02]  /*1070*/  USEL UR6, UR12, UR13, !UP0 ;  /* 0x0000000d0c067287 */ /* 0x008fe4000c000000 */
[----:B------:R-:W-:Y:S02]  /*1080*/  UIADD3 UR4, UPT, UPT, UR5, UR4, URZ ;  /* 0x0000000405047290 */ /* 0x000fe4000fffe0ff */
[----:B------:R-:W-:Y:S01]  /*1090*/  ULOP3.LUT UR6, UR6, 0xff, URZ, 0xc0, !UPT ;  /* 0x000000ff06067892 */ /* 0x000fe2000f8ec0ff */
[----:B--2---:R-:W-:Y:S01]  /*10a0*/  R2UR UR56, R2 ;  /* 0x00000000023872ca */ /* 0x004fe200000e0000 */
[----:B-1----:R-:W-:Y:S02]  /*10b0*/  UISETP.GE.AND UP0, UPT, UR11, UR8, UPT ;  /* 0x000000080b00728c */ /* 0x002fe4000bf06270 */
[----:B------:R-:W-:Y:S01]  /*10c0*/  USHF.R.U32.HI UR40, URZ, UR6, UR4 ;  /* 0x00000006ff287299 */ /* 0x000fe20008011604 */
[----:B------:R-:W-:Y:S06]  /*10d0*/  BAR.SYNC.DEFER_BLOCKING 0x2, 0x1a0 ;  /* 0x0086800000007b1d */ /* 0x000fec0000010000 */
[----:B------:R-:W1:Y:S01]  /*10e0*/  LDS R19, [UR28+0x118] ;  /* 0x0001181cff137984 */ /* 0x000e620008000800 */
[----:B------:R-:W-:Y:S05]  /*10f0*/  BRA.U UP0, `(.L_x_9) ;  /* 0x0000002100ec7547 */ /* 0x000fea000b800000 */
[----:B------:R-:W2:Y:S02]  /*1100*/  SYNCS.PHASECHK.TRANS64.TRYWAIT P0, [UR28], RZ ;  /* 0x000000ffff0075a7 */ /* 0x000ea4000800111c */
[----:B--2---:R-:W-:Y:S05]  /*1110*/  @!P0 BRA `(.L_x_10) ;  /* 0x000000dc007c8947 */ /* 0x004fea0003800000 */
.L_x_70:
[----:B------:R-:W3:Y:S01]  /*1120*/  SYNCS.PHASECHK.TRANS64.TRYWAIT P0, [UR28+0x20], RZ ;  /* 0x000020ffff0075a7 */ /* 0x000ee2000800111c */
[----:B------:R-:W-:Y:S01]  /*1130*/  UIADD3 UR10, UPT, UPT, UR28, 0x20c00, URZ ;  /* 0x00020c001c0a7890 */ /* 0x000fe2000fffe0ff */
[----:B--2---:R-:W-:Y:S01]  /*1140*/  CS2R R2, SRZ ;  /* 0x0000000000027805 */ /* 0x004fe2000001ff00 */
[----:B------:R-:W-:Y:S02]  /*1150*/  UIADD3 UR20, UPT, UPT, UR56, -0x800, URZ ;  /* 0xfffff80038147890 */ /* 0x000fe4000fffe0ff */
[----:B------:R-:W-:Y:S02]  /*1160*/  USHF.R.U32.HI UR10, URZ, 0x4, UR10 ;  /* 0x00000004ff0a7899 */ /* 0x000fe4000801160a */
[----:B------:R-:W-:Y:S01]  /*1170*/  UIADD3 UR18, UPT, UPT, UR56, -0x7fe, URZ ;  /* 0xfffff80238127890 */ /* 0x000fe2000fffe0ff */
[C---:B------:R-:W-:Y:S01]  /*1180*/  R2UR UR46, R2.reuse ;  /* 0x00000000022e72ca */ /* 0x040fe200000e0000 */
[----:B------:R-:W-:Y:S01]  /*1190*/  ULOP3.LUT UR10, UR10, 0x3fc0, URZ, 0xc0, !UPT ;  /* 0x00003fc00a0a7892 */ /* 0x000fe2000f8ec0ff */
[C---:B------:R-:W-:Y:S01]  /*11a0*/  R2UR UR45, R3.reuse ;  /* 0x00000000032d72ca */ /* 0x040fe200000e0000 */
[----:B------:R-:W-:Y:S01]  /*11b0*/  UIADD3 UR16, UPT, UPT, UR56, -0x7fc, URZ ;  /* 0xfffff80438107890 */ /* 0x000fe2000fffe0ff */
[C---:B------:R-:W-:Y:S01]  /*11c0*/  R2UR UR44, R2.reuse ;  /* 0x00000000022c72ca */ /* 0x040fe200000e0000 */
[----:B------:R-:W-:Y:S01]  /*11d0*/  ULOP3.LUT UR10, UR10, 0x10000, URZ, 0xfc, !UPT ;  /* 0x000100000a0a7892 */ /* 0x000fe2000f8efcff */
[C---:B------:R-:W-:Y:S01]  /*11e0*/  R2UR UR43, R3.reuse ;  /* 0x00000000032b72ca */ /* 0x040fe200000e0000 */
[----:B------:R-:W-:Y:S01]  /*11f0*/  UIADD3 UR14, UPT, UPT, UR56, -0x7fa, URZ ;  /* 0xfffff806380e7890 */ /* 0x000fe2000fffe0ff */
[C---:B------:R-:W-:Y:S01]  /*1200*/  R2UR UR42, R2.reuse ;  /* 0x00000000022a72ca */ /* 0x040fe200000e0000 */
[----:B------:R-:W-:Y:S01]  /*1210*/  UIADD3 UR12, UPT, UPT, UR56, -0x400, URZ ;  /* 0xfffffc00380c7890 */ /* 0x000fe2000fffe0ff */
[C---:B------:R-:W-:Y:S01]  /*1220*/  R2UR UR41, R2.reuse ;  /* 0x00000000022972ca */ /* 0x040fe200000e0000 */
[----:B------:R-:W-:Y:S01]  /*1230*/  UIADD3 UR8, UPT, UPT, UR56, -0x3fe, URZ ;  /* 0xfffffc0238087890 */ /* 0x000fe2000fffe0ff */
[----:B------:R-:W-:Y:S01]  /*1240*/  R2UR UR39, R3 ;  /* 0x00000000032772ca */ /* 0x000fe200000e0000 */
[----:B------:R-:W-:Y:S01]  /*1250*/  UIADD3 UR6, UPT, UPT, UR56, -0x3fc, URZ ;  /* 0xfffffc0438067890 */ /* 0x000fe2000fffe0ff */
[----:B------:R-:W-:Y:S01]  /*1260*/  R2UR UR38, R2 ;  /* 0x00000000022672ca */ /* 0x000fe200000e0000 */
[----:B------:R-:W-:Y:S01]  /*1270*/  UIADD3 UR4, UPT, UPT, UR56, -0x3fa, URZ ;  /* 0xfffffc0638047890 */ /* 0x000fe2000fffe0ff */
[----:B------:R-:W-:Y:S01]  /*1280*/  UMOV UR64, 0x0 ;  /* 0x0000000000407882 */ /* 0x000fe20000000000 */
        /* <DEDUP_REMOVED lines=15> */
[----:B------:R-:W-:Y:S01]  /*1380*/  UIADD3 UR29, UPT, UPT, UR28, 0x50, URZ ;  /* 0x000000501c1d7890 */ /* 0x000fe2000fffe0ff */
[----:B------:R-:W-:Y:S01]  /*1390*/  UMOV UR21, 0x40004040 ;  /* 0x4000404000157882 */ /* 0x000fe20000000000 */
[----:B------:R-:W-:Y:S01]  /*13a0*/  UMOV UR19, 0x40004040 ;  /* 0x4000404000137882 */ /* 0x000fe20000000000 */
[----:B------:R-:W-:Y:S01]  /*13b0*/  UMOV UR17, 0x40004040 ;  /* 0x4000404000117882 */ /* 0x000fe20000000000 */
[----:B------:R-:W-:Y:S01]  /*13c0*/  UIADD3 UR36, UPT, UPT, UR10, 0x2, URZ ;  /* 0x000000020a247890 */ /* 0x000fe2000fffe0ff */
        /* <DEDUP_REMOVED lines=13> */
[----:B------:R-:W-:Y:S01]  /*14a0*/  UMOV UR35, 0x40004040 ;  /* 0x4000404000237882 */ /* 0x000fe20000000000 */
[----:B------:R-:W-:Y:S01]  /*14b0*/  UMOV UR33, 0x40004040 ;  /* 0x4000404000217882 */ /* 0x000fe20000000000 */
[----:B------:R-:W-:Y:S01]  /*14c0*/  UMOV UR31, 0x40004040 ;  /* 0x40004040001f7882 */ /* 0x000fe20000000000 */
[----:B------:R-:W-:Y:S01]  /*14d0*/  UMOV UR27, 0x40004040 ;  /* 0x40004040001b7882 */ /* 0x000fe20000000000 */
[----:B------:R-:W-:Y:S01]  /*14e0*/  UMOV UR25, 0x40004040 ;  /* 0x4000404000197882 */ /* 0x000fe20000000000 */
[----:B------:R-:W-:Y:S01]  /*14f0*/  UMOV UR23, 0x40004040 ;  /* 0x4000404000177882 */ /* 0x000fe20000000000 */
[----:B---3--:R-:W-:Y:S05]  /*1500*/  @!P0 BRA `(.L_x_11) ;  /* 0x000000d800988947 */ /* 0x008fea0003800000 */
.L_x_72:
[----:B------:R3:W-:Y:S01]  /*1510*/  UTCHMMA gdesc[UR20], gdesc[UR10], tmem[UR46], tmem[UR64], idesc[UR65], !UPT ;  /* 0x00ff400a140075ea */ /* 0x0007e2000f80002e */
[----:B------:R4:W-:Y:S01]  /*1520*/  UTCHMMA gdesc[UR18], gdesc[UR36], tmem[UR45], tmem[UR62], idesc[UR63], UPT ;  /* 0x00ff3e24120075ea */ /* 0x0009e2000b80002d */
[----:B------:R5:W-:Y:S01]  /*1530*/  UTCHMMA gdesc[UR16], gdesc[UR34], tmem[UR44], tmem[UR60], idesc[UR61], UPT ;  /* 0x00ff3c22100075ea */ /* 0x000be2000b80002c */
[----:B------:R-:W-:Y:S01]  /*1540*/  UTCHMMA gdesc[UR14], gdesc[UR32], tmem[UR43], tmem[UR54], idesc[UR55], UPT ;  /* 0x00ff36200e0075ea */ /* 0x000fe2000b80002b */
[----:B------:R-:W-:Y:S01]  /*1550*/  UTCHMMA gdesc[UR12], gdesc[UR30], tmem[UR42], tmem[UR52], idesc[UR53], UPT ;  /* 0x00ff341e0c0075ea */ /* 0x000fe2000b80002a */
[----:B------:R-:W-:Y:S01]  /*1560*/  UTCHMMA gdesc[UR8], gdesc[UR26], tmem[UR41], tmem[UR50], idesc[UR51], UPT ;  /* 0x00ff321a080075ea */ /* 0x000fe2000b800029 */
[----:B------:R-:W-:Y:S01]  /*1570*/  UTCHMMA gdesc[UR6], gdesc[UR24], tmem[UR39], tmem[UR48], idesc[UR49], UPT ;  /* 0x00ff3018060075ea */ /* 0x000fe2000b800027 */
[----:B------:R2:W-:Y:S01]  /*1580*/  UTCHMMA gdesc[UR4], gdesc[UR22], tmem[UR38], tmem[UR58], idesc[UR59], UPT ;  /* 0x00ff3a16040075ea */ /* 0x0005e2000b800026 */
[----:B------:R1:W-:Y:S01]  /*1590*/  UTCBAR [UR29], URZ ;  /* 0x000000ff1d0073e9 */ /* 0x0003e200080000ff */
[----:B------:R-:W1:Y:S01]  /*15a0*/  SYNCS.PHASECHK.TRANS64.TRYWAIT P0, [UR28+0x8], RZ ;  /* 0x000008ffff0075a7 */ /* 0x000e62000800111c */
[----:B------:R-:W2:Y:S01]  /*15b0*/  LDCU UR47, c[0x0][0x614] ;  /* 0x0000c280ff2f77ac */ /* 0x000ea20008000800 */
[----:B------:R-:W-:-:S02]  /*15c0*/  IMAD.MOV.U32 R3, RZ, RZ, 0x80 ;  /* 0x00000080ff037424 */ /* 0x000fc400078e00ff */
[----:B--2---:R-:W-:Y:S01]  /*15d0*/  IMAD.MOV.U32 R2, RZ, RZ, 0x80 ;  /* 0x00000080ff027424 */ /* 0x004fe200078e00ff */
        /* <DEDUP_REMOVED lines=11> */
[----:B---3--:R-:W2:Y:S01]  /*1690*/  LDCU UR20, c[0x0][0x38c] ;  /* 0x00007180ff1477ac */ /* 0x008ea20008000800 */
[----:B------:R-:W-:-:S02]  /*16a0*/  R2UR UR21, R3 ;  /* 0x00000000031572ca */ /* 0x000fc400000e0000 */
[C---:B----4-:R-:W-:Y:S01]  /*16b0*/  R2UR UR19, R2.reuse ;  /* 0x00000000021372ca */ /* 0x050fe200000e0000 */
[----:B------:R-:W3:Y:S01]  /*16c0*/  LDCU UR18, c[0x0][0x380] ;  /* 0x00007000ff1277ac */ /* 0x000ee20008000800 */
[C---:B-----5:R-:W-:Y:S02]  /*16d0*/  R2UR UR17, R2.reuse ;  /* 0x00000000021172ca */ /* 0x060fe400000e0000 */
[----:B------:R-:W-:Y:S01]  /*16e0*/  R2UR UR38, R3 ;  /* 0x00000000032672ca */ /* 0x000fe200000e0000 */
[----:B------:R-:W-:Y:S01]  /*16f0*/  UIADD3 UR5, UPT, UPT, -UR40, UR47, URZ ;  /* 0x0000002f28057290 */ /* 0x000fe2000fffe1ff */
[----:B-1----:R-:W-:Y:S01]  /*1700*/  R2UR UR29, R2 ;  /* 0x00000000021d72ca */ /* 0x002fe200000e0000 */
[----:B------:R-:W-:Y:S01]  /*1710*/  UMOV UR60, 0x0 ;  /* 0x00000000003c7882 */ /* 0x000fe20000000000 */
[----:B------:R-:W-:Y:S01]  /*1720*/  UMOV UR61, 0x1 ;  /* 0x00000001003d7882 */ /* 0x000fe20000000000 */
[----:B------:R-:W-:Y:S02]  /*1730*/  UIADD3 UR54, UPT, UPT, UR56, 0x2, URZ ;  /* 0x0000000238367890 */ /* 0x000fe4000fffe0ff */
[----:B------:R-:W-:-:S02]  /*1740*/  UIADD3 UR52, UPT, UPT, UR56, 0x4, URZ ;  /* 0x0000000438347890 */ /* 0x000fc4000fffe0ff */
[----:B------:R-:W-:Y:S02]  /*1750*/  UIADD3 UR50, UPT, UPT, UR56, 0x6, URZ ;  /* 0x0000000638327890 */ /* 0x000fe4000fffe0ff */
[----:B--2---:R-:W-:Y:S02]  /*1760*/  UIADD3 UR9, UPT, UPT, -UR20, URZ, URZ ;  /* 0x000000ff14097290 */ /* 0x004fe4000fffe1ff */
[----:B------:R-:W-:Y:S02]  /*1770*/  UIADD3 UR14, UPT, UPT, UR20, -0x1, URZ ;  /* 0xffffffff140e7890 */ /* 0x000fe4000fffe0ff */
[----:B---3--:R-:W-:Y:S01]  /*1780*/  UIADD3 UR4, UPT, UPT, UR20, -UR18, URZ ;  /* 0x8000001214047290 */ /* 0x008fe2000fffe0ff */
[----:B------:R-:W-:Y:S01]  /*1790*/  R2UR UR18, R3 ;  /* 0x00000000031272ca */ /* 0x000fe200000e0000 */
[----:B------:R-:W-:Y:S02]  /*17a0*/  UISETP.GT.AND UP0, UPT, UR20, URZ, UPT ;  /* 0x000000ff1400728c */ /* 0x000fe4000bf04270 */
[----:B------:R-:W-:-:S02]  /*17b0*/  ULEA UR4, UR5, UR4, 0x8 ;  /* 0x0000000405047291 */ /* 0x000fc4000f8e40ff */
[----:B------:R-:W-:Y:S02]  /*17c0*/  USHF.R.S32.HI UR9, URZ, 0x1f, UR9 ;  /* 0x0000001fff097899 */ /* 0x000fe40008011409 */
[----:B------:R-:W-:Y:S02]  /*17d0*/  USHF.R.S32.HI UR8, URZ, 0x1f, UR14 ;  /* 0x0000001fff087899 */ /* 0x000fe4000801140e */
[----:B------:R-:W-:Y:S02]  /*17e0*/  UIADD3 UR12, UPT, UPT, -UR4, URZ, URZ ;  /* 0x000000ff040c7290 */ /* 0x000fe4000fffe1ff */
[----:B------:R-:W-:Y:S02]  /*17f0*/  ULEA.HI UR13, UR9, -UR20, URZ, 0x7 ;  /* 0x80000014090d7291 */ /* 0x000fe4000f8f38ff */
[----:B------:R-:W-:Y:S02]  /*1800*/  ULEA.HI UR8, UR8, UR14, URZ, 0x7 ;  /* 0x0000000e08087291 */ /* 0x000fe4000f8f38ff */
[----:B------:R-:W-:-:S02]  /*1810*/  UIADD3 UR5, UPT, UPT, UR4, -0x1, URZ ;  /* 0xffffffff04057890 */ /* 0x000fc4000fffe0ff */
[----:B------:R-:W-:Y:S02]  /*1820*/  USHF.R.S32.HI UR9, URZ, 0x1f, UR12 ;  /* 0x0000001fff097899 */ /* 0x000fe4000801140c */
[----:B------:R-:W-:Y:S02]  /*1830*/  @UP0 UIMAD.WIDE UR6, UR8, 0x2000000, UR60 ;  /* 0x02000000080608a5 */ /* 0x000fe4000f8e023c */
[----:B------:R-:W-:Y:S02]  /*1840*/  USHF.R.S32.HI UR14, URZ, 0x1f, UR5 ;  /* 0x0000001fff0e7899 */ /* 0x000fe40008011405 */
[----:B------:R-:W-:Y:S01]  /*1850*/  ULEA.HI UR8, UR9, -UR4, URZ, 0x7 ;  /* 0x8000000409087291 */ /* 0x000fe2000f8f38ff */
[----:B------:R-:W-:Y:S01]  /*1860*/  R2UR UR9, R2 ;  /* 0x00000000020972ca */ /* 0x000fe200000e0000 */
[----:B------:R-:W-:Y:S01]  /*1870*/  USHF.R.S32.HI UR12, URZ, 0x7, UR13 ;  /* 0x00000007ff0c7899 */ /* 0x000fe2000801140d */
[----:B------:R-:W-:Y:S01]  /*1880*/  R2UR UR13, R3 ;  /* 0x00000000030d72ca */ /* 0x000fe200000e0000 */
[----:B------:R-:W-:-:S02]  /*1890*/  ULEA.HI UR14, UR14, UR5, URZ, 0x7 ;  /* 0x000000050e0e7291 */ /* 0x000fc4000f8f38ff */
[----:B------:R-:W-:Y:S02]  /*18a0*/  USHF.R.S32.HI UR8, URZ, 0x7, UR8 ;  /* 0x00000007ff087899 */ /* 0x000fe40008011408 */
[----:B------:R-:W-:Y:S02]  /*18b0*/  UIADD3 UR48, UPT, UPT, UR56, 0x400, URZ ;  /* 0x0000040038307890 */ /* 0x000fe4000fffe0ff */
[----:B------:R-:W-:Y:S02]  /*18c0*/  UIADD3 UR46, UPT, UPT, UR56, 0x402, URZ ;  /* 0x00000402382e7890 */ /* 0x000fe4000fffe0ff */
[----:B------:R-:W-:Y:S02]  /*18d0*/  UIADD3 UR44, UPT, UPT, UR56, 0x404, URZ ;  /* 0x00000404382c7890 */ /* 0x000fe4000fffe0ff */
[----:B------:R-:W-:Y:S01]  /*18e0*/  UIADD3 UR42, UPT, UPT, UR56, 0x406, URZ ;  /* 0x00000406382a7890 */ /* 0x000fe2000fffe0ff */
[----:B------:R-:W-:Y:S01]  /*18f0*/  UMOV UR64, 0x0 ;  /* 0x0000000000407882 */ /* 0x000fe20000000000 */
[----:B------:R-:W-:Y:S01]  /*1900*/  UMOV UR65, 0x8200010 ;  /* 0x0820001000417882 */ /* 0x000fe20000000000 */
[----:B------:R-:W-:Y:S01]  /*1910*/  UMOV UR62, 0x0 ;  /* 0x00000000003e7882 */ /* 0x000fe20000000000 */
[----:B------:R-:W-:Y:S01]  /*1920*/  UMOV UR63, 0x8200010 ;  /* 0x08200010003f7882 */ /* 0x000fe20000000000 */
[----:B------:R-:W-:Y:S01]  /*1930*/  UMOV UR58, 0x0 ;  /* 0x00000000003a7882 */ /* 0x000fe20000000000 */
[----:B------:R-:W-:Y:S01]  /*1940*/  UMOV UR59, 0x8200010 ;  /* 0x08200010003b7882 */ /* 0x000fe20000000000 */
[----:B------:R-:W-:-:S02]  /*1950*/  UIADD3 UR16, UPT, UPT, UR28, 0x58, URZ ;  /* 0x000000581c107890 */ /* 0x000fc4000fffe0ff */
[----:B------:R-:W-:Y:S02]  /*1960*/  UIADD3 UR15, UPT, UPT, UR28, 0x38, URZ ;  /* 0x000000381c0f7890 */ /* 0x000fe4000fffe0ff */
[----:B------:R-:W-:Y:S02]  /*1970*/  UIADD3 UR5, UPT, UPT, -UR12, URZ, URZ ;  /* 0x000000ff0c057290 */ /* 0x000fe4000fffe1ff */
[----:B------:R-:W-:Y:S01]  /*1980*/  ULEA.HI.SX32 UR60, UR14, 0x1, 0x19 ;  /* 0x000000010e3c7891 */ /* 0x000fe2000f8fcaff */
[----:B------:R-:W-:Y:S01]  /*1990*/  UMOV UR55, 0x40004040 ;  /* 0x4000404000377882 */ /* 0x000fe20000000000 */
[----:B------:R-:W-:Y:S01]  /*19a0*/  UIADD3 UR8, UPT, UPT, -UR8, URZ, URZ ;  /* 0x000000ff08087290 */ /* 0x000fe2000fffe1ff */
[----:B------:R-:W-:Y:S01]  /*19b0*/  UMOV UR53, 0x40004040 ;  /* 0x4000404000357882 */ /* 0x000fe20000000000 */
[----:B------:R-:W-:Y:S01]  /*19c0*/  UISETP.GT.AND UP1, UPT, UR4, URZ, UPT ;  /* 0x000000ff0400728c */ /* 0x000fe2000bf24270 */
[----:B------:R-:W-:Y:S01]  /*19d0*/  UMOV UR51, 0x40004040 ;  /* 0x4000404000337882 */ /* 0x000fe20000000000 */
[----:B------:R-:W-:Y:S01]  /*19e0*/  UMOV UR49, 0x40004040 ;  /* 0x4000404000317882 */ /* 0x000fe20000000000 */
[----:B------:R-:W-:Y:S01]  /*19f0*/  UMOV UR47, 0x40004040 ;  /* 0x40004040002f7882 */ /* 0x000fe20000000000 */
[----:B------:R-:W-:Y:S01]  /*1a00*/  UMOV UR45, 0x40004040 ;  /* 0x40004040002d7882 */ /* 0x000fe20000000000 */
[----:B------:R-:W-:Y:S01]  /*1a10*/  UMOV UR43, 0x40004040 ;  /* 0x40004040002b7882 */ /* 0x000fe20000000000 */
[----:B------:R-:W-:Y:S05]  /*1a20*/  @!P0 BRA `(.L_x_12) ;  /* 0x000000d400688947 */ /* 0x000fea0003800000 */
.L_x_74:
[----:B------:R-:W-:Y:S01]  /*1a30*/  UTCHMMA gdesc[UR56], gdesc[UR10], tmem[UR38], tmem[UR76], idesc[UR77], !UPT ;  /* 0x00ff4c0a380075ea */ /* 0x000fe2000f800026 */
[----:B------:R-:W-:Y:S01]  /*1a40*/  UTCHMMA gdesc[UR54], gdesc[UR36], tmem[UR29], tmem[UR74], idesc[UR75], UPT ;  /* 0x00ff4a24360075ea */ /* 0x000fe2000b80001d */
[----:B------:R-:W-:Y:S01]  /*1a50*/  UTCHMMA gdesc[UR52], gdesc[UR34], tmem[UR21], tmem[UR72], idesc[UR73], UPT ;  /* 0x00ff4822340075ea */ /* 0x000fe2000b800015 */
[----:B------:R2:W-:Y:S01]  /*1a60*/  UTCHMMA gdesc[UR50], gdesc[UR32], tmem[UR19], tmem[UR64], idesc[UR65], UPT ;  /* 0x00ff4020320075ea */ /* 0x0005e2000b800013 */
[----:B------:R3:W-:Y:S01]  /*1a70*/  UTCHMMA gdesc[UR48], gdesc[UR30], tmem[UR18], tmem[UR70], idesc[UR71], UPT ;  /* 0x00ff461e300075ea */ /* 0x0007e2000b800012 */
[----:B------:R3:W-:Y:S01]  /*1a80*/  UTCHMMA gdesc[UR46], gdesc[UR26], tmem[UR17], tmem[UR68], idesc[UR69], UPT ;  /* 0x00ff441a2e0075ea */ /* 0x0007e2000b800011 */
[----:B------:R3:W-:Y:S01]  /*1a90*/  UTCHMMA gdesc[UR44], gdesc[UR24], tmem[UR13], tmem[UR62], idesc[UR63], UPT ;  /* 0x00ff3e182c0075ea */ /* 0x0007e2000b80000d */
[----:B------:R3:W-:Y:S01]  /*1aa0*/  UTCHMMA gdesc[UR42], gdesc[UR22], tmem[UR9], tmem[UR58], idesc[UR59], UPT ;  /* 0x00ff3a162a0075ea */ /* 0x0007e2000b800009 */
[----:B------:R3:W-:Y:S01]  /*1ab0*/  UTCBAR [UR16], URZ ;  /* 0x000000ff100073e9 */ /* 0x0007e200080000ff */
[----:B------:R-:W-:Y:S01]  /*1ac0*/  @!UP1 UMOV UR60, UR8 ;  /* 0x00000008003c9c82 */ /* 0x000fe20008000000 */
[----:B------:R-:W-:Y:S01]  /*1ad0*/  @UP0 UMOV UR5, UR7 ;  /* 0x0000000700050c82 */ /* 0x000fe20008000000 */
[----:B------:R3:W-:Y:S01]  /*1ae0*/  UTCBAR [UR15], URZ ;  /* 0x000000ff0f0073e9 */ /* 0x0007e200080000ff */
[----:B------:R-:W-:Y:S01]  /*1af0*/  UISETP.LT.AND UP0, UPT, UR60, UR5, UPT ;  /* 0x000000053c00728c */ /* 0x000fe2000bf01270 */
[----:B------:R-:W-:Y:S01]  /*1b00*/  HFMA2 R18, -RZ, RZ, 0, 0 ;  /* 0x00000000ff127431 */ /* 0x000fe200000001ff */
[----:B------:R-:W-:Y:S01]  /*1b10*/  MOV R20, RZ ;  /* 0x000000ff00147202 */ /* 0x000fe20000000f00 */
[----:B------:R-:W-:Y:S01]  /*1b20*/  UMOV UR6, 0x1 ;  /* 0x0000000100067882 */ /* 0x000fe20000000000 */
[----:B------:R-:W-:Y:S01]  /*1b30*/  USEL UR60, UR60, UR5, UP0 ;  /* 0x000000053c3c7287 */ /* 0x000fe20008000000 */
[----:B------:R-:W-:-:S03]  /*1b40*/  UMOV UR4, URZ ;  /* 0x000000ff00047c82 */ /* 0x000fc60008000000 */
[----:B------:R-:W-:Y:S02]  /*1b50*/  UISETP.GE.AND UP0, UPT, UR60, 0x2, UPT ;  /* 0x000000023c00788c */ /* 0x000fe4000bf06270 */
[----:B--2---:R-:W-:-:S07]  /*1b60*/  UIADD3 UR64, UPT, UPT, UR28, 0x20, URZ ;  /* 0x000000201c407890 */ /* 0x004fce000fffe0ff */
[----:B------:R-:W-:Y:S05]  /*1b70*/  BRA.U !UP0, `(.L_x_13) ;  /* 0x0000000d08e47547 */ /* 0x000fea000b800000 */
[----:B------:R-:W-:Y:S01]  /*1b80*/  IMAD.MOV.U32 R20, RZ, RZ, RZ ;  /* 0x000000ffff147224 */ /* 0x000fe200078e00ff */
[----:B------:R-:W-:Y:S01]  /*1b90*/  MOV R13, 0xf0 ;  /* 0x000000f0000d7802 */ /* 0x000fe20000000f00 */
[----:B------:R-:W-:Y:S01]  /*1ba0*/  IMAD.MOV.U32 R18, RZ, RZ, RZ ;  /* 0x000000ffff127224 */ /* 0x000fe200078e00ff */
[----:B------:R-:W-:Y:S01]  /*1bb0*/  MOV R11, 0xf8 ;  /* 0x000000f8000b7802 */ /* 0x000fe20000000f00 */
[----:B------:R-:W-:Y:S01]  /*1bc0*/  IMAD.MOV.U32 R12, RZ, RZ, 0x180 ;  /* 0x00000180ff0c7424 */ /* 0x000fe200078e00ff */
        /* <DEDUP_REMOVED lines=8> */
[----:B-1----:R-:W-:Y:S01]  /*1c50*/  MOV R2, 0x80 ;  /* 0x0000008000027802 */ /* 0x002fe20000000f00 */
[----:B------:R-:W-:Y:S01]  /*1c60*/  UIADD3 UR60, UPT, UPT, -UR60, URZ, URZ ;  /* 0x000000ff3c3c7290 */ /* 0x000fe2000fffe1ff */
[----:B------:R-:W-:Y:S01]  /*1c70*/  UMOV UR6, 0x1 ;  /* 0x0000000100067882 */ /* 0x000fe20000000000 */
[----:B------:R-:W-:Y:S01]  /*1c80*/  UMOV UR4, URZ ;  /* 0x000000ff00047c82 */ /* 0x000fe20008000000 */
[----:B------:R-:W-:-:S02]  /*1c90*/  UIADD3 UR66, UPT, UPT, UR28, 0x50, URZ ;  /* 0x000000501c427890 */ /* 0x000fc4000fffe0ff */
[----:B------:R-:W-:Y:S01]  /*1ca0*/  UIADD3 UR65, UPT, UPT, UR28, 0x58, URZ ;  /* 0x000000581c417890 */ /* 0x000fe2000fffe0ff */
[----:B------:R-:W-:Y:S01]  /*1cb0*/  UMOV UR76, 0x0 ;  /* 0x00000000004c7882 */ /* 0x000fe20000000000 */
[----:B------:R-:W-:Y:S01]  /*1cc0*/  UMOV UR77, 0x8200010 ;  /* 0x08200010004d7882 */ /* 0x000fe20000000000 */
[----:B------:R-:W-:Y:S01]  /*1cd0*/  UMOV UR74, 0x0 ;  /* 0x00000000004a7882 */ /* 0x000fe20000000000 */
[----:B------:R-:W-:Y:S01]  /*1ce0*/  UMOV UR75, 0x8200010 ;  /* 0x08200010004b7882 */ /* 0x000fe20000000000 */
[----:B------:R-:W-:Y:S01]  /*1cf0*/  UMOV UR72, 0x0 ;  /* 0x0000000000487882 */ /* 0x000fe20000000000 */
[----:B------:R-:W-:Y:S01]  /*1d00*/  UMOV UR73, 0x8200010 ;  /* 0x0820001000497882 */ /* 0x000fe20000000000 */
[----:B---3--:R-:W-:Y:S01]  /*1d10*/  UMOV UR70, 0x0 ;  /* 0x0000000000467882 */ /* 0x008fe20000000000 */
[----:B------:R-:W-:Y:S01]  /*1d20*/  UMOV UR71, 0x8200010 ;  /* 0x0820001000477882 */ /* 0x000fe20000000000 */
[----:B------:R-:W-:Y:S01]  /*1d30*/  UMOV UR68, 0x0 ;  /* 0x0000000000447882 */ /* 0x000fe20000000000 */
[----:B------:R-:W-:-:S05]  /*1d40*/  UMOV UR69, 0x8200010 ;  /* 0x0820001000457882 */ /* 0x000fca0000000000 */
.L_x_20:
[----:B------:R-:W-:Y:S01]  /*1d50*/  ULEA UR59, UR6, UR64, 0x3 ;  /* 0x00000040063b7291 */ /* 0x000fe2000f8e18ff */
[----:B------:R-:W-:Y:S01]  /*1d60*/  SHF.L.U32 R23, R20, 0x1f, RZ ;  /* 0x0000001f14177819 */ /* 0x000fe200000006ff */
[----:B------:R-:W-:Y:S01]  /*1d70*/  UISETP.NE.U32.AND UP0, UPT, UR4, URZ, UPT ;  /* 0x000000ff0400728c */ /* 0x000fe2000bf05070 */
[----:B------:R-:W-:Y:S06]  /*1d80*/  SHF.L.U32 R16, R18, 0x1f, RZ ;  /* 0x0000001f12107819 */ /* 0x000fec00000006ff */
[----:B------:R-:W1:Y:S02]  /*1d90*/  SYNCS.PHASECHK.TRANS64.TRYWAIT P0, [UR59], R23 ;  /* 0x00000017ff0075a7 */ /* 0x000e64000800113b */
[----:B-12---:R-:W-:Y:S05]  /*1da0*/  @!P0 BRA `(.L_x_14) ;  /* 0x000000d000a08947 */ /* 0x006fea0003800000 */
.L_x_76:
[----:B------:R-:W2:Y:S01]  /*1db0*/  SYNCS.PHASECHK.TRANS64.TRYWAIT P0, [UR28+0x60], R16 ;  /* 0x00006010ff0075a7 */ /* 0x000ea2000800111c */
[----:B------:R-:W-:Y:S01]  /*1dc0*/  ULEA UR4, UR6, UR28, 0xf ;  /* 0x0000001c06047291 */ /* 0x000fe2000f8e78ff */
[----:B------:R-:W-:Y:S01]  /*1dd0*/  HFMA2 R15, -RZ, RZ, 0, 3.814697265625e-06 ;  /* 0x00000040ff0f7431 */ /* 0x000fe200000001ff */
[----:B-1----:R-:W-:Y:S02]  /*1de0*/  MOV R14, 0x100 ;  /* 0x00000100000e7802 */ /* 0x002fe40000000f00 */
[----:B------:R-:W-:Y:S04]  /*1df0*/  UIADD3 UR4, UPT, UPT, UR4, 0x20c00, URZ ;  /* 0x00020c0004047890 */ /* 0x000fe8000fffe0ff */
[----:B------:R-:W-:Y:S04]  /*1e00*/  USHF.R.U32.HI UR4, URZ, 0x4, UR4 ;  /* 0x00000004ff047899 */ /* 0x000fe80008011604 */
[----:B------:R-:W-:Y:S04]  /*1e10*/  ULOP3.LUT UR4, UR4, 0x3fc0, URZ, 0xc0, !UPT ;  /* 0x00003fc004047892 */ /* 0x000fe8000f8ec0ff */
[----:B------:R-:W-:Y:S01]  /*1e20*/  ULOP3.LUT UR4, UR4, 0x4000000, URZ, 0xfc, !UPT ;  /* 0x0400000004047892 */ /* 0x000fe2000f8efcff */
[----:B--2---:R-:W-:Y:S11]  /*1e30*/  @!P0 BRA `(.L_x_15) ;  /* 0x000000d000988947 */ /* 0x004ff60003800000 */
.L_x_78:
[----:B------:R-:W-:Y:S01]  /*1e40*/  R2UR UR8, R15 ;  /* 0x000000000f0872ca */ /* 0x000fe200000e0000 */
[----:B------:R-:W-:Y:S01]  /*1e50*/  UIADD3 UR38, UPT, UPT, UR4, 0x80, URZ ;  /* 0x0000008004267890 */ /* 0x000fe2000fffe0ff */
[----:B------:R-:W-:Y:S01]  /*1e60*/  R2UR UR10, R14 ;  /* 0x000000000e0a72ca */ /* 0x000fe200000e0000 */
[----:B------:R-:W-:Y:S01]  /*1e70*/  UIADD3 UR36, UPT, UPT, UR4, 0x100, URZ ;  /* 0x0000010004247890 */ /* 0x000fe2000fffe0ff */
[----:B------:R-:W-:Y:S01]  /*1e80*/  IMAD.MOV.U32 R15, RZ, RZ, 0x48 ;  /* 0x00000048ff0f7424 */ /* 0x000fe200078e00ff */
[----:B------:R-:W-:Y:S01]  /*1e90*/  UMOV UR12, 0x0 ;  /* 0x00000000000c7882 */ /* 0x000fe20000000000 */
[----:B------:R-:W-:Y:S01]  /*1ea0*/  UMOV UR13, 0x8210010 ;  /* 0x08210010000d7882 */ /* 0x000fe20000000000 */
[----:B------:R-:W-:Y:S01]  /*1eb0*/  UMOV UR40, UR4 ;  /* 0x0000000400287c82 */ /* 0x000fe20008000000 */
[----:B------:R-:W-:Y:S01]  /*1ec0*/  UMOV UR41, 0x40004040 ;  /* 0x4000404000297882 */ /* 0x000fe20000000000 */
[----:B------:R-:W-:Y:S01]  /*1ed0*/  IMAD.MOV.U32 R14, RZ, RZ, 0x100 ;  /* 0x00000100ff0e7424 */ /* 0x000fe200078e00ff */
[----:B------:R-:W-:Y:S01]  /*1ee0*/  R2UR UR5, R15 ;  /* 0x000000000f0572ca */ /* 0x000fe200000e0000 */
[----:B------:R-:W-:Y:S01]  /*1ef0*/  IMAD.MOV.U32 R15, RZ, RZ, 0x50 ;  /* 0x00000050ff0f7424 */ /* 0x000fe200078e00ff */
[----:B------:R-:W-:Y:S01]  /*1f00*/  UMOV UR39, 0x40004040 ;  /* 0x4000404000277882 */ /* 0x000fe20000000000 */
[----:B------:R-:W-:Y:S01]  /*1f10*/  UMOV UR37, 0x40004040 ;  /* 0x4000404000257882 */ /* 0x000fe20000000000 */
[C---:B------:R-:W-:Y:S01]  /*1f20*/  R2UR UR7, R14.reuse ;  /* 0x000000000e0772ca */ /* 0x040fe200000e0000 */
[----:B------:R2:W-:Y:S01]  /*1f30*/  UTCHMMA tmem[UR8], gdesc[UR40], tmem[UR10], tmem[UR12], idesc[UR13], UP0 ;  /* 0x00ff0c28080079ea */ /* 0x0005e2000800000a */
[----:B------:R-:W-:Y:S01]  /*1f40*/  R2UR UR9, R15 ;  /* 0x000000000f0972ca */ /* 0x000fe200000e0000 */
[----:B------:R-:W-:Y:S01]  /*1f50*/  IMAD.MOV.U32 R15, RZ, RZ, 0x58 ;  /* 0x00000058ff0f7424 */ /* 0x000fe200078e00ff */
[----:B------:R-:W-:Y:S02]  /*1f60*/  UIADD3 UR34, UPT, UPT, UR4, 0x180, URZ ;  /* 0x0000018004227890 */ /* 0x000fe4000fffe0ff */
[----:B------:R-:W-:Y:S02]  /*1f70*/  UIADD3 UR32, UPT, UPT, UR4, 0x200, URZ ;  /* 0x0000020004207890 */ /* 0x000fe4000fffe0ff */
[----:B------:R-:W-:Y:S01]  /*1f80*/  UIADD3 UR30, UPT, UPT, UR4, 0x280, URZ ;  /* 0x00000280041e7890 */ /* 0x000fe2000fffe0ff */
[----:B------:R-:W-:Y:S01]  /*1f90*/  UMOV UR35, 0x40004040 ;  /* 0x4000404000237882 */ /* 0x000fe20000000000 */
[----:B------:R-:W-:Y:S01]  /*1fa0*/  UMOV UR33, 0x40004040 ;  /* 0x4000404000217882 */ /* 0x000fe20000000000 */
[----:B------:R-:W-:Y:S02]  /*1fb0*/  UMOV UR31, 0x40004040 ;  /* 0x40004040001f7882 */ /* 0x000fe40000000000 */
[----:B------:R3:W-:Y:S01]  /*1fc0*/  UTCHMMA tmem[UR5], gdesc[UR38], tmem[UR7], tmem[UR12], idesc[UR13], UPT ;  /* 0x00ff0c26050079ea */ /* 0x0007e2000b800007 */
[C---:B--2---:R-:W-:Y:S02]  /*1fd0*/  R2UR UR8, R14.reuse ;  /* 0x000000000e0872ca */ /* 0x044fe400000e0000 */
[----:B------:R-:W-:Y:S01]  /*1fe0*/  R2UR UR10, R15 ;  /* 0x000000000f0a72ca */ /* 0x000fe200000e0000 */
[----:B------:R-:W-:Y:S05]  /*1ff0*/  IMAD.MOV.U32 R15, RZ, RZ, 0x60 ;  /* 0x00000060ff0f7424 */ /* 0x000fea00078e00ff */
[----:B---3--:R-:W-:Y:S05]  /*2000*/  R2UR UR7, R15 ;  /* 0x000000000f0772ca */ /* 0x008fea00000e0000 */
[----:B------:R2:W-:Y:S01]  /*2010*/  UTCHMMA tmem[UR9], gdesc[UR36], tmem[UR8], tmem[UR12], idesc[UR13], UPT ;  /* 0x00ff0c24090079ea */ /* 0x0005e2000b800008 */
[----:B------:R-:W-:Y:S01]  /*2020*/  IMAD.MOV.U32 R15, RZ, RZ, 0x68 ;  /* 0x00000068ff0f7424 */ /* 0x000fe200078e00ff */
[----:B------:R-:W-:Y:S11]  /*2030*/  R2UR UR5, R14 ;  /* 0x000000000e0572ca */ /* 0x000ff600000e0000 */
[----:B------:R-:W-:Y:S02]  /*2040*/  @!UPT UIADD3 URZ, UPT, UPT, URZ, URZ, URZ ;  /* 0x000000fffffff290 */ /* 0x000fe4000fffe0ff */
[----:B------:R3:W-:Y:S01]  /*2050*/  UTCHMMA tmem[UR10], gdesc[UR34], tmem[UR5], tmem[UR12], idesc[UR13], UPT ;  /* 0x00ff0c220a0079ea */ /* 0x0007e2000b800005 */
[----:B------:R3:W-:Y:S01]  /*2060*/  UTCHMMA tmem[UR7], gdesc[UR32], tmem[UR8], tmem[UR12], idesc[UR13], UPT ;  /* 0x00ff0c20070079ea */ /* 0x0007e2000b800008 */
[----:B--2---:R-:W-:Y:S01]  /*2070*/  R2UR UR9, R15 ;  /* 0x000000000f0972ca */ /* 0x004fe200000e0000 */
[----:B------:R-:W-:Y:S11]  /*2080*/  IMAD.MOV.U32 R15, RZ, RZ, 0x70 ;  /* 0x00000070ff0f7424 */ /* 0x000ff600078e00ff */
[----:B------:R-:W-:Y:S01]  /*2090*/  @!UPT UIADD3 URZ, UPT, UPT, URZ, URZ, URZ ;  /* 0x000000fffffff290 */ /* 0x000fe2000fffe0ff */
[----:B------:R3:W-:Y:S01]  /*20a0*/  UTCHMMA tmem[UR9], gdesc[UR30], tmem[UR5], tmem[UR12], idesc[UR13], UPT ;  /* 0x00ff0c1e090079ea */ /* 0x0007e2000b800005 */
[----:B------:R-:W2:Y:S02]  /*20b0*/  SYNCS.PHASECHK.TRANS64.TRYWAIT P0, [UR28+0x70], R16 ;  /* 0x00007010ff0075a7 */ /* 0x000ea4000800111c */
[----:B--23--:R-:W-:Y:S05]  /*20c0*/  @!P0 BRA `(.L_x_16) ;  /* 0x000000d000108947 */ /* 0x00cfea0003800000 */
.L_x_80:
[----:B------:R-:W-:Y:S01]  /*20d0*/  UIADD3 UR26, UPT, UPT, UR4, 0x300, URZ ;  /* 0x00000300041a7890 */ /* 0x000fe2000fffe0ff */
[----:B------:R-:W-:Y:S01]  /*20e0*/  R2UR UR9, R15 ;  /* 0x000000000f0972ca */ /* 0x000fe200000e0000 */
[----:B------:R-:W-:Y:S01]  /*20f0*/  UIADD3 UR24, UPT, UPT, UR4, 0x380, URZ ;  /* 0x0000038004187890 */ /* 0x000fe2000fffe0ff */
[----:B------:R-:W-:Y:S01]  /*2100*/  R2UR UR10, R14 ;  /* 0x000000000e0a72ca */ /* 0x000fe200000e0000 */
[----:B------:R-:W-:Y:S01]  /*2110*/  UIADD3 UR4, UPT, UPT, UR6, 0x1, URZ ;  /* 0x0000000106047890 */ /* 0x000fe2000fffe0ff */
[----:B------:R-:W-:Y:S01]  /*2120*/  IMAD.MOV.U32 R15, RZ, RZ, 0x78 ;  /* 0x00000078ff0f7424 */ /* 0x000fe200078e00ff */
[----:B------:R-:W-:Y:S01]  /*2130*/  UMOV UR12, 0x0 ;  /* 0x00000000000c7882 */ /* 0x000fe20000000000 */
[----:B------:R-:W-:Y:S01]  /*2140*/  IMAD.MOV.U32 R14, RZ, RZ, 0x100 ;  /* 0x00000100ff0e7424 */ /* 0x000fe200078e00ff */
[----:B------:R-:W-:Y:S02]  /*2150*/  UISETP.NE.AND UP1, UPT, UR4, 0x3, UPT ;  /* 0x000000030400788c */ /* 0x000fe4000bf25270 */
[----:B------:R-:W-:Y:S01]  /*2160*/  R2UR UR7, R15 ;  /* 0x000000000f0772ca */ /* 0x000fe200000e0000 */
[----:B------:R-:W-:Y:S01]  /*2170*/  UMOV UR13, 0x8210010 ;  /* 0x08210010000d7882 */ /* 0x000fe20000000000 */
[----:B------:R-:W-:Y:S01]  /*2180*/  USEL UR5, URZ, 0x1, UP1 ;  /* 0x00000001ff057887 */ /* 0x000fe20008800000 */
[----:B------:R-:W-:Y:S01]  /*2190*/  R2UR UR8, R14 ;  /* 0x000000000e0872ca */ /* 0x000fe200000e0000 */
[----:B------:R-:W-:Y:S01]  /*21a0*/  USEL UR29, UR4, URZ, UP1 ;  /* 0x000000ff041d7287 */ /* 0x000fe20008800000 */
[----:B------:R-:W-:Y:S01]  /*21b0*/  UMOV UR27, 0x40004040 ;  /* 0x40004040001b7882 */ /* 0x000fe20000000000 */
[----:B------:R-:W-:Y:S02]  /*21c0*/  UMOV UR25, 0x40004040 ;  /* 0x4000404000197882 */ /* 0x000fe40000000000 */
[----:B------:R-:W-:Y:S01]  /*21d0*/  ULEA UR58, UR29, UR64, 0x3 ;  /* 0x000000401d3a7291 */ /* 0x000fe2000f8e18ff */
[----:B------:R-:W-:Y:S01]  /*21e0*/  LOP3.LUT R15, R20, UR5, RZ, 0x3c, !PT ;  /* 0x00000005140f7c12 */ /* 0x000fe2000f8e3cff */
[----:B------:R2:W-:Y:S04]  /*21f0*/  UTCHMMA tmem[UR9], gdesc[UR26], tmem[UR10], tmem[UR12], idesc[UR13], UPT ;  /* 0x00ff0c1a090079ea */ /* 0x0005e8000b80000a */
[----:B-1----:R-:W-:Y:S02]  /*2200*/  IMAD.U32 R21, R15, -0x80000000, RZ ;  /* 0x800000000f157824 */ /* 0x002fe400078e00ff */
[----:B------:R2:W-:Y:S02]  /*2210*/  UTCHMMA tmem[UR7], gdesc[UR24], tmem[UR8], tmem[UR12], idesc[UR13], UPT ;  /* 0x00ff0c18070079ea */ /* 0x0005e4000b800008 */
[----:B------:R-:W1:Y:S02]  /*2220*/  SYNCS.PHASECHK.TRANS64.TRYWAIT P0, [UR58], R21 ;  /* 0x00000015ff0075a7 */ /* 0x000e64000800113a */
[----:B-12---:R-:W-:Y:S05]  /*2230*/  @!P0 BRA `(.L_x_17) ;  /* 0x000000cc00d08947 */ /* 0x006fea0003800000 */
.L_x_82:
[----:B------:R-:W-:Y:S01]  /*2240*/  ULEA UR4, UR29, UR28, 0xf ;  /* 0x0000001c1d047291 */ /* 0x000fe2000f8e78ff */
[----:B-1----:R-:W-:Y:S01]  /*2250*/  IMAD.MOV.U32 R14, RZ, RZ, RZ ;  /* 0x000000ffff0e7224 */ /* 0x002fe200078e00ff */
[----:B------:R-:W-:Y:S01]  /*2260*/  UIADD3 UR6, UPT, UPT, UR56, -0x800, URZ ;  /* 0xfffff80038067890 */ /* 0x000fe2000fffe0ff */
[----:B------:R-:W-:Y:S01]  /*2270*/  MOV.SPILL R20, UR25 ;  /* 0x0000001900147c02 */ /* 0x000fe20009000f00 */
[----:B------:R-:W-:Y:S01]  /*2280*/  UIADD3 UR4, UPT, UPT, UR4, 0x20c00, URZ ;  /* 0x00020c0004047890 */ /* 0x000fe2000fffe0ff */
[----:B------:R-:W-:Y:S01]  /*2290*/  MOV.SPILL R17, UR24 ;  /* 0x0000001800117c02 */ /* 0x000fe20009000f00 */
[----:B------:R-:W-:Y:S01]  /*22a0*/  UIADD3 UR8, UPT, UPT, UR52, -0x800, URZ ;  /* 0xfffff80034087890 */ /* 0x000fe2000fffe0ff */
[C---:B------:R-:W-:Y:S01]  /*22b0*/  R2UR UR10, R14.reuse ;  /* 0x000000000e0a72ca */ /* 0x040fe200000e0000 */
[----:B------:R-:W-:Y:S01]  /*22c0*/  USHF.R.U32.HI UR4, URZ, 0x4, UR4 ;  /* 0x00000004ff047899 */ /* 0x000fe20008011604 */
[C---:B------:R-:W-:Y:S01]  /*22d0*/  R2UR UR11, R14.reuse ;  /* 0x000000000e0b72ca */ /* 0x040fe200000e0000 */
[----:B------:R-:W-:Y:S01]  /*22e0*/  UMOV UR62, 0x0 ;  /* 0x00000000003e7882 */ /* 0x000fe20000000000 */
[----:B------:R-:W-:Y:S01]  /*22f0*/  UMOV UR63, 0x8200010 ;  /* 0x08200010003f7882 */ /* 0x000fe20000000000 */
[----:B------:R-:W-:Y:S01]  /*2300*/  ULOP3.LUT UR4, UR4, 0x3fc0, URZ, 0xc0, !UPT ;  /* 0x00003fc004047892 */ /* 0x000fe2000f8ec0ff */
[C---:B------:R-:W-:Y:S01]  /*2310*/  R2UR UR14, R14.reuse ;  /* 0x000000000e0e72ca */ /* 0x040fe200000e0000 */
[----:B------:R-:W-:Y:S01]  /*2320*/  UMOV UR7, UR57 ;  /* 0x0000003900077c82 */ /* 0x000fe20008000000 */
[----:B------:R-:W-:Y:S01]  /*2330*/  UMOV UR13, 0x40004040 ;  /* 0x40004040000d7882 */ /* 0x000fe20000000000 */
[----:B------:R-:W-:Y:S01]  /*2340*/  ULOP3.LUT UR12, UR4, 0x10000, URZ, 0xfc, !UPT ;  /* 0x00010000040c7892 */ /* 0x000fe2000f8efcff */
[C---:B------:R-:W-:Y:S01]  /*2350*/  R2UR UR61, R14.reuse ;  /* 0x000000000e3d72ca */ /* 0x040fe200000e0000 */
[----:B------:R-:W-:Y:S02]  /*2360*/  UIADD3 UR4, UPT, UPT, UR54, -0x800, URZ ;  /* 0xfffff80036047890 */ /* 0x000fe4000fffe0ff */
[----:B------:R-:W-:Y:S02]  /*2370*/  UIADD3 UR22, UPT, UPT, UR12, 0x2, URZ ;  /* 0x000000020c167890 */ /* 0x000fe4000fffe0ff */
[----:B------:R-:W-:Y:S02]  /*2380*/  UIADD3 UR20, UPT, UPT, UR12, 0x4, URZ ;  /* 0x000000040c147890 */ /* 0x000fe4000fffe0ff */
[----:B------:R-:W-:Y:S01]  /*2390*/  UIADD3 UR18, UPT, UPT, UR12, 0x6, URZ ;  /* 0x000000060c127890 */ /* 0x000fe2000fffe0ff */
[----:B------:R1:W-:Y:S01]  /*23a0*/  UTCHMMA gdesc[UR6], gdesc[UR12], tmem[UR10], tmem[UR62], idesc[UR63], !UPT ;  /* 0x00ff3e0c060075ea */ /* 0x0003e2000f80000a */
[----:B------:R-:W-:Y:S01]  /*23b0*/  UIADD3 UR16, UPT, UPT, UR12, 0x400, URZ ;  /* 0x000004000c107890 */ /* 0x000fe2000fffe0ff */
[----:B------:R-:W-:Y:S01]  /*23c0*/  UMOV UR5, UR55 ;  /* 0x0000003700057c82 */ /* 0x000fe20008000000 */
[----:B------:R-:W-:Y:S01]  /*23d0*/  UMOV UR23, 0x40004040 ;  /* 0x4000404000177882 */ /* 0x000fe20000000000 */
[----:B------:R-:W-:Y:S01]  /*23e0*/  UMOV UR9, UR53 ;  /* 0x0000003500097c82 */ /* 0x000fe20008000000 */
[----:B------:R2:W-:Y:S01]  /*23f0*/  UTCHMMA gdesc[UR4], gdesc[UR22], tmem[UR11], tmem[UR62], idesc[UR63], UPT ;  /* 0x00ff3e16040075ea */ /* 0x0005e2000b80000b */
[----:B------:R-:W-:Y:S01]  /*2400*/  UMOV UR21, 0x40004040 ;  /* 0x4000404000157882 */ /* 0x000fe20000000000 */
[----:B------:R-:W-:Y:S01]  /*2410*/  UMOV UR24, 0x0 ;  /* 0x0000000000187882 */ /* 0x000fe20000000000 */
[----:B------:R3:W-:Y:S01]  /*2420*/  UTCHMMA gdesc[UR8], gdesc[UR20], tmem[UR14], tmem[UR62], idesc[UR63], UPT ;  /* 0x00ff3e14080075ea */ /* 0x0007e2000b80000e */
[----:B------:R-:W-:Y:S01]  /*2430*/  UMOV UR25, 0x8200010 ;  /* 0x0820001000197882 */ /* 0x000fe20000000000 */
[----:B------:R-:W-:Y:S01]  /*2440*/  UMOV UR19, 0x40004040 ;  /* 0x4000404000137882 */ /* 0x000fe20000000000 */
[----:B------:R-:W-:Y:S01]  /*2450*/  UMOV UR17, 0x40004040 ;  /* 0x4000404000117882 */ /* 0x000fe20000000000 */
[----:B------:R-:W-:Y:S01]  /*2460*/  UMOV UR15, 0x40004040 ;  /* 0x40004040000f7882 */ /* 0x000fe20000000000 */
[----:B-1----:R-:W-:Y:S01]  /*2470*/  UIADD3 UR6, UPT, UPT, UR50, -0x800, URZ ;  /* 0xfffff80032067890 */ /* 0x002fe2000fffe0ff */
[----:B------:R-:W-:Y:S01]  /*2480*/  UMOV UR7, UR51 ;  /* 0x0000003300077c82 */ /* 0x000fe20008000000 */
[----:B--2---:R-:W-:Y:S01]  /*2490*/  UIADD3 UR4, UPT, UPT, UR48, -0x800, URZ ;  /* 0xfffff80030047890 */ /* 0x004fe2000fffe0ff */
[----:B------:R-:W-:Y:S01]  /*24a0*/  UMOV UR5, UR49 ;  /* 0x0000003100057c82 */ /* 0x000fe20008000000 */
[----:B---3--:R-:W-:Y:S05]  /*24b0*/  UIADD3 UR8, UPT, UPT, UR46, -0x800, URZ ;  /* 0xfffff8002e087890 */ /* 0x008fea000fffe0ff */
[----:B------:R1:W-:Y:S01]  /*24c0*/  UTCHMMA gdesc[UR6], gdesc[UR18], tmem[UR10], tmem[UR24], idesc[UR25], UPT ;  /* 0x00ff1812060075ea */ /* 0x0003e2000b80000a */
[----:B------:R-:W-:Y:S01]  /*24d0*/  UIADD3 UR14, UPT, UPT, UR12, 0x402, URZ ;  /* 0x000004020c0e7890 */ /* 0x000fe2000fffe0ff */
[C---:B------:R-:W-:Y:S01]  /*24e0*/  R2UR UR62, R14.reuse ;  /* 0x000000000e3e72ca */ /* 0x040fe200000e0000 */
[----:B------:R-:W-:Y:S01]  /*24f0*/  UMOV UR9, UR47 ;  /* 0x0000002f00097c82 */ /* 0x000fe20008000000 */
[----:B------:R-:W-:Y:S01]  /*2500*/  R2UR UR63, R14 ;  /* 0x000000000e3f72ca */ /* 0x000fe200000e0000 */
[----:B------:R2:W-:Y:S01]  /*2510*/  UTCHMMA gdesc[UR4], gdesc[UR16], tmem[UR11], tmem[UR24], idesc[UR25], UPT ;  /* 0x00ff1810040075ea */ /* 0x0005e2000b80000b */
[----:B------:R-:W-:Y:S04]  /*2520*/  IMAD.MOV.U32 R14, RZ, RZ, 0x180 ;  /* 0x00000180ff0e7424 */ /* 0x000fe800078e00ff */
[----:B------:R3:W-:Y:S01]  /*2530*/  UTCHMMA gdesc[UR8], gdesc[UR14], tmem[UR61], tmem[UR24], idesc[UR25], UPT ;  /* 0x00ff180e080075ea */ /* 0x0007e2000b80003d */
[----:B-1----:R-:W-:Y:S02]  /*2540*/  UIADD3 UR6, UPT, UPT, UR44, -0x800, URZ ;  /* 0xfffff8002c067890 */ /* 0x002fe4000fffe0ff */
[----:B------:R-:W-:Y:S01]  /*2550*/  UIADD3 UR10, UPT, UPT, UR12, 0x404, URZ ;  /* 0x000004040c0a7890 */ /* 0x000fe2000fffe0ff */
[----:B------:R-:W-:Y:S01]  /*2560*/  UMOV UR7, UR45 ;  /* 0x0000002d00077c82 */ /* 0x000fe20008000000 */
[----:B--2---:R-:W-:Y:S01]  /*2570*/  UMOV UR11, 0x40004040 ;  /* 0x40004040000b7882 */ /* 0x004fe20000000000 */
[----:B------:R-:W-:Y:S01]  /*2580*/  UIADD3 UR4, UPT, UPT, UR12, 0x406, URZ ;  /* 0x000004060c047890 */ /* 0x000fe2000fffe0ff */
[----:B------:R-:W-:Y:S01]  /*2590*/  UMOV UR5, 0x40004040 ;  /* 0x4000404000057882 */ /* 0x000fe20000000000 */
[----:B---3--:R-:W-:Y:S04]  /*25a0*/  UIADD3 UR8, UPT, UPT, UR42, -0x800, URZ ;  /* 0xfffff8002a087890 */ /* 0x008fe8000fffe0ff */
[----:B------:R1:W-:Y:S01]  /*25b0*/  UTCHMMA gdesc[UR6], gdesc[UR10], tmem[UR62], tmem[UR24], idesc[UR25], UPT ;  /* 0x00ff180a060075ea */ /* 0x0003e2000b80003e */
[----:B------:R-:W-:Y:S01]  /*25c0*/  UMOV UR9, UR43 ;  /* 0x0000002b00097c82 */ /* 0x000fe20008000000 */
[----:B-1----:R-:W-:Y:S01]  /*25d0*/  UMOV UR6, 0x0 ;  /* 0x0000000000067882 */ /* 0x002fe20000000000 */
[----:B------:R-:W-:Y:S01]  /*25e0*/  UMOV UR7, 0x8200010 ;  /* 0x0820001000077882 */ /* 0x000fe20000000000 */
[----:B------:R-:W-:Y:S01]  /*25f0*/  R2UR.FILL UR25, R20 ;  /* 0x00000000141972ca */ /* 0x000fe200004e0000 */
[----:B------:R1:W-:Y:S01]  /*2600*/  UTCHMMA gdesc[UR8], gdesc[UR4], tmem[UR63], tmem[UR6], idesc[UR7], UPT ;  /* 0x00ff0604080075ea */ /* 0x0003e2000b80003f */
[----:B------:R1:W-:Y:S01]  /*2610*/  UTCBAR [UR66], URZ ;  /* 0x000000ff420073e9 */ /* 0x0003e200080000ff */
[----:B------:R-:W2:Y:S01]  /*2620*/  SYNCS.PHASECHK.TRANS64.TRYWAIT P0, [UR28+0x68], R16 ;  /* 0x00006810ff0075a7 */ /* 0x000ea2000800111c */
[----:B------:R-:W-:Y:S01]  /*2630*/  R2UR.FILL UR24, R17 ;  /* 0x00000000111872ca */ /* 0x000fe200004e0000 */
[----:B------:R-:W-:Y:S01]  /*2640*/  IMAD.MOV.U32 R20, RZ, RZ, 0xc0 ;  /* 0x000000c0ff147424 */ /* 0x000fe200078e00ff */
[----:B------:R-:W-:Y:S02]  /*2650*/  @!UPT UIADD3 URZ, UPT, UPT, URZ, URZ, URZ ;  /* 0x000000fffffff290 */ /* 0x000fe4000fffe0ff */
[----:B-12---:R-:W-:Y:S11]  /*2660*/  @!P0 BRA `(.L_x_18) ;  /* 0x000000c800e08947 */ /* 0x006ff60003800000 */
.L_x_84:
[----:B------:R-:W-:Y:S01]  /*2670*/  R2UR UR62, R14 ;  /* 0x000000000e3e72ca */ /* 0x000fe200000e0000 */
[----:B-1----:R-:W-:Y:S01]  /*2680*/  IMAD.MOV.U32 R17, RZ, RZ, 0xc8 ;  /* 0x000000c8ff117424 */ /* 0x002fe200078e00ff */
[----:B------:R-:W-:Y:S01]  /*2690*/  R2UR UR61, R20 ;  /* 0x00000000143d72ca */ /* 0x000fe200000e0000 */
[----:B------:R-:W-:Y:S01]  /*26a0*/  IMAD.MOV.U32 R14, RZ, RZ, 0x180 ;  /* 0x00000180ff0e7424 */ /* 0x000fe200078e00ff */
[----:B------:R-:W-:Y:S01]  /*26b0*/  UMOV UR6, 0x0 ;  /* 0x0000000000067882 */ /* 0x000fe20000000000 */
[----:B------:R-:W-:Y:S01]  /*26c0*/  UMOV UR7, 0x8210010 ;  /* 0x0821001000077882 */ /* 0x000fe20000000000 */
[----:B------:R-:W-:Y:S01]  /*26d0*/  R2UR UR8, R17 ;  /* 0x00000000110872ca */ /* 0x000fe200000e0000 */
[----:B------:R-:W-:Y:S01]  /*26e0*/  IMAD.MOV.U32 R17, RZ, RZ, 0xd0 ;  /* 0x000000d0ff117424 */ /* 0x000fe200078e00ff */
[C---:B------:R-:W-:Y:S01]  /*26f0*/  R2UR UR9, R14.reuse ;  /* 0x000000000e0972ca */ /* 0x040fe200000e0000 */
[----:B------:R-:W-:Y:S06]  /*2700*/  UMOV UR63, 0x8210010 ;  /* 0x08210010003f7882 */ /* 0x000fec0000000000 */
[----:B------:R1:W-:Y:S06]  /*2710*/  UTCHMMA tmem[UR61], gdesc[UR40], tmem[UR62], tmem[UR6], idesc[UR7], UP0 ;  /* 0x00ff06283d0079ea */ /* 0x0003ec000800003e */
[----:B------:R2:W-:Y:S01]  /*2720*/  UTCHMMA tmem[UR8], gdesc[UR38], tmem[UR9], tmem[UR6], idesc[UR7], UPT ;  /* 0x00ff0626080079ea */ /* 0x0005e2000b800009 */
[----:B-1----:R-:W-:Y:S01]  /*2730*/  UMOV UR62, 0x0 ;  /* 0x00000000003e7882 */ /* 0x002fe20000000000 */
[C---:B------:R-:W-:Y:S02]  /*2740*/  R2UR UR41, R14.reuse ;  /* 0x000000000e2972ca */ /* 0x040fe400000e0000 */
[----:B--2---:R-:W-:Y:S01]  /*2750*/  R2UR UR6, R17 ;  /* 0x00000000110672ca */ /* 0x004fe200000e0000 */
[----:B------:R-:W-:Y:S01]  /*2760*/  IMAD.MOV.U32 R17, RZ, RZ, 0xd8 ;  /* 0x000000d8ff117424 */ /* 0x000fe200078e00ff */
[----:B------:R-:W-:Y:S04]  /*2770*/  R2UR UR7, R14 ;  /* 0x000000000e0772ca */ /* 0x000fe800000e0000 */
[----:B------:R-:W-:Y:S01]  /*2780*/  R2UR UR40, R17 ;  /* 0x00000000112872ca */ /* 0x000fe200000e0000 */
[----:B------:R-:W-:Y:S05]  /*2790*/  IMAD.MOV.U32 R17, RZ, RZ, 0xe0 ;  /* 0x000000e0ff117424 */ /* 0x000fea00078e00ff */
[----:B------:R-:W-:Y:S01]  /*27a0*/  R2UR UR8, R17 ;  /* 0x00000000110872ca */ /* 0x000fe200000e0000 */
[----:B------:R-:W-:Y:S02]  /*27b0*/  IMAD.MOV.U32 R17, RZ, RZ, 0xe8 ;  /* 0x000000e8ff117424 */ /* 0x000fe400078e00ff */
[----:B------:R1:W-:Y:S04]  /*27c0*/  UTCHMMA tmem[UR6], gdesc[UR36], tmem[UR7], tmem[UR62], idesc[UR63], UPT ;  /* 0x00ff3e24060079ea */ /* 0x0003e8000b800007 */
[----:B------:R2:W-:Y:S06]  /*27d0*/  UTCHMMA tmem[UR40], gdesc[UR34], tmem[UR41], tmem[UR62], idesc[UR63], UPT ;  /* 0x00ff3e22280079ea */ /* 0x0005ec000b800029 */
[----:B------:R2:W-:Y:S01]  /*27e0*/  UTCHMMA tmem[UR8], gdesc[UR32], tmem[UR9], tmem[UR62], idesc[UR63], UPT ;  /* 0x00ff3e20080079ea */ /* 0x0005e2000b800009 */
[----:B-1----:R-:W-:Y:S11]  /*27f0*/  R2UR UR6, R17 ;  /* 0x00000000110672ca */ /* 0x002ff600000e0000 */
[----:B------:R-:W-:Y:S02]  /*2800*/  @!UPT UIADD3 URZ, UPT, UPT, URZ, URZ, URZ ;  /* 0x000000fffffff290 */ /* 0x000fe4000fffe0ff */
[----:B------:R2:W-:Y:S01]  /*2810*/  UTCHMMA tmem[UR6], gdesc[UR30], tmem[UR7], tmem[UR62], idesc[UR63], UPT ;  /* 0x00ff3e1e060079ea */ /* 0x0005e2000b800007 */
[----:B------:R-:W1:Y:S02]  /*2820*/  SYNCS.PHASECHK.TRANS64.TRYWAIT P0, [UR28+0x78], R16 ;  /* 0x00007810ff0075a7 */ /* 0x000e64000800111c */
[----:B-12---:R-:W-:Y:S05]  /*2830*/  @!P0 BRA `(.L_x_19) ;  /* 0x000000c800888947 */ /* 0x006fea0003800000 */
.L_x_86:
[----:B------:R-:W-:Y:S01]  /*2840*/  R2UR UR33, R12 ;  /* 0x000000000c2172ca */ /* 0x000fe200000e0000 */
[----:B------:R-:W-:Y:S01]  /*2850*/  UMOV UR8, 0x0 ;  /* 0x0000000000087882 */ /* 0x000fe20000000000 */
[----:B------:R-:W-:Y:S01]  /*2860*/  R2UR UR32, R13 ;  /* 0x000000000d2072ca */ /* 0x000fe200000e0000 */
[----:B------:R-:W-:Y:S01]  /*2870*/  UIADD3 UR60, UPT, UPT, UR60, 0x1, URZ ;  /* 0x000000013c3c7890 */ /* 0x000fe2000fffe0ff */
[----:B------:R-:W-:Y:S01]  /*2880*/  R2UR UR31, R10 ;  /* 0x000000000a1f72ca */ /* 0x000fe200000e0000 */
[----:B------:R-:W-:Y:S01]  /*2890*/  UMOV UR9, 0x8210010 ;  /* 0x0821001000097882 */ /* 0x000fe20000000000 */
[----:B------:R-:W-:Y:S01]  /*28a0*/  R2UR UR30, R9 ;  /* 0x00000000091e72ca */ /* 0x000fe200000e0000 */
[----:B------:R-:W-:Y:S01]  /*28b0*/  UMOV UR6, 0x0 ;  /* 0x0000000000067882 */ /* 0x000fe20000000000 */
[----:B------:R-:W-:Y:S01]  /*28c0*/  UMOV UR7, 0x8210010 ;  /* 0x0821001000077882 */ /* 0x000fe20000000000 */
[----:B------:R-:W-:Y:S01]  /*28d0*/  LOP3.LUT R18, R18, 0x1, RZ, 0x3c, !PT ;  /* 0x0000000112127812 */ /* 0x000fe200078e3cff */
[----:B------:R-:W-:Y:S01]  /*28e0*/  UMOV UR34, 0x0 ;  /* 0x0000000000227882 */ /* 0x000fe20000000000 */
[----:B------:R-:W-:Y:S01]  /*28f0*/  UMOV UR35, 0x8200010 ;  /* 0x0820001000237882 */ /* 0x000fe20000000000 */
[----:B------:R-:W-:Y:S01]  /*2900*/  UMOV UR36, 0x0 ;  /* 0x0000000000247882 */ /* 0x000fe20000000000 */
[----:B------:R-:W-:Y:S02]  /*2910*/  UMOV UR37, 0x8200010 ;  /* 0x0820001000257882 */ /* 0x000fe40000000000 */
[----:B------:R2:W-:Y:S02]  /*2920*/  UTCHMMA tmem[UR32], gdesc[UR26], tmem[UR33], tmem[UR8], idesc[UR9], UPT ;  /* 0x00ff081a200079ea */ /* 0x0005e4000b800021 */
[----:B--2---:R-:W-:Y:S02]  /*2930*/  R2UR UR8, R11 ;  /* 0x000000000b0872ca */ /* 0x004fe400000e0000 */
[----:B------:R-:W-:Y:S02]  /*2940*/  R2UR UR9, R8 ;  /* 0x00000000080972ca */ /* 0x000fe400000e0000 */
[----:B------:R-:W-:Y:S09]  /*2950*/  R2UR UR26, R6 ;  /* 0x00000000061a72ca */ /* 0x000ff200000e0000 */
[----:B------:R2:W-:Y:S02]  /*2960*/  UTCHMMA tmem[UR8], gdesc[UR24], tmem[UR31], tmem[UR6], idesc[UR7], UPT ;  /* 0x00ff0618080079ea */ /* 0x0005e4000b80001f */
[----:B--2---:R-:W-:Y:S01]  /*2970*/  UIADD3 UR6, UPT, UPT, UR59, 0x18, URZ ;  /* 0x000000183b067890 */ /* 0x004fe2000fffe0ff */
[----:B------:R-:W-:Y:S02]  /*2980*/  R2UR UR7, R7 ;  /* 0x00000000070772ca */ /* 0x000fe400000e0000 */
[----:B------:R-:W-:Y:S02]  /*2990*/  R2UR UR8, R5 ;  /* 0x00000000050872ca */ /* 0x000fe400000e0000 */
[----:B------:R-:W-:Y:S04]  /*29a0*/  R2UR UR24, R4 ;  /* 0x00000000041872ca */ /* 0x000fe800000e0000 */
[----:B------:R2:W-:Y:S01]  /*29b0*/  UTCBAR [UR6], URZ ;  /* 0x000000ff060073e9 */ /* 0x0005e200080000ff */
[----:B------:R3:W-:Y:S01]  /*29c0*/  UTCHMMA gdesc[UR56], gdesc[UR12], tmem[UR30], tmem[UR34], idesc[UR35], !UPT ;  /* 0x00ff220c380075ea */ /* 0x0007e2000f80001e */
[----:B------:R4:W-:Y:S03]  /*29d0*/  UTCHMMA gdesc[UR54], gdesc[UR22], tmem[UR9], tmem[UR36], idesc[UR37], UPT ;  /* 0x00ff2416360075ea */ /* 0x0009e6000b800009 */
[----:B------:R5:W-:Y:S01]  /*29e0*/  UTCHMMA gdesc[UR52], gdesc[UR20], tmem[UR7], tmem[UR34], idesc[UR35], UPT ;  /* 0x00ff2214340075ea */ /* 0x000be2000b800007 */
[----:B------:R-:W-:Y:S01]  /*29f0*/  UTCHMMA gdesc[UR50], gdesc[UR18], tmem[UR26], tmem[UR76], idesc[UR77], UPT ;  /* 0x00ff4c12320075ea */ /* 0x000fe2000b80001a */
[----:B------:R1:W-:Y:S02]  /*2a00*/  UTCHMMA gdesc[UR48], gdesc[UR16], tmem[UR8], tmem[UR74], idesc[UR75], UPT ;  /* 0x00ff4a10300075ea */ /* 0x0003e4000b800008 */
[----:B------:R-:W-:Y:S01]  /*2a10*/  UTCHMMA gdesc[UR46], gdesc[UR14], tmem[UR24], tmem[UR72], idesc[UR73], UPT ;  /* 0x00ff480e2e0075ea */ /* 0x000fe2000b800018 */
[----:B--2---:R-:W-:Y:S01]  /*2a20*/  UIADD3 UR6, UPT, UPT, UR29, 0x1, URZ ;  /* 0x000000011d067890 */ /* 0x004fe2000fffe0ff */
[----:B---3--:R-:W-:Y:S03]  /*2a30*/  R2UR UR12, R3 ;  /* 0x00000000030c72ca */ /* 0x008fe600000e0000 */
[----:B------:R-:W-:Y:S01]  /*2a40*/  UISETP.NE.AND UP0, UPT, UR6, 0x3, UPT ;  /* 0x000000030600788c */ /* 0x000fe2000bf05270 */
[----:B----4-:R-:W-:Y:S01]  /*2a50*/  R2UR UR9, R2 ;  /* 0x00000000020972ca */ /* 0x010fe200000e0000 */
[----:B-----5:R-:W-:Y:S02]  /*2a60*/  UIADD3 UR7, UPT, UPT, UR58, 0x18, URZ ;  /* 0x000000183a077890 */ /* 0x020fe4000fffe0ff */
[----:B-1----:R-:W-:Y:S02]  /*2a70*/  USEL UR8, URZ, 0x1, UP0 ;  /* 0x00000001ff087887 */ /* 0x002fe40008000000 */
[----:B------:R-:W-:Y:S02]  /*2a80*/  USEL UR6, UR6, URZ, UP0 ;  /* 0x000000ff06067287 */ /* 0x000fe40008000000 */
[----:B------:R-:W-:Y:S02]  /*2a90*/  UISETP.NE.AND UP0, UPT, UR60, -0x1, UPT ;  /* 0xffffffff3c00788c */ /* 0x000fe4000bf05270 */
[----:B------:R-:W-:Y:S01]  /*2aa0*/  LOP3.LUT R20, R15, UR8, RZ, 0x3c, !PT ;  /* 0x000000080f147c12 */ /* 0x000fe2000f8e3cff */
[----:B------:R-:W-:Y:S03]  /*2ab0*/  UTCHMMA gdesc[UR44], gdesc[UR10], tmem[UR12], tmem[UR70], idesc[UR71], UPT ;  /* 0x00ff460a2c0075ea */ /* 0x000fe6000b80000c */
[----:B------:R1:W-:Y:S01]  /*2ac0*/  UTCHMMA gdesc[UR42], gdesc[UR4], tmem[UR9], tmem[UR68], idesc[UR69], UPT ;  /* 0x00ff44042a0075ea */ /* 0x0003e2000b800009 */
[----:B------:R2:W-:Y:S01]  /*2ad0*/  UTCBAR [UR65], URZ ;  /* 0x000000ff410073e9 */ /* 0x0005e200080000ff */
[----:B------:R2:W-:Y:S01]  /*2ae0*/  UTCBAR [UR7], URZ ;  /* 0x000000ff070073e9 */ /* 0x0005e200080000ff */
[----:B-1----:R-:W-:Y:S01]  /*2af0*/  UMOV UR4, 0x1 ;  /* 0x0000000100047882 */ /* 0x002fe20000000000 */
[----:B------:R-:W-:Y:S05]  /*2b00*/  BRA.U UP0, `(.L_x_20) ;  /* 0xfffffff100907547 */ /* 0x000fea000b83ffff */
.L_x_13:
[----:B--2---:R-:W-:Y:S01]  /*2b10*/  UIADD3 UR7, UPT, UPT, UR28, 0x10, URZ ;  /* 0x000000101c077890 */ /* 0x004fe2000fffe0ff */
[----:B------:R-:W-:Y:S01]  /*2b20*/  SHF.L.U32 R20, R20, 0x1f, RZ ;  /* 0x0000001f14147819 */ /* 0x000fe200000006ff */
[----:B------:R-:W-:Y:S01]  /*2b30*/  UIADD3 UR5, UPT, UPT, UR28, 0x18, URZ ;  /* 0x000000181c057890 */ /* 0x000fe2000fffe0ff */
[----:B------:R-:W-:Y:S01]  /*2b40*/  SHF.L.U32 R6, R18, 0x1f, RZ ;  /* 0x0000001f12067819 */ /* 0x000fe200000006ff */
[----:B------:R-:W-:-:S05]  /*2b50*/  ULEA UR21, UR6, UR28, 0x3 ;  /* 0x0000001c06157291 */ /* 0x000fca000f8e18ff */
[----:B------:R2:W-:Y:S02]  /*2b60*/  UTCBAR [UR7], URZ ;  /* 0x000000ff070073e9 */ /* 0x0005e400080000ff */
[----:B------:R2:W-:Y:S02]  /*2b70*/  UTCBAR [UR5], URZ ;  /* 0x000000ff050073e9 */ /* 0x0005e400080000ff */
[----:B------:R-:W4:Y:S02]  /*2b80*/  SYNCS.PHASECHK.TRANS64.TRYWAIT P0, [UR21+0x20], R20 ;  /* 0x00002014ff0075a7 */ /* 0x000f240008001115 */
[----:B--2-4-:R-:W-:Y:S05]  /*2b90*/  @!P0 BRA `(.L_x_21) ;  /* 0x000000c400cc8947 */ /* 0x014fea0003800000 */
.L_x_88:
[----:B------:R-:W2:Y:S01]  /*2ba0*/  SYNCS.PHASECHK.TRANS64.TRYWAIT P0, [UR28+0x60], R6 ;  /* 0x00006006ff0075a7 */ /* 0x000ea2000800111c */
[----:B-1----:R-:W-:Y:S01]  /*2bb0*/  IMAD.MOV.U32 R2, RZ, RZ, 0x100 ;  /* 0x00000100ff027424 */ /* 0x002fe200078e00ff */
[----:B------:R-:W-:Y:S01]  /*2bc0*/  ULEA UR6, UR6, UR28, 0xf ;  /* 0x0000001c06067291 */ /* 0x000fe2000f8e78ff */
[----:B------:R-:W-:Y:S01]  /*2bd0*/  IMAD.MOV.U32 R3, RZ, RZ, 0x48 ;  /* 0x00000048ff037424 */ /* 0x000fe200078e00ff */
[----:B------:R-:W-:Y:S01]  /*2be0*/  UISETP.NE.U32.AND UP0, UPT, UR4, URZ, UPT ;  /* 0x000000ff0400728c */ /* 0x000fe2000bf05070 */
[----:B------:R-:W-:Y:S01]  /*2bf0*/  IMAD.MOV.U32 R5, RZ, RZ, 0x40 ;  /* 0x00000040ff057424 */ /* 0x000fe200078e00ff */
[----:B---3--:R-:W-:Y:S01]  /*2c00*/  R2UR UR30, R2 ;  /* 0x00000000021e72ca */ /* 0x008fe200000e0000 */
[----:B------:R-:W-:Y:S01]  /*2c10*/  IMAD.MOV.U32 R2, RZ, RZ, 0x50 ;  /* 0x00000050ff027424 */ /* 0x000fe200078e00ff */
[----:B------:R-:W-:Y:S01]  /*2c20*/  UIADD3 UR4, UPT, UPT, UR6, 0x20c00, URZ ;  /* 0x00020c0006047890 */ /* 0x000fe2000fffe0ff */
[----:B------:R-:W-:Y:S01]  /*2c30*/  R2UR UR27, R3 ;  /* 0x00000000031b72ca */ /* 0x000fe200000e0000 */
[----:B------:R-:W-:Y:S01]  /*2c40*/  IMAD.MOV.U32 R3, RZ, RZ, 0x58 ;  /* 0x00000058ff037424 */ /* 0x000fe200078e00ff */
[----:B------:R-:W-:Y:S01]  /*2c50*/  UMOV UR20, 0x400 ;  /* 0x0000040000147882 */ /* 0x000fe20000000000 */
[----:B------:R-:W-:Y:S01]  /*2c60*/  R2UR UR24, R2 ;  /* 0x00000000021872ca */ /* 0x000fe200000e0000 */
[----:B------:R-:W-:Y:S01]  /*2c70*/  IMAD.MOV.U32 R2, RZ, RZ, 0x100 ;  /* 0x00000100ff027424 */ /* 0x000fe200078e00ff */
[----:B------:R-:W-:Y:S01]  /*2c80*/  USHF.R.U32.HI UR4, URZ, 0x4, UR4 ;  /* 0x00000004ff047899 */ /* 0x000fe20008011604 */
[----:B------:R-:W-:Y:S01]  /*2c90*/  R2UR UR25, R3 ;  /* 0x00000000031972ca */ /* 0x000fe200000e0000 */
[----:B------:R-:W1:Y:S01]  /*2ca0*/  S2UR UR23, SR_CgaCtaId ;  /* 0x00000000001779c3 */ /* 0x000e620000008800 */
[----:B------:R-:W-:Y:S01]  /*2cb0*/  IMAD.MOV.U32 R4, RZ, RZ, 0x100 ;  /* 0x00000100ff047424 */ /* 0x000fe200078e00ff */
[----:B------:R-:W-:Y:S01]  /*2cc0*/  R2UR UR22, R2 ;  /* 0x00000000021672ca */ /* 0x000fe200000e0000 */
[----:B------:R-:W-:Y:S01]  /*2cd0*/  IMAD.MOV.U32 R2, RZ, RZ, 0x60 ;  /* 0x00000060ff027424 */ /* 0x000fe200078e00ff */
[----:B------:R-:W-:Y:S01]  /*2ce0*/  ULOP3.LUT UR4, UR4, 0x3fc0, URZ, 0xc0, !UPT ;  /* 0x00003fc004047892 */ /* 0x000fe2000f8ec0ff */
[----:B------:R-:W-:Y:S01]  /*2cf0*/  IMAD.MOV.U32 R3, RZ, RZ, 0x68 ;  /* 0x00000068ff037424 */ /* 0x000fe200078e00ff */
[----:B------:R-:W-:Y:S01]  /*2d00*/  R2UR UR26, R5 ;  /* 0x00000000051a72ca */ /* 0x000fe200000e0000 */
[----:B------:R-:W-:Y:S01]  /*2d10*/  UMOV UR42, 0x0 ;  /* 0x00000000002a7882 */ /* 0x000fe20000000000 */
[----:B------:R-:W-:Y:S01]  /*2d20*/  R2UR UR9, R2 ;  /* 0x00000000020972ca */ /* 0x000fe200000e0000 */
[----:B------:R-:W-:Y:S01]  /*2d30*/  IMAD.MOV.U32 R2, RZ, RZ, 0x100 ;  /* 0x00000100ff027424 */ /* 0x000fe200078e00ff */
[----:B------:R-:W-:Y:S01]  /*2d40*/  ULOP3.LUT UR4, UR4, 0x4000000, URZ, 0xfc, !UPT ;  /* 0x0400000004047892 */ /* 0x000fe2000f8efcff */
[C---:B------:R-:W-:Y:S01]  /*2d50*/  R2UR UR31, R4.reuse ;  /* 0x00000000041f72ca */ /* 0x040fe200000e0000 */
[----:B------:R-:W-:Y:S01]  /*2d60*/  UMOV UR43, 0x8210010 ;  /* 0x08210010002b7882 */ /* 0x000fe20000000000 */
[----:B------:R-:W-:Y:S01]  /*2d70*/  R2UR UR29, R4 ;  /* 0x00000000041d72ca */ /* 0x000fe200000e0000 */
        /* <DEDUP_REMOVED lines=10> */
[C---:B------:R-:W-:Y:S01]  /*2e20*/  R2UR UR8, R2.reuse ;  /* 0x00000000020872ca */ /* 0x040fe200000e0000 */
[----:B-1----:R-:W-:Y:S01]  /*2e30*/  ULEA UR20, UR23, UR20, 0x18 ;  /* 0x0000001417147291 */ /* 0x002fe2000f8ec0ff */
[----:B------:R-:W-:Y:S01]  /*2e40*/  R2UR UR6, R3 ;  /* 0x00000000030672ca */ /* 0x000fe200000e0000 */
[----:B------:R-:W-:Y:S01]  /*2e50*/  UIADD3 UR18, UPT, UPT, UR4, 0x80, URZ ;  /* 0x0000008004127890 */ /* 0x000fe2000fffe0ff */
[----:B------:R-:W-:Y:S01]  /*2e60*/  R2UR UR7, R2 ;  /* 0x00000000020772ca */ /* 0x000fe200000e0000 */
[----:B------:R-:W-:-:S02]  /*2e70*/  UIADD3 UR16, UPT, UPT, UR4, 0x100, URZ ;  /* 0x0000010004107890 */ /* 0x000fc4000fffe0ff */
        /* <DEDUP_REMOVED lines=9> */
[----:B--2---:R-:W-:Y:S05]  /*2f10*/  @!P0 BRA `(.L_x_22) ;  /* 0x000000c400088947 */ /* 0x004fea0003800000 */
.L_x_90:
[----:B------:R2:W-:Y:S01]  /*2f20*/  UTCHMMA tmem[UR26], gdesc[UR4], tmem[UR31], tmem[UR42], idesc[UR43], UP0 ;  /* 0x00ff2a041a0079ea */ /* 0x0005e2000800001f */
[----:B------:R3:W-:Y:S01]  /*2f30*/  UTCHMMA tmem[UR27], gdesc[UR18], tmem[UR30], tmem[UR40], idesc[UR41], UPT ;  /* 0x00ff28121b0079ea */ /* 0x0007e2000b80001e */
[----:B------:R-:W-:Y:S01]  /*2f40*/  UTCHMMA tmem[UR24], gdesc[UR16], tmem[UR29], tmem[UR38], idesc[UR39], UPT ;  /* 0x00ff2610180079ea */ /* 0x000fe2000b80001d */
[----:B------:R4:W-:Y:S01]  /*2f50*/  UTCHMMA tmem[UR25], gdesc[UR14], tmem[UR22], tmem[UR36], idesc[UR37], UPT ;  /* 0x00ff240e190079ea */ /* 0x0009e2000b800016 */
[----:B------:R5:W-:Y:S01]  /*2f60*/  UTCHMMA tmem[UR9], gdesc[UR12], tmem[UR8], tmem[UR34], idesc[UR35], UPT ;  /* 0x00ff220c090079ea */ /* 0x000be2000b800008 */
[----:B------:R1:W-:Y:S01]  /*2f70*/  UTCHMMA tmem[UR6], gdesc[UR10], tmem[UR7], tmem[UR32], idesc[UR33], UPT ;  /* 0x00ff200a060079ea */ /* 0x0003e2000b800007 */
[----:B------:R-:W1:Y:S01]  /*2f80*/  SYNCS.PHASECHK.TRANS64.TRYWAIT P0, [UR20+0x70], R6 ;  /* 0x00007006ff0075a7 */ /* 0x000e620008001114 */
[----:B------:R-:W-:Y:S01]  /*2f90*/  IMAD.MOV.U32 R5, RZ, RZ, 0x70 ;  /* 0x00000070ff057424 */ /* 0x000fe200078e00ff */
[----:B------:R-:W-:Y:S01]  /*2fa0*/  UMOV UR28, 0x0 ;  /* 0x00000000001c7882 */ /* 0x000fe20000000000 */
[----:B------:R-:W-:Y:S02]  /*2fb0*/  IMAD.MOV.U32 R4, RZ, RZ, 0x100 ;  /* 0x00000100ff047424 */ /* 0x000fe400078e00ff */
[----:B-1----:R-:W-:-:S02]  /*2fc0*/  IMAD.MOV.U32 R3, RZ, RZ, 0x78 ;  /* 0x00000078ff037424 */ /* 0x002fc400078e00ff */
[----:B------:R-:W-:Y:S01]  /*2fd0*/  IMAD.MOV.U32 R2, RZ, RZ, 0x100 ;  /* 0x00000100ff027424 */ /* 0x000fe200078e00ff */
[----:B--2---:R-:W-:Y:S01]  /*2fe0*/  R2UR UR26, R5 ;  /* 0x00000000051a72ca */ /* 0x004fe200000e0000 */
[----:B---3--:R-:W-:Y:S01]  /*2ff0*/  UMOV UR30, 0x0 ;  /* 0x00000000001e7882 */ /* 0x008fe20000000000 */
[----:B------:R-:W-:Y:S01]  /*3000*/  R2UR UR27, R4 ;  /* 0x00000000041b72ca */ /* 0x000fe200000e0000 */
[----:B----4-:R-:W-:Y:S01]  /*3010*/  UIADD3 UR22, UPT, UPT, UR20, 0x90, URZ ;  /* 0x0000009014167890 */ /* 0x010fe2000fffe0ff */
[----:B------:R-:W-:Y:S01]  /*3020*/  R2UR UR24, R3 ;  /* 0x00000000031872ca */ /* 0x000fe200000e0000 */
[----:B-----5:R-:W-:Y:S01]  /*3030*/  UIADD3 UR8, UPT, UPT, UR4, 0x300, URZ ;  /* 0x0000030004087890 */ /* 0x020fe2000fffe0ff */
[----:B------:R-:W-:Y:S01]  /*3040*/  R2UR UR25, R2 ;  /* 0x00000000021972ca */ /* 0x000fe200000e0000 */
[----:B------:R-:W-:Y:S01]  /*3050*/  UIADD3 UR6, UPT, UPT, UR4, 0x380, URZ ;  /* 0x0000038004067890 */ /* 0x000fe2000fffe0ff */
[----:B------:R-:W-:Y:S01]  /*3060*/  UMOV UR31, 0x8210010 ;  /* 0x08210010001f7882 */ /* 0x000fe20000000000 */
[----:B------:R-:W-:Y:S01]  /*3070*/  UMOV UR29, 0x8210010 ;  /* 0x08210010001d7882 */ /* 0x000fe20000000000 */
[----:B------:R-:W-:Y:S01]  /*3080*/  UMOV UR9, 0x40004040 ;  /* 0x4000404000097882 */ /* 0x000fe20000000000 */
[----:B------:R-:W-:Y:S01]  /*3090*/  UMOV UR7, 0x40004040 ;  /* 0x4000404000077882 */ /* 0x000fe20000000000 */
[----:B------:R-:W-:Y:S09]  /*30a0*/  @!P0 BRA `(.L_x_23) ;  /* 0x000000c000c08947 */ /* 0x000ff20003800000 */
.L_x_92:
[----:B------:R2:W-:Y:S01]  /*30b0*/  UTCHMMA tmem[UR26], gdesc[UR8], tmem[UR27], tmem[UR30], idesc[UR31], UPT ;  /* 0x00ff1e081a0079ea */ /* 0x0005e2000b80001b */
[----:B------:R3:W-:Y:S01]  /*30c0*/  UTCHMMA tmem[UR24], gdesc[UR6], tmem[UR25], tmem[UR28], idesc[UR29], UPT ;  /* 0x00ff1c06180079ea */ /* 0x0007e2000b800019 */
[----:B------:R4:W-:Y:S01]  /*30d0*/  UTCBAR [UR22], URZ ;  /* 0x000000ff160073e9 */ /* 0x0009e200080000ff */
[----:B------:R-:W5:Y:S01]  /*30e0*/  SYNCS.PHASECHK.TRANS64.TRYWAIT P0, [UR20+0x68], R6 ;  /* 0x00006806ff0075a7 */ /* 0x000f620008001114 */
[----:B-1----:R-:W-:Y:S01]  /*30f0*/  IMAD.MOV.U32 R5, RZ, RZ, 0xc0 ;  /* 0x000000c0ff057424 */ /* 0x002fe200078e00ff */
[----:B------:R-:W-:Y:S01]  /*3100*/  UMOV UR46, 0x0 ;  /* 0x00000000002e7882 */ /* 0x000fe20000000000 */
[----:B------:R-:W-:Y:S01]  /*3110*/  IMAD.MOV.U32 R3, RZ, RZ, 0xc8 ;  /* 0x000000c8ff037424 */ /* 0x000fe200078e00ff */
[----:B------:R-:W-:Y:S01]  /*3120*/  UMOV UR47, 0x8210010 ;  /* 0x08210010002f7882 */ /* 0x000fe20000000000 */
[----:B------:R-:W-:Y:S01]  /*3130*/  IMAD.MOV.U32 R4, RZ, RZ, 0x180 ;  /* 0x00000180ff047424 */ /* 0x000fe200078e00ff */
[----:B------:R-:W-:Y:S01]  /*3140*/  R2UR UR34, R5 ;  /* 0x00000000052272ca */ /* 0x000fe200000e0000 */
[----:B------:R-:W-:Y:S01]  /*3150*/  IMAD.MOV.U32 R5, RZ, RZ, 0xd0 ;  /* 0x000000d0ff057424 */ /* 0x000fe200078e00ff */
[----:B------:R-:W-:Y:S01]  /*3160*/  R2UR UR32, R3 ;  /* 0x00000000032072ca */ /* 0x000fe200000e0000 */
[----:B------:R-:W-:Y:S01]  /*3170*/  IMAD.MOV.U32 R3, RZ, RZ, 0xd8 ;  /* 0x000000d8ff037424 */ /* 0x000fe200078e00ff */
[----:B------:R-:W-:Y:S01]  /*3180*/  R2UR UR35, R4 ;  /* 0x00000000042372ca */ /* 0x000fe200000e0000 */
[----:B------:R-:W-:Y:S01]  /*3190*/  IMAD.MOV.U32 R2, RZ, RZ, 0x180 ;  /* 0x00000180ff027424 */ /* 0x000fe200078e00ff */
[----:B------:R-:W-:Y:S01]  /*31a0*/  UMOV UR44, 0x0 ;  /* 0x00000000002c7882 */ /* 0x000fe20000000000 */
[----:B------:R-:W-:Y:S01]  /*31b0*/  UMOV UR45, 0x8210010 ;  /* 0x08210010002d7882 */ /* 0x000fe20000000000 */
[----:B------:R-:W-:Y:S01]  /*31c0*/  UMOV UR42, 0x0 ;  /* 0x00000000002a7882 */ /* 0x000fe20000000000 */
[----:B------:R-:W-:Y:S01]  /*31d0*/  UMOV UR43, 0x8210010 ;  /* 0x08210010002b7882 */ /* 0x000fe20000000000 */
[----:B------:R-:W-:Y:S01]  /*31e0*/  R2UR UR33, R2 ;  /* 0x00000000022172ca */ /* 0x000fe200000e0000 */
[----:B------:R-:W-:Y:S01]  /*31f0*/  UMOV UR40, 0x0 ;  /* 0x0000000000287882 */ /* 0x000fe20000000000 */
[----:B------:R-:W-:Y:S01]  /*3200*/  UMOV UR41, 0x8210010 ;  /* 0x0821001000297882 */ /* 0x000fe20000000000 */
[----:B------:R-:W-:Y:S01]  /*3210*/  UMOV UR38, 0x0 ;  /* 0x0000000000267882 */ /* 0x000fe20000000000 */
[----:B------:R-:W-:Y:S01]  /*3220*/  UMOV UR39, 0x8210010 ;  /* 0x0821001000277882 */ /* 0x000fe20000000000 */
[----:B------:R-:W-:Y:S01]  /*3230*/  UMOV UR36, 0x0 ;  /* 0x0000000000247882 */ /* 0x000fe20000000000 */
[----:B--2---:R-:W-:Y:S01]  /*3240*/  R2UR UR30, R5 ;  /* 0x00000000051e72ca */ /* 0x004fe200000e0000 */
[----:B------:R-:W-:Y:S01]  /*3250*/  IMAD.MOV.U32 R5, RZ, RZ, 0xe0 ;  /* 0x000000e0ff057424 */ /* 0x000fe200078e00ff */
[----:B---3--:R-:W-:Y:S01]  /*3260*/  R2UR UR28, R3 ;  /* 0x00000000031c72ca */ /* 0x008fe200000e0000 */
[----:B------:R-:W-:Y:S01]  /*3270*/  IMAD.MOV.U32 R3, RZ, RZ, 0xe8 ;  /* 0x000000e8ff037424 */ /* 0x000fe200078e00ff */
[----:B------:R-:W-:Y:S01]  /*3280*/  R2UR UR31, R4 ;  /* 0x00000000041f72ca */ /* 0x000fe200000e0000 */
[----:B------:R-:W-:Y:S01]  /*3290*/  UMOV UR37, 0x8210010 ;  /* 0x0821001000257882 */ /* 0x000fe20000000000 */
[----:B------:R-:W-:-:S02]  /*32a0*/  R2UR UR29, R2 ;  /* 0x00000000021d72ca */ /* 0x000fc400000e0000 */
[----:B------:R-:W-:Y:S02]  /*32b0*/  R2UR UR26, R5 ;  /* 0x00000000051a72ca */ /* 0x000fe400000e0000 */
[----:B------:R-:W-:Y:S02]  /*32c0*/  R2UR UR27, R4 ;  /* 0x00000000041b72ca */ /* 0x000fe400000e0000 */
[----:B------:R-:W-:Y:S02]  /*32d0*/  R2UR UR24, R3 ;  /* 0x00000000031872ca */ /* 0x000fe400000e0000 */
[----:B------:R-:W-:Y:S01]  /*32e0*/  R2UR UR25, R2 ;  /* 0x00000000021972ca */ /* 0x000fe200000e0000 */
[----:B----45:R-:W-:-:S14]  /*32f0*/  @!P0 BRA `(.L_x_24) ;  /* 0x000000c0004c8947 */ /* 0x030fdc0003800000 */
.L_x_94:
[----:B------:R2:W-:Y:S01]  /*3300*/  UTCHMMA tmem[UR34], gdesc[UR4], tmem[UR35], tmem[UR46], idesc[UR47], UP0 ;  /* 0x00ff2e04220079ea */ /* 0x0005e20008000023 */
[----:B------:R3:W-:Y:S01]  /*3310*/  UTCHMMA tmem[UR32], gdesc[UR18], tmem[UR33], tmem[UR44], idesc[UR45], UPT ;  /* 0x00ff2c12200079ea */ /* 0x0007e2000b800021 */
[----:B------:R4:W-:Y:S01]  /*3320*/  UTCHMMA tmem[UR30], gdesc[UR16], tmem[UR31], tmem[UR42], idesc[UR43], UPT ;  /* 0x00ff2a101e0079ea */ /* 0x0009e2000b80001f */
[----:B------:R5:W-:Y:S01]  /*3330*/  UTCHMMA tmem[UR28], gdesc[UR14], tmem[UR29], tmem[UR40], idesc[UR41], UPT ;  /* 0x00ff280e1c0079ea */ /* 0x000be2000b80001d */
[----:B------:R1:W-:Y:S01]  /*3340*/  UTCHMMA tmem[UR26], gdesc[UR12], tmem[UR27], tmem[UR38], idesc[UR39], UPT ;  /* 0x00ff260c1a0079ea */ /* 0x0003e2000b80001b */
[----:B------:R1:W-:Y:S01]  /*3350*/  UTCHMMA tmem[UR24], gdesc[UR10], tmem[UR25], tmem[UR36], idesc[UR37], UPT ;  /* 0x00ff240a180079ea */ /* 0x0003e2000b800019 */
[----:B------:R-:W1:Y:S02]  /*3360*/  SYNCS.PHASECHK.TRANS64.TRYWAIT P0, [UR20+0x78], R6 ;  /* 0x00007806ff0075a7 */ /* 0x000e640008001114 */
[----:B-1----:R-:W-:Y:S02]  /*3370*/  IMAD.MOV.U32 R5, RZ, RZ, 0xf0 ;  /* 0x000000f0ff057424 */ /* 0x002fe400078e00ff */
[----:B------:R-:W-:-:S02]  /*3380*/  IMAD.MOV.U32 R4, RZ, RZ, 0x180 ;  /* 0x00000180ff047424 */ /* 0x000fc400078e00ff */
[----:B------:R-:W-:Y:S01]  /*3390*/  IMAD.MOV.U32 R3, RZ, RZ, 0xf8 ;  /* 0x000000f8ff037424 */ /* 0x000fe200078e00ff */
[----:B------:R-:W-:Y:S01]  /*33a0*/  R2UR UR22, R5 ;  /* 0x00000000051672ca */ /* 0x000fe200000e0000 */
[----:B------:R-:W-:Y:S01]  /*33b0*/  IMAD.MOV.U32 R2, RZ, RZ, 0x180 ;  /* 0x00000180ff027424 */ /* 0x000fe200078e00ff */
[----:B--2---:R-:W-:Y:S01]  /*33c0*/  UIADD3 UR4, UPT, UPT, UR21, 0x38, URZ ;  /* 0x0000003815047890 */ /* 0x004fe2000fffe0ff */
[----:B---3--:R-:W-:Y:S01]  /*33d0*/  R2UR UR18, R4 ;  /* 0x00000000041272ca */ /* 0x008fe200000e0000 */
[----:B------:R-:W-:Y:S01]  /*33e0*/  UIADD3 UR5, UPT, UPT, UR20, 0x98, URZ ;  /* 0x0000009814057890 */ /* 0x000fe2000fffe0ff */
[----:B----4-:R-:W-:Y:S02]  /*33f0*/  R2UR UR16, R3 ;  /* 0x00000000031072ca */ /* 0x010fe400000e0000 */
[----:B-----5:R-:W-:Y:S01]  /*3400*/  R2UR UR14, R2 ;  /* 0x00000000020e72ca */ /* 0x020fe200000e0000 */
[----:B------:R-:W-:-:S14]  /*3410*/  @!P0 BRA `(.L_x_25) ;  /* 0x000000c000248947 */ /* 0x000fdc0003800000 */
.L_x_96:
[----:B------:R-:W-:Y:S01]  /*3420*/  UMOV UR12, 0x0 ;  /* 0x00000000000c7882 */ /* 0x000fe20000000000 */
[----:B------:R-:W-:Y:S01]  /*3430*/  UMOV UR13, 0x8210010 ;  /* 0x08210010000d7882 */ /* 0x000fe20000000000 */
[----:B------:R-:W-:Y:S01]  /*3440*/  UMOV UR10, 0x0 ;  /* 0x00000000000a7882 */ /* 0x000fe20000000000 */
[----:B------:R-:W-:Y:S01]  /*3450*/  UMOV UR11, 0x8210010 ;  /* 0x08210010000b7882 */ /* 0x000fe20000000000 */
[----:B------:R2:W-:Y:S01]  /*3460*/  UTCHMMA tmem[UR22], gdesc[UR8], tmem[UR18], tmem[UR12], idesc[UR13], UPT ;  /* 0x00ff0c08160079ea */ /* 0x0005e2000b800012 */
[----:B------:R2:W-:Y:S01]  /*3470*/  UTCHMMA tmem[UR16], gdesc[UR6], tmem[UR14], tmem[UR10], idesc[UR11], UPT ;  /* 0x00ff0a06100079ea */ /* 0x0005e2000b80000e */
[----:B------:R2:W-:Y:S01]  /*3480*/  UTCBAR [UR5], URZ ;  /* 0x000000ff050073e9 */ /* 0x0005e200080000ff */
[----:B------:R2:W-:Y:S01]  /*3490*/  UTCBAR [UR4], URZ ;  /* 0x000000ff040073e9 */ /* 0x0005e200080000ff */
[----:B------:R-:W-:Y:S01]  /*34a0*/  NOP ;  /* 0x0000000000007918 */ /* 0x000fe20000000000 */
.L_x_9:
[----:B------:R-:W-:Y:S01]  /*34b0*/  ELECT P0, URZ, PT ;  /* 0x0000000000ff782f */ /* 0x000fe20003800000 */
[----:B-1----:R-:W-:Y:S01]  /*34c0*/  IMAD.MOV.U32 R2, RZ, RZ, 0x1 ;  /* 0x00000001ff027424 */ /* 0x002fe200078e00ff */
[----:B--2---:R-:W-:Y:S01]  /*34d0*/  UMOV UR4, 0x40 ;  /* 0x0000004000047882 */ /* 0x004fe20000000000 */
[----:B------:R-:W-:Y:S01]  /*34e0*/  LOP3.LUT R5, R19, 0xffff, RZ, 0xc0, !PT ;  /* 0x0000ffff13057812 */ /* 0x000fe200078ec0ff */
[----:B------:R-:W-:Y:S01]  /*34f0*/  ULEA UR4, UR23, UR4, 0x18 ;  /* 0x0000000417047291 */ /* 0x000fe2000f8ec0ff */
[----:B------:R-:W-:Y:S01]  /*3500*/  IMAD.MOV.U32 R4, RZ, RZ, 0xffff ;  /* 0x0000ffffff047424 */ /* 0x000fe200078e00ff */
[----:B------:R-:W-:Y:S01]  /*3510*/  UVIRTCOUNT.DEALLOC.SMPOOL 0x80 ;  /* 0x000000800000784c */ /* 0x000fe20000000000 */
[----:B------:R-:W-:Y:S01]  /*3520*/  SHF.R.U32.HI R5, RZ, 0x5, R5 ;  /* 0x00000005ff057819 */ /* 0x000fe20000011605 */
[----:B------:R-:W-:-:S04]  /*3530*/  IMAD.MOV.U32 R3, RZ, RZ, 0x1 ;  /* 0x00000001ff037424 */ /* 0x000fc800078e00ff */
[----:B------:R-:W-:Y:S01]  /*3540*/  VIADD R6, R5, 0x10 ;  /* 0x0000001005067836 */ /* 0x000fe20000000000 */
[----:B------:R-:W-:Y:S02]  /*3550*/  @P0 PRMT R7, R2, 0x7610, R7 ;  /* 0x0000761002070816 */ /* 0x000fe40000000007 */
[----:B------:R-:W-:Y:S02]  /*3560*/  SHF.L.U32 R5, R4, R5, RZ ;  /* 0x0000000504057219 */ /* 0x000fe400000006ff */
[----:B------:R-:W-:Y:S01]  /*3570*/  SHF.L.U32 R6, R3, R6, RZ ;  /* 0x0000000603067219 */ /* 0x000fe200000006ff */
[----:B------:R-:W-:Y:S03]  /*3580*/  @P0 STS.U8 [UR4], R7 ;  /* 0x00000007ff000988 */ /* 0x000fe60008000004 */
[----:B------:R-:W-:Y:S01]  /*3590*/  LOP3.LUT R5, R6, R5, RZ, 0xfc, !PT ;  /* 0x0000000506057212 */ /* 0x000fe200078efcff */
[----:B------:R-:W-:Y:S03]  /*35a0*/  BAR.SYNC.DEFER_BLOCKING 0x2, 0x1a0 ;  /* 0x0086800000007b1d */ /* 0x000fe60000010000 */
[----:B------:R-:W-:-:S03]  /*35b0*/  LOP3.LUT R4, R5, 0xffff, RZ, 0xc0, !PT ;  /* 0x0000ffff05047812 */ /* 0x000fc600078ec0ff */
[----:B------:R-:W-:Y:S01]  /*35c0*/  NOP ;  /* 0x0000000000007918 */ /* 0x000fe20000000000 */
[----:B------:R-:W-:Y:S02]  /*35d0*/  UMOV UR4, 0x50 ;  /* 0x0000005000047882 */ /* 0x000fe40000000000 */
[----:B------:R-:W-:-:S09]  /*35e0*/  ULEA UR6, UR23, UR4, 0x18 ;  /* 0x0000000417067291 */ /* 0x000fd2000f8ec0ff */
[----:B------:R-:W1:Y:S02]  /*35f0*/  LDS R2, [UR6] ;  /* 0x00000006ff027984 */ /* 0x000e640008000800 */
[----:B-1----:R-:W-:-:S04]  /*3600*/  LOP3.LUT R3, R5, 0xffff, R2, 0x80, !PT ;  /* 0x0000ffff05037812 */ /* 0x002fc800078e8002 */
[----:B------:R-:W-:-:S13]  /*3610*/  ISETP.NE.AND P0, PT, R3, R4, PT ;  /* 0x000000040300720c */ /* 0x000fda0003f05270 */
[----:B------:R-:W-:Y:S05]  /*3620*/  @P0 BRA `(.L_x_26) ;  /* 0x0000000000500947 */ /* 0x000fea0003800000 */
[----:B------:R-:W-:Y:S02]  /*3630*/  SHF.R.U32.HI R2, RZ, 0x10, R2 ;  /* 0x00000010ff027819 */ /* 0x000fe40000011602 */
[----:B------:R-:W-:-:S04]  /*3640*/  SHF.R.U32.HI R3, RZ, 0x10, R5 ;  /* 0x00000010ff037819 */ /* 0x000fc80000011605 */
[----:B------:R-:W-:-:S04]  /*3650*/  LOP3.LUT R2, R2, R3, RZ, 0xc0, !PT ;  /* 0x0000000302027212 */ /* 0x000fc800078ec0ff */
[----:B------:R-:W-:-:S13]  /*3660*/  ISETP.NE.AND P0, PT, R2, R3, PT ;  /* 0x000000030200720c */ /* 0x000fda0003f05270 */
[----:B------:R-:W-:Y:S05]  /*3670*/  @P0 BRA `(.L_x_27) ;  /* 0x0000000000300947 */ /* 0x000fea0003800000 */
[----:B------:R-:W-:Y:S01]  /*3680*/  R2UR UR4, R5 ;  /* 0x00000000050472ca */ /* 0x000fe200000e0000 */
[----:B------:R-:W1:-:S12]  /*3690*/  S2R R3, SR_LANEID ;  /* 0x0000000000037919 */ /* 0x000e580000000000 */
[----:B------:R-:W-:-:S03]  /*36a0*/  ULOP3.LUT UR5, URZ, UR4, URZ, 0x33, !UPT ;  /* 0x00000004ff057292 */ /* 0x000fc6000f8e33ff */
[----:B------:R-:W-:Y:S02]  /*36b0*/  VOTEU.ANY UR4, UPT, PT ;  /* 0x0000000000047886 */ /* 0x000fe400038e0100 */
[----:B------:R-:W-:Y:S01]  /*36c0*/  UFLO.U32 UR4, UR4 ;  /* 0x00000004000472bd */ /* 0x000fe200080e0000 */
[----:B------:R-:W-:-:S04]  /*36d0*/  IMAD.U32 R2, RZ, RZ, UR5 ;  /* 0x00000005ff027e24 */ /* 0x000fc8000f8e00ff */
[----:B------:R-:W2:Y:S02]  /*36e0*/  REDUX UR7, R2 ;  /* 0x00000000020773c4 */ /* 0x000ea40000000000 */
[----:B------:R3:W-:Y:S01]  /*36f0*/  UTCATOMSWS.AND URZ, UR5 ;  /* 0x0000000500ff79e3 */ /* 0x0007e20008000000 */
[----:B-1----:R-:W-:Y:S01]  /*3700*/  ISETP.EQ.U32.AND P0, PT, R3, UR4, PT ;  /* 0x0000000403007c0c */ /* 0x002fe2000bf02070 */
[----:B--2---:R-:W-:-:S12]  /*3710*/  IMAD.U32 R3, RZ, RZ, UR7 ;  /* 0x00000007ff037e24 */ /* 0x004fd8000f8e00ff */
[----:B------:R3:W-:Y:S01]  /*3720*/  @P0 ATOMS.AND RZ, [UR6], R3 ;  /* 0x00000003ffff098c */ /* 0x0007e2000a800006 */
[----:B------:R-:W-:Y:S05]  /*3730*/  BRA `(.L_x_28) ;  /* 0x0000000000147947 */ /* 0x000fea0003800000 */
.L_x_27:
[----:B------:R-:W-:Y:S02]  /*3740*/  MOV R2, 0x3760 ;  /* 0x0000376000027802 */ /* 0x000fe40000000f00 */
[----:B------:R-:W-:Y:S05]  /*3750*/  CALL.REL.NOINC `($__internal_0_$__cuda_sm10x_tcgen05_guardrail_trap_col_being_dealloced_not_returned_by_alloc) ;  /* 0x000000c400c07944 */ /* 0x000fea0003c00000 */
[----:B------:R-:W-:Y:S05]  /*3760*/  BRA `(.L_x_28) ;  /* 0x0000000000087947 */ /* 0x000fea0003800000 */
.L_x_26:
[----:B------:R-:W-:Y:S02]  /*3770*/  MOV R2, 0x3790 ;  /* 0x0000379000027802 */ /* 0x000fe40000000f00 */
[----:B------:R-:W-:Y:S05]  /*3780*/  CALL.REL.NOINC `($__internal_2_$__cuda_sm10x_tcgen05_guardrail_trap_unallocated_columns_being_dealloced) ;  /* 0x000000c400cc7944 */ /* 0x000fea0003c00000 */
.L_x_28:
[----:B------:R-:W-:Y:S01]  /*3790*/  NOP ;  /* 0x0000000000007918 */ /* 0x000fe20000000000 */
[----:B------:R-:W-:Y:S05]  /*37a0*/  BRA `(.L_x_2) ;  /* 0x0000001000a47947 */ /* 0x000fea0003800000 */
.L_x_1:
[----:B------:R-:W-:-:S09]  /*37b0*/  UISETP.NE.AND UP0, UPT, UR67, 0xe, UPT ;  /* 0x0000000e4300788c */ /* 0x000fd2000bf05270 */
[----:B------:R-:W-:Y:S05]  /*37c0*/  BRA.U !UP0, `(.L_x_29) ;  /* 0x0000000108147547 */ /* 0x000fea000b800000 */
[----:B------:R-:W-:-:S09]  /*37d0*/  UISETP.NE.AND UP0, UPT, UR67, 0xf, UPT ;  /* 0x0000000f4300788c */ /* 0x000fd2000bf05270 */
[----:B------:R-:W-:Y:S05]  /*37e0*/  BRA.U UP0, `(.L_x_2) ;  /* 0x0000001100947547 */ /* 0x000fea000b800000 */
[----:B------:R-:W-:-:S08]  /*37f0*/  NOP ;  /* 0x0000000000007918 */ /* 0x000fd00000000000 */
[----:B------:R-:W1:-:S00]  /*3800*/  USETMAXREG.DEALLOC.CTAPOOL 0x38 ;  /* 0x00000038000079c8 */ /* 0x000e4000080e0500 */
[----:B-1----:R-:W-:Y:S05]  /*3810*/  BRA `(.L_x_30) ;  /* 0x0000008800647947 */ /* 0x002fea0003800000 */
.L_x_29:
[----:B------:R-:W-:-:S08]  /*3820*/  NOP ;  /* 0x0000000000007918 */ /* 0x000fd00000000000 */
[----:B------:R-:W1:-:S00]  /*3830*/  USETMAXREG.DEALLOC.CTAPOOL 0x38 ;  /* 0x00000038000079c8 */ /* 0x000e4000080e0500 */
[----:B------:R-:W2:Y:S01]  /*3840*/  S2UR UR11, SR_CTAID.X ;  /* 0x00000000000b79c3 */ /* 0x000ea20000002500 */
[----:B------:R-:W2:Y:S01]  /*3850*/  LDCU UR4, c[0x0][0x640] ;  /* 0x0000c800ff0477ac */ /* 0x000ea20008000800 */
[----:B-1----:R-:W-:Y:S01]  /*3860*/  HFMA2 R5, -RZ, RZ, 0, 5.9604644775390625e-08 ;  /* 0x00000001ff057431 */ /* 0x002fe200000001ff */
[----:B------:R-:W-:Y:S01]  /*3870*/  MOV R4, 0x1 ;  /* 0x0000000100047802 */ /* 0x000fe20000000f00 */
[----:B------:R-:W1:Y:S01]  /*3880*/  LDCU.U8 UR8, c[0x0][0x644] ;  /* 0x0000c880ff0877ac */ /* 0x000e620008000000 */
[----:B------:R-:W3:Y:S01]  /*3890*/  LDCU.U8 UR7, c[0x0][0x645] ;  /* 0x0000c8a0ff0777ac */ /* 0x000ee20008000000 */
[----:B------:R-:W4:Y:S01]  /*38a0*/  LDCU UR6, c[0x0][0x654] ;  /* 0x0000ca80ff0677ac */ /* 0x000f220008000800 */
[----:B------:R-:W5:Y:S01]  /*38b0*/  LDCU.U8 UR14, c[0x0][0x638] ;  /* 0x0000c700ff0e77ac */ /* 0x000f620008000000 */
[----:B------:R-:W5:Y:S01]  /*38c0*/  LDCU.U8 UR15, c[0x0][0x650] ;  /* 0x0000ca00ff0f77ac */ /* 0x000f620008000000 */
[----:B--2---:R-:W-:Y:S01]  /*38d0*/  UIMAD.WIDE.U32 UR4, UR11, UR4, URZ ;  /* 0x000000040b0472a5 */ /* 0x004fe2000f8e00ff */
[----:B------:R-:W2:Y:S03]  /*38e0*/  LDCU.U8 UR12, c[0x0][0x639] ;  /* 0x0000c720ff0c77ac */ /* 0x000ea60008000000 */
[----:B------:R-:W-:Y:S01]  /*38f0*/  UIADD3 UR4, UPT, UPT, -UR5, UR11, URZ ;  /* 0x0000000b05047290 */ /* 0x000fe2000fffe1ff */
[----:B------:R-:W2:Y:S03]  /*3900*/  LDCU.U8 UR13, c[0x0][0x651] ;  /* 0x0000ca20ff0d77ac */ /* 0x000ea60008000000 */
[----:B-1----:R-:W-:Y:S01]  /*3910*/  USHF.R.U32.HI UR4, URZ, UR8, UR4 ;  /* 0x00000008ff047299 */ /* 0x002fe20008011604 */
[----:B------:R-:W1:Y:S03]  /*3920*/  LDCU.64 UR8, c[0x0][0x630] ;  /* 0x0000c600ff0877ac */ /* 0x000e660008000a00 */
[----:B------:R-:W-:-:S04]  /*3930*/  UIADD3 UR4, UPT, UPT, UR5, UR4, URZ ;  /* 0x0000000405047290 */ /* 0x000fc8000fffe0ff */
[----:B---3--:R-:W-:Y:S01]  /*3940*/  USHF.R.U32.HI UR10, URZ, UR7, UR4 ;  /* 0x00000007ff0a7299 */ /* 0x008fe20008011604 */
[----:B------:R-:W3:Y:S03]  /*3950*/  LDCU UR7, c[0x0][0x63c] ;  /* 0x0000c780ff0777ac */ /* 0x000ee60008000800 */
[----:B----4-:R-:W-:Y:S02]  /*3960*/  UISETP.GE.AND UP0, UPT, UR10, UR6, UPT ;  /* 0x000000060a00728c */ /* 0x010fe4000bf06270 */
[----:B------:R-:W-:Y:S02]  /*3970*/  UIADD3 UR4, UPT, UPT, -UR10, URZ, URZ ;  /* 0x000000ff0a047290 */ /* 0x000fe4000fffe1ff */
[----:B-----5:R-:W-:Y:S01]  /*3980*/  USEL UR6, UR14, UR15, !UP0 ;  /* 0x0000000f0e067287 */ /* 0x020fe2000c000000 */
[----:B------:R-:W4:Y:S03]  /*3990*/  LDCU.U8 UR15, c[0x0][0x62c] ;  /* 0x0000c580ff0f77ac */ /* 0x000f260008000000 */
[----:B------:R-:W-:-:S03]  /*39a0*/  ULOP3.LUT UR6, UR6, 0xff, URZ, 0xc0, !UPT ;  /* 0x000000ff06067892 */ /* 0x000fc6000f8ec0ff */
[----:B-1----:R-:W1:Y:S01]  /*39b0*/  @UP0 LDCU UR9, c[0x0][0x64c] ;  /* 0x0000c980ff0907ac */ /* 0x002e620008000800 */
[----:B---3--:R-:W-:Y:S01]  /*39c0*/  UIMAD UR7, UR4, UR7, UR11 ;  /* 0x00000007040772a4 */ /* 0x008fe2000f8e020b */
[----:B------:R-:W3:Y:S01]  /*39d0*/  @UP0 LDCU UR8, c[0x0][0x648] ;  /* 0x0000c900ff0807ac */ /* 0x000ee20008000800 */
[----:B------:R-:W5:Y:S02]  /*39e0*/  LDCU.U8 UR14, c[0x0][0x62d] ;  /* 0x0000c5a0ff0e77ac */ /* 0x000f640008000000 */
[----:B-1----:R-:W-:Y:S02]  /*39f0*/  UIMAD.WIDE.U32 UR4, UR7, UR9, URZ ;  /* 0x00000009070472a5 */ /* 0x002fe4000f8e00ff */
[----:B--2---:R-:W-:Y:S02]  /*3a00*/  USEL UR9, UR12, UR13, !UP0 ;  /* 0x0000000d0c097287 */ /* 0x004fe4000c000000 */
[----:B------:R-:W-:Y:S01]  /*3a10*/  UIADD3 UR4, UPT, UPT, UR7, -UR5, URZ ;  /* 0x8000000507047290 */ /* 0x000fe2000fffe0ff */
[----:B------:R-:W1:Y:S03]  /*3a20*/  LDCU.64 UR12, c[0x0][0x620] ;  /* 0x0000c400ff0c77ac */ /* 0x000e660008000a00 */
[----:B------:R-:W-:-:S02]  /*3a30*/  USHF.R.U32.HI UR4, URZ, UR6, UR4 ;  /* 0x00000006ff047299 */ /* 0x000fc40008011604 */
[----:B------:R-:W-:Y:S02]  /*3a40*/  ULOP3.LUT UR6, UR9, 0xff, URZ, 0xc0, !UPT ;  /* 0x000000ff09067892 */ /* 0x000fe4000f8ec0ff */
[----:B------:R-:W-:Y:S01]  /*3a50*/  UIADD3 UR4, UPT, UPT, UR5, UR4, URZ ;  /* 0x0000000405047290 */ /* 0x000fe2000fffe0ff */
[----:B------:R-:W2:Y:S03]  /*3a60*/  LDCU UR5, c[0x0][0x628] ;  /* 0x0000c500ff0577ac */ /* 0x000ea60008000800 */
[----:B------:R-:W-:-:S04]  /*3a70*/  USHF.R.U32.HI UR43, URZ, UR6, UR4 ;  /* 0x00000006ff2b7299 */ /* 0x000fc80008011604 */
[----:B------:R-:W-:-:S04]  /*3a80*/  UIADD3 UR4, UPT, UPT, -UR43, URZ, URZ ;  /* 0x000000ff2b047290 */ /* 0x000fc8000fffe1ff */
[----:B---3--:R-:W-:-:S04]  /*3a90*/  UIMAD UR4, UR8, UR4, UR7 ;  /* 0x00000004080472a4 */ /* 0x008fc8000f8e0207 */
[----:B-1----:R-:W-:-:S04]  /*3aa0*/  UIMAD UR6, UR10, UR12, UR4 ;  /* 0x0000000c0a0672a4 */ /* 0x002fc8000f8e0204 */
[----:B--2---:R-:W-:-:S07]  /*3ab0*/  UIMAD.WIDE.U32 UR4, UR6, UR5, URZ ;  /* 0x00000005060472a5 */ /* 0x004fce000f8e00ff */
[----:B------:R-:W-:Y:S02]  /*3ac0*/  UMOV UR4, UR5 ;  /* 0x0000000500047c82 */ /* 0x000fe40008000000 */
[----:B------:R-:W-:Y:S02]  /*3ad0*/  UIADD3 UR37, UPT, UPT, UR6, -UR4, URZ ;  /* 0x8000000406257290 */ /* 0x000fe4000fffe0ff */
[----:B------:R-:W1:Y:S02]  /*3ae0*/  LDCU UR5, c[0x0][0x60c] ;  /* 0x0000c180ff0577ac */ /* 0x000e640008000800 */
[----:B----4-:R-:W-:-:S04]  /*3af0*/  USHF.R.U32.HI UR37, URZ, UR15, UR37 ;  /* 0x0000000fff257299 */ /* 0x010fc80008011625 */
[----:B------:R-:W-:-:S03]  /*3b00*/  UIADD3 UR37, UPT, UPT, UR4, UR37, URZ ;  /* 0x0000002504257290 */ /* 0x000fc6000fffe0ff */
[----:B------:R-:W-:Y:S01]  /*3b10*/  UMOV UR4, URZ ;  /* 0x000000ff00047c82 */ /* 0x000fe20008000000 */
[----:B-----5:R-:W-:-:S04]  /*3b20*/  USHF.R.U32.HI UR37, URZ, UR14, UR37 ;  /* 0x0000000eff257299 */ /* 0x020fc80008011625 */
[----:B------:R-:W-:Y:S02]  /*3b30*/  UIADD3 UR36, UPT, UPT, -UR37, URZ, URZ ;  /* 0x000000ff25247290 */ /* 0x000fe4000fffe1ff */
[----:B-1----:R-:W-:Y:S02]  /*3b40*/  UISETP.GE.AND UP0, UPT, UR11, UR5, UPT ;  /* 0x000000050b00728c */ /* 0x002fe4000bf06270 */
[----:B------:R-:W-:-:S07]  /*3b50*/  UIMAD UR36, UR36, UR13, UR6 ;  /* 0x0000000d242472a4 */ /* 0x000fce000f8e0206 */
[----:B------:R-:W-:Y:S05]  /*3b60*/  BRA.U UP0, `(.L_x_31) ;  /* 0x0000000d00547547 */ /* 0x000fea000b800000 */
[----:B------:R-:W1:Y:S01]  /*3b70*/  S2UR UR41, SR_CgaCtaId ;  /* 0x00000000002979c3 */ /* 0x000e620000008800 */
[----:B------:R-:W-:Y:S01]  /*3b80*/  UMOV UR4, 0x400 ;  /* 0x0000040000047882 */ /* 0x000fe20000000000 */
[----:B------:R-:W-:Y:S01]  /*3b90*/  MOV R3, 0x80000000 ;  /* 0x8000000000037802 */ /* 0x000fe20000000f00 */
[----:B------:R-:W2:Y:S01]  /*3ba0*/  LDCU UR24, c[0x0][0x614] ;  /* 0x0000c280ff1877ac */ /* 0x000ea20008000800 */
[----:B------:R-:W3:Y:S01]  /*3bb0*/  LDCU UR9, c[0x0][0x38c] ;  /* 0x00007180ff0977ac */ /* 0x000ee20008000800 */
[----:B------:R-:W4:Y:S01]  /*3bc0*/  LDCU.64 UR14, c[0x0][0x348] ;  /* 0x00006900ff0e77ac */ /* 0x000f220008000a00 */
[----:B------:R-:W-:Y:S01]  /*3bd0*/  UMOV UR18, 0x0 ;  /* 0x0000000000127882 */ /* 0x000fe20000000000 */
[----:B------:R-:W-:Y:S01]  /*3be0*/  UMOV UR19, 0x1 ;  /* 0x0000000100137882 */ /* 0x000fe20000000000 */
[----:B------:R-:W5:Y:S01]  /*3bf0*/  LDCU.64 UR16, c[0x0][0x348] ;  /* 0x00006900ff1077ac */ /* 0x000f620008000a00 */
[----:B--2---:R-:W-:Y:S01]  /*3c00*/  UIADD3 UR5, UPT, UPT, -UR43, UR24, URZ ;  /* 0x000000182b057290 */ /* 0x004fe2000fffe1ff */
[----:B------:R-:W-:Y:S01]  /*3c10*/  UMOV UR20, UR36 ;  /* 0x0000002400147c82 */ /* 0x000fe20008000000 */
[----:B-1----:R-:W-:Y:S01]  /*3c20*/  ULEA UR41, UR41, UR4, 0x18 ;  /* 0x0000000429297291 */ /* 0x002fe2000f8ec0ff */
[----:B------:R-:W1:Y:S01]  /*3c30*/  LDCU UR4, c[0x0][0x380] ;  /* 0x00007000ff0477ac */ /* 0x000e620008000800 */
[----:B---3--:R-:W-:-:S02]  /*3c40*/  UIADD3 UR7, UPT, UPT, -UR9, URZ, URZ ;  /* 0x000000ff09077290 */ /* 0x008fc4000fffe1ff */
[----:B------:R-:W-:-:S05]  /*3c50*/  UIADD3 UR10, UPT, UPT, UR9, -0x1, URZ ;  /* 0xffffffff090a7890 */ /* 0x000fca000fffe0ff */
[----:B------:R-:W2:Y:S01]  /*3c60*/  SYNCS.PHASECHK.TRANS64.TRYWAIT P0, [UR41+0x38], R3 ;  /* 0x00003803ff0075a7 */ /* 0x000ea20008001129 */
[----:B------:R-:W-:Y:S02]  /*3c70*/  USHF.R.S32.HI UR7, URZ, 0x1f, UR7 ;  /* 0x0000001fff077899 */ /* 0x000fe40008011407 */
[----:B------:R-:W-:Y:S02]  /*3c80*/  USHF.R.S32.HI UR6, URZ, 0x1f, UR10 ;  /* 0x0000001fff067899 */ /* 0x000fe4000801140a */
[----:B------:R-:W-:Y:S02]  /*3c90*/  UISETP.GT.AND UP2, UPT, UR9, URZ, UPT ;  /* 0x000000ff0900728c */ /* 0x000fe4000bf44270 */
[----:B----4-:R-:W-:Y:S02]  /*3ca0*/  UIADD3 UR11, UP1, UPT, UR14, 0x100, URZ ;  /* 0x000001000e0b7890 */ /* 0x010fe4000ff3e0ff */
[----:B-1----:R-:W-:Y:S02]  /*3cb0*/  UIADD3 UR4, UPT, UPT, UR9, -UR4, URZ ;  /* 0x8000000409047290 */ /* 0x002fe4000fffe0ff */
[----:B------:R-:W-:-:S02]  /*3cc0*/  ULEA.HI UR9, UR7, -UR9, URZ, 0x7 ;  /* 0x8000000907097291 */ /* 0x000fc4000f8f38ff */
[----:B------:R-:W-:Y:S02]  /*3cd0*/  ULEA UR4, UR5, UR4, 0x8 ;  /* 0x0000000405047291 */ /* 0x000fe4000f8e40ff */
[----:B------:R-:W-:Y:S02]  /*3ce0*/  ULEA.HI UR7, UR6, UR10, URZ, 0x7 ;  /* 0x0000000a06077291 */ /* 0x000fe4000f8f38ff */
[----:B------:R-:W-:Y:S02]  /*3cf0*/  UIADD3 UR8, UPT, UPT, -UR4, URZ, URZ ;  /* 0x000000ff04087290 */ /* 0x000fe4000fffe1ff */
[----:B------:R-:W-:Y:S02]  /*3d00*/  UIADD3 UR5, UPT, UPT, UR4, -0x1, URZ ;  /* 0xffffffff04057890 */ /* 0x000fe4000fffe0ff */
[----:B------:R-:W-:Y:S02]  /*3d10*/  USHF.R.S32.HI UR6, URZ, 0x1f, UR8 ;  /* 0x0000001fff067899 */ /* 0x000fe40008011408 */
[----:B------:R-:W-:-:S02]  /*3d20*/  USHF.R.S32.HI UR8, URZ, 0x1f, UR5 ;  /* 0x0000001fff087899 */ /* 0x000fc40008011405 */
[----:B------:R-:W-:Y:S02]  /*3d30*/  ULEA.HI UR6, UR6, -UR4, URZ, 0x7 ;  /* 0x8000000406067291 */ /* 0x000fe4000f8f38ff */
[----:B------:R-:W-:Y:S02]  /*3d40*/  @UP2 UIMAD.WIDE UR12, UR7, 0x2000000, UR18 ;  /* 0x02000000070c28a5 */ /* 0x000fe4000f8e0212 */
[----:B------:R-:W-:Y:S02]  /*3d50*/  USHF.R.S32.HI UR9, URZ, 0x7, UR9 ;  /* 0x00000007ff097899 */ /* 0x000fe40008011409 */
[----:B------:R-:W-:Y:S02]  /*3d60*/  ULEA.HI UR8, UR8, UR5, URZ, 0x7 ;  /* 0x0000000508087291 */ /* 0x000fe4000f8f38ff */
[----:B------:R-:W-:Y:S02]  /*3d70*/  USHF.R.S32.HI UR7, URZ, 0x7, UR6 ;  /* 0x00000007ff077899 */ /* 0x000fe40008011406 */
[----:B------:R-:W-:-:S02]  /*3d80*/  UIADD3 UR5, UPT, UPT, -UR9, URZ, URZ ;  /* 0x000000ff09057290 */ /* 0x000fc4000fffe1ff */
[----:B------:R-:W-:Y:S02]  /*3d90*/  ULEA.HI.SX32 UR6, UR8, 0x1, 0x19 ;  /* 0x0000000108067891 */ /* 0x000fe4000f8fcaff */
[----:B------:R-:W-:Y:S02]  /*3da0*/  UIADD3 UR7, UPT, UPT, -UR7, URZ, URZ ;  /* 0x000000ff07077290 */ /* 0x000fe4000fffe1ff */
[----:B------:R-:W-:Y:S01]  /*3db0*/  UISETP.GT.AND UP3, UPT, UR4, URZ, UPT ;  /* 0x000000ff0400728c */ /* 0x000fe2000bf64270 */
[----:B------:R-:W-:Y:S01]  /*3dc0*/  UMOV UR18, URZ ;  /* 0x000000ff00127c82 */ /* 0x000fe20008000000 */
[----:B--2--5:R-:W-:Y:S09]  /*3dd0*/  @!P0 BRA `(.L_x_32) ;  /* 0x000000b400d08947 */ /* 0x024ff20003800000 */
.L_x_98:
[----:B------:R-:W-:Y:S01]  /*3de0*/  @!UP3 UMOV UR6, UR7 ;  /* 0x000000070006bc82 */ /* 0x000fe20008000000 */
[----:B------:R-:W-:Y:S01]  /*3df0*/  @UP2 UMOV UR5, UR13 ;  /* 0x0000000d00052c82 */ /* 0x000fe20008000000 */
[----:B------:R-:W-:Y:S01]  /*3e00*/  ELECT P0, URZ, PT ;  /* 0x0000000000ff782f */ /* 0x000fe20003800000 */
[----:B------:R-:W-:Y:S02]  /*3e10*/  UISETP.LT.AND UP2, UPT, UR6, UR5, UPT ;  /* 0x000000050600728c */ /* 0x000fe4000bf41270 */
[----:B------:R-:W-:Y:S02]  /*3e20*/  UIADD3 UR22, UP0, UPT, UR16, 0x100, URZ ;  /* 0x0000010010167890 */ /* 0x000fe4000ff1e0ff */
[----:B------:R-:W-:Y:S02]  /*3e30*/  USEL UR14, UR6, UR5, UP2 ;  /* 0x00000005060e7287 */ /* 0x000fe40009000000 */
[----:B------:R-:W-:Y:S02]  /*3e40*/  UIADD3.X UR7, UPT, UPT, URZ, UR15, URZ, UP1, !UPT ;  /* 0x0000000fff077290 */ /* 0x000fe40008ffe4ff */
[----:B------:R-:W-:-:S02]  /*3e50*/  USHF.L.U32 UR15, UR14, 0x7, URZ ;  /* 0x000000070e0f7899 */ /* 0x000fc400080006ff */
[----:B------:R-:W-:Y:S02]  /*3e60*/  UIADD3.X UR23, UPT, UPT, URZ, UR17, URZ, UP0, !UPT ;  /* 0x00000011ff177290 */ /* 0x000fe400087fe4ff */
[----:B-1----:R-:W-:Y:S01]  /*3e70*/  @P0 MOV R2, 0x8000 ;  /* 0x0000800000020802 */ /* 0x002fe20000000f00 */
[----:B------:R-:W-:Y:S02]  /*3e80*/  UIADD3 UR16, UPT, UPT, UR41, 0x20c00, URZ ;  /* 0x00020c0029107890 */ /* 0x000fe4000fffe0ff */
[----:B------:R-:W-:Y:S01]  /*3e90*/  UIADD3 UR17, UPT, UPT, UR41, 0x20, URZ ;  /* 0x0000002029117890 */ /* 0x000fe2000fffe0ff */
[----:B------:R1:W-:Y:S01]  /*3ea0*/  @P0 SYNCS.ARRIVE.TRANS64 RZ, [UR41+0x20], R2 ;  /* 0x00002002ffff09a7 */ /* 0x0003e20008000029 */
[----:B------:R-:W-:Y:S02]  /*3eb0*/  UIADD3 UR19, UPT, UPT, UR15, -0x80, URZ ;  /* 0xffffff800f137890 */ /* 0x000fe4000fffe0ff */
[----:B------:R-:W-:Y:S02]  /*3ec0*/  UIADD3 UR8, UPT, UPT, UR41, 0x24c00, URZ ;  /* 0x00024c0029087890 */ /* 0x000fe4000fffe0ff */
[----:B------:R-:W-:Y:S01]  /*3ed0*/  UIADD3 UR9, UPT, UPT, UR41, 0x20, URZ ;  /* 0x0000002029097890 */ /* 0x000fe2000fffe0ff */
[----:B------:R-:W-:Y:S01]  /*3ee0*/  UMOV UR21, UR37 ;  /* 0x0000002500157c82 */ /* 0x000fe20008000000 */
[----:B------:R-:W-:Y:S01]  /*3ef0*/  UMOV UR6, UR11 ;  /* 0x0000000b00067c82 */ /* 0x000fe20008000000 */
[----:B------:R-:W-:Y:S01]  /*3f00*/  UMOV UR10, 0x40 ;  /* 0x00000040000a7882 */ /* 0x000fe20000000000 */
[----:B------:R-:W-:Y:S01]  /*3f10*/  UMOV UR12, UR36 ;  /* 0x00000024000c7c82 */ /* 0x000fe20008000000 */
[----:B------:R-:W-:Y:S01]  /*3f20*/  UMOV UR13, UR37 ;  /* 0x00000025000d7c82 */ /* 0x000fe20008000000 */
[----:B------:R-:W-:Y:S01]  /*3f30*/  UMOV UR11, UR19 ;  /* 0x00000013000b7c82 */ /* 0x000fe20008000000 */
[----:B------:R-:W-:Y:S01]  /*3f40*/  UTMALDG.4D [UR16], [UR6], desc[URZ] ;  /* 0x0000ff10060075b4 */ /* 0x000fe20008019000 */
[----:B------:R-:W2:Y:S01]  /*3f50*/  LDCU.64 UR4, c[0x0][0x348] ;  /* 0x00006900ff0477ac */ /* 0x000ea20008000a00 */
[----:B------:R3:W-:Y:S01]  /*3f60*/  UTMALDG.4D [UR8], [UR22], desc[URZ] ;  /* 0x0000ff08160075b4 */ /* 0x0007e20008019000 */
[----:B------:R-:W4:Y:S01]  /*3f70*/  SYNCS.PHASECHK.TRANS64.TRYWAIT P0, [UR41+0x10], R3 ;  /* 0x00001003ff0075a7 */ /* 0x000f220008001129 */
[----:B---3--:R-:W3:Y:S02]  /*3f80*/  LDCU.64 UR8, c[0x0][0x348] ;  /* 0x00006900ff0877ac */ /* 0x008ee40008000a00 */
[----:B-1234-:R-:W-:Y:S05]  /*3f90*/  @!P0 BRA `(.L_x_33) ;  /* 0x000000b400808947 */ /* 0x01efea0003800000 */
.L_x_100:
[----:B------:R-:W-:Y:S01]  /*3fa0*/  ELECT P0, URZ, PT ;  /* 0x0000000000ff782f */ /* 0x000fe20003800000 */
[----:B------:R-:W-:Y:S02]  /*3fb0*/  ULOP3.LUT UR43, URZ, UR43, URZ, 0x33, !UPT ;  /* 0x0000002bff2b7292 */ /* 0x000fe4000f8e33ff */
[----:B------:R-:W-:Y:S02]  /*3fc0*/  UIADD3 UR6, UP1, UPT, UR4, 0x80, URZ ;  /* 0x0000008004067890 */ /* 0x000fe4000ff3e0ff */
[----:B------:R-:W-:Y:S02]  /*3fd0*/  UIADD3 UR43, UPT, UPT, UR43, UR24, URZ ;  /* 0x000000182b2b7290 */ /* 0x000fe4000fffe0ff */
[----:B------:R-:W-:Y:S02]  /*3fe0*/  UIADD3 UR4, UP0, UPT, UR8, 0x80, URZ ;  /* 0x0000008008047890 */ /* 0x000fe4000ff1e0ff */
[----:B------:R-:W-:Y:S02]  /*3ff0*/  UIADD3.X UR7, UPT, UPT, URZ, UR5, URZ, UP1, !UPT ;  /* 0x00000005ff077290 */ /* 0x000fe40008ffe4ff */
[----:B------:R-:W-:-:S02]  /*4000*/  USHF.L.U32 UR43, UR43, 0x8, URZ ;  /* 0x000000082b2b7899 */ /* 0x000fc400080006ff */
[----:B-1----:R-:W-:Y:S01]  /*4010*/  @P0 MOV R2, 0x8000 ;  /* 0x0000800000020802 */ /* 0x002fe20000000f00 */
[----:B------:R-:W-:Y:S02]  /*4020*/  UIADD3 UR40, UPT, UPT, UR41, 0x10c00, URZ ;  /* 0x00010c0029287890 */ /* 0x000fe4000fffe0ff */
[----:B------:R-:W-:Y:S01]  /*4030*/  UIADD3.X UR5, UPT, UPT, URZ, UR9, URZ, UP0, !UPT ;  /* 0x00000009ff057290 */ /* 0x000fe200087fe4ff */
[----:B------:R1:W-:Y:S01]  /*4040*/  @P0 SYNCS.ARRIVE.TRANS64 RZ, [UR41], R2 ;  /* 0x00000002ffff09a7 */ /* 0x0003e20008000029 */
[----:B------:R-:W-:Y:S01]  /*4050*/  UIADD3 UR8, UPT, UPT, UR41, 0x14c00, URZ ;  /* 0x00014c0029087890 */ /* 0x000fe2000fffe0ff */
[----:B------:R-:W-:Y:S01]  /*4060*/  UMOV UR42, URZ ;  /* 0x000000ff002a7c82 */ /* 0x000fe20008000000 */
[----:B------:R-:W-:Y:S01]  /*4070*/  UMOV UR44, UR36 ;  /* 0x00000024002c7c82 */ /* 0x000fe20008000000 */
[----:B------:R-:W-:Y:S01]  /*4080*/  UMOV UR45, UR37 ;  /* 0x00000025002d7c82 */ /* 0x000fe20008000000 */
[----:B------:R-:W-:Y:S01]  /*4090*/  UMOV UR10, 0x40 ;  /* 0x00000040000a7882 */ /* 0x000fe20000000000 */
[----:B------:R-:W-:Y:S01]  /*40a0*/  UMOV UR12, UR36 ;  /* 0x00000024000c7c82 */ /* 0x000fe20008000000 */
[----:B------:R-:W-:Y:S01]  /*40b0*/  UMOV UR13, UR37 ;  /* 0x00000025000d7c82 */ /* 0x000fe20008000000 */
[----:B------:R-:W-:Y:S01]  /*40c0*/  UMOV UR9, UR41 ;  /* 0x0000002900097c82 */ /* 0x000fe20008000000 */
[----:B------:R-:W-:Y:S01]  /*40d0*/  UMOV UR11, UR43 ;  /* 0x0000002b000b7c82 */ /* 0x000fe20008000000 */
[----:B------:R2:W-:Y:S01]  /*40e0*/  UTMALDG.4D [UR40], [UR6], desc[URZ] ;  /* 0x0000ff28060075b4 */ /* 0x0005e20008019000 */
[----:B------:R3:W-:Y:S01]  /*40f0*/  UTMALDG.4D [UR8], [UR4], desc[URZ] ;  /* 0x0000ff08040075b4 */ /* 0x0007e20008019000 */
[----:B------:R-:W4:Y:S01]  /*4100*/  SYNCS.PHASECHK.TRANS64.TRYWAIT P0, [UR41+0x18], R3 ;  /* 0x00001803ff0075a7 */ /* 0x000f220008001129 */
[----:B--2---:R-:W2:Y:S01]  /*4110*/  LDCU.64 UR6, c[0x0][0x348] ;  /* 0x00006900ff0677ac */ /* 0x004ea20008000a00 */
[----:B---3--:R-:W3:Y:S02]  /*4120*/  LDCU.64 UR4, c[0x0][0x348] ;  /* 0x00006900ff0477ac */ /* 0x008ee40008000a00 */
[----:B-1234-:R-:W-:Y:S05]  /*4130*/  @!P0 BRA `(.L_x_34) ;  /* 0x000000b400388947 */ /* 0x01efea0003800000 */
.L_x_102:
[----:B------:R-:W-:Y:S01]  /*4140*/  ELECT P0, URZ, PT ;  /* 0x0000000000ff782f */ /* 0x000fe20003800000 */
[----:B------:R-:W-:Y:S02]  /*4150*/  UIADD3 UR4, UP1, UPT, UR4, 0x80, URZ ;  /* 0x0000008004047890 */ /* 0x000fe4000ff3e0ff */
[----:B------:R-:W-:Y:S02]  /*4160*/  UIADD3 UR6, UP0, UPT, UR6, 0x80, URZ ;  /* 0x0000008006067890 */ /* 0x000fe4000ff1e0ff */
[----:B------:R-:W-:Y:S02]  /*4170*/  UIADD3.X UR5, UPT, UPT, URZ, UR5, URZ, UP1, !UPT ;  /* 0x00000005ff057290 */ /* 0x000fe40008ffe4ff */
[----:B------:R-:W-:Y:S02]  /*4180*/  UIADD3 UR8, UPT, UPT, UR41, 0x18c00, URZ ;  /* 0x00018c0029087890 */ /* 0x000fe4000fffe0ff */
[----:B------:R-:W-:Y:S02]  /*4190*/  UIADD3 UR9, UPT, UPT, UR41, 0x8, URZ ;  /* 0x0000000829097890 */ /* 0x000fe4000fffe0ff */
[----:B------:R-:W-:-:S02]  /*41a0*/  UIADD3 UR11, UPT, UPT, UR43, 0x80, URZ ;  /* 0x000000802b0b7890 */ /* 0x000fc4000fffe0ff */
[----:B-1----:R-:W-:Y:S01]  /*41b0*/  @P0 MOV R2, 0x8000 ;  /* 0x0000800000020802 */ /* 0x002fe20000000f00 */
[----:B------:R-:W-:Y:S02]  /*41c0*/  UIADD3 UR24, UPT, UPT, UR41, 0x1cc00, URZ ;  /* 0x0001cc0029187890 */ /* 0x000fe4000fffe0ff */
[----:B------:R-:W-:Y:S01]  /*41d0*/  UIADD3 UR25, UPT, UPT, UR41, 0x8, URZ ;  /* 0x0000000829197890 */ /* 0x000fe2000fffe0ff */
[----:B------:R1:W-:Y:S01]  /*41e0*/  @P0 SYNCS.ARRIVE.TRANS64 RZ, [UR41+0x8], R2 ;  /* 0x00000802ffff09a7 */ /* 0x0003e20008000029 */
[----:B------:R-:W-:Y:S01]  /*41f0*/  UIADD3.X UR7, UPT, UPT, URZ, UR7, URZ, UP0, !UPT ;  /* 0x00000007ff077290 */ /* 0x000fe200087fe4ff */
[----:B------:R-:W-:Y:S01]  /*4200*/  UMOV UR10, URZ ;  /* 0x000000ff000a7c82 */ /* 0x000fe20008000000 */
[----:B------:R-:W-:Y:S01]  /*4210*/  UMOV UR12, UR36 ;  /* 0x00000024000c7c82 */ /* 0x000fe20008000000 */
[----:B------:R-:W-:Y:S01]  /*4220*/  UMOV UR13, UR37 ;  /* 0x00000025000d7c82 */ /* 0x000fe20008000000 */
[----:B------:R-:W-:Y:S01]  /*4230*/  UMOV UR26, 0x40 ;  /* 0x00000040001a7882 */ /* 0x000fe20000000000 */
        /* <DEDUP_REMOVED lines=9> */
.L_x_104:
[----:B------:R-:W-:Y:S01]  /*42d0*/  ELECT P0, URZ, PT ;  /* 0x0000000000ff782f */ /* 0x000fe20003800000 */
[----:B------:R-:W-:Y:S01]  /*42e0*/  HFMA2 R4, -RZ, RZ, 0, 5.9604644775390625e-08 ;  /* 0x00000001ff047431 */ /* 0x000fe200000001ff */
[----:B------:R-:W-:Y:S01]  /*42f0*/  UIADD3 UR4, UP1, UPT, UR4, 0x180, URZ ;  /* 0x0000018004047890 */ /* 0x000fe2000ff3e0ff */
[----:B-1----:R-:W-:Y:S01]  /*4300*/  IMAD.MOV.U32 R5, RZ, RZ, RZ ;  /* 0x000000ffff057224 */ /* 0x002fe200078e00ff */
[----:B------:R-:W-:Y:S02]  /*4310*/  UIADD3 UR6, UP0, UPT, UR6, 0x180, URZ ;  /* 0x0000018006067890 */ /* 0x000fe4000ff1e0ff */
[----:B------:R-:W-:Y:S02]  /*4320*/  UIADD3.X UR5, UPT, UPT, URZ, UR5, URZ, UP1, !UPT ;  /* 0x00000005ff057290 */ /* 0x000fe40008ffe4ff */
[----:B------:R-:W-:Y:S02]  /*4330*/  UIADD3 UR8, UPT, UPT, UR41, 0x28c00, URZ ;  /* 0x00028c0029087890 */ /* 0x000fe4000fffe0ff */
[----:B------:R-:W-:-:S02]  /*4340*/  UIADD3 UR9, UPT, UPT, UR41, 0x28, URZ ;  /* 0x0000002829097890 */ /* 0x000fc4000fffe0ff */
[----:B------:R-:W-:Y:S01]  /*4350*/  UIADD3.X UR7, UPT, UPT, URZ, UR7, URZ, UP0, !UPT ;  /* 0x00000007ff077290 */ /* 0x000fe200087fe4ff */
[----:B------:R-:W-:Y:S01]  /*4360*/  @P0 IMAD.MOV.U32 R2, RZ, RZ, 0x8000 ;  /* 0x00008000ff020424 */ /* 0x000fe200078e00ff */
[----:B------:R-:W-:Y:S02]  /*4370*/  UIADD3 UR16, UPT, UPT, UR41, 0x2cc00, URZ ;  /* 0x0002cc0029107890 */ /* 0x000fe4000fffe0ff */
[----:B------:R-:W-:Y:S01]  /*4380*/  UIADD3 UR17, UPT, UPT, UR41, 0x28, URZ ;  /* 0x0000002829117890 */ /* 0x000fe2000fffe0ff */
[----:B------:R1:W-:Y:S01]  /*4390*/  @P0 SYNCS.ARRIVE.TRANS64 RZ, [UR41+0x28], R2 ;  /* 0x00002802ffff09a7 */ /* 0x0003e20008000029 */
[----:B------:R-:W-:Y:S01]  /*43a0*/  UMOV UR10, URZ ;  /* 0x000000ff000a7c82 */ /* 0x000fe20008000000 */
[----:B------:R-:W-:Y:S01]  /*43b0*/  UMOV UR12, UR36 ;  /* 0x00000024000c7c82 */ /* 0x000fe20008000000 */
[----:B------:R-:W-:Y:S01]  /*43c0*/  UMOV UR13, UR37 ;  /* 0x00000025000d7c82 */ /* 0x000fe20008000000 */
[----:B------:R-:W-:Y:S01]  /*43d0*/  UMOV UR11, UR19 ;  /* 0x00000013000b7c82 */ /* 0x000fe20008000000 */
[----:B------:R-:W-:Y:S01]  /*43e0*/  UMOV UR18, 0x40 ;  /* 0x0000004000127882 */ /* 0x000fe20000000000 */
[----:B------:R-:W-:Y:S01]  /*43f0*/  UMOV UR20, UR36 ;  /* 0x0000002400147c82 */ /* 0x000fe20008000000 */
[----:B------:R-:W-:Y:S01]  /*4400*/  UMOV UR21, UR37 ;  /* 0x0000002500157c82 */ /* 0x000fe20008000000 */
[----:B------:R2:W-:Y:S01]  /*4410*/  UTMALDG.4D [UR8], [UR4], desc[URZ] ;  /* 0x0000ff08040075b4 */ /* 0x0005e20008019000 */
[----:B------:R-:W-:Y:S01]  /*4420*/  UISETP.GE.AND UP0, UPT, UR14, 0x2, UPT ;  /* 0x000000020e00788c */ /* 0x000fe2000bf06270 */
[----:B------:R1:W-:Y:S01]  /*4430*/  UTMALDG.4D [UR16], [UR6], desc[URZ] ;  /* 0x0000ff10060075b4 */ /* 0x0003e20008019000 */
[----:B--2---:R-:W-:-:S07]  /*4440*/  UMOV UR4, 0x2 ;  /* 0x0000000200047882 */ /* 0x004fce0000000000 */
[----:B------:R-:W-:Y:S05]  /*4450*/  BRA.U !UP0, `(.L_x_31) ;  /* 0x0000000508187547 */ /* 0x000fea000b800000 */
[----:B-1----:R-:W1:Y:S01]  /*4460*/  LDCU.64 UR6, c[0x0][0x348] ;  /* 0x00006900ff0677ac */ /* 0x002e620008000a00 */
[----:B------:R-:W-:Y:S02]  /*4470*/  MOV R4, 0x1 ;  /* 0x0000000100047802 */ /* 0x000fe40000000f00 */
[----:B------:R-:W-:Y:S01]  /*4480*/  MOV R3, 0x8000 ;  /* 0x0000800000037802 */ /* 0x000fe20000000f00 */
[----:B------:R-:W-:Y:S01]  /*4490*/  UIADD3 UR14, UPT, UPT, -UR14, URZ, URZ ;  /* 0x000000ff0e0e7290 */ /* 0x000fe2000fffe1ff */
[----:B------:R-:W-:Y:S01]  /*44a0*/  UMOV UR4, 0x2 ;  /* 0x0000000200047882 */ /* 0x000fe20000000000 */
[----:B------:R-:W-:Y:S01]  /*44b0*/  UMOV UR34, URZ ;  /* 0x000000ff00227c82 */ /* 0x000fe20008000000 */
[----:B------:R-:W-:Y:S01]  /*44c0*/  UMOV UR26, 0x40 ;  /* 0x00000040001a7882 */ /* 0x000fe20000000000 */
[----:B------:R-:W-:Y:S01]  /*44d0*/  UMOV UR18, URZ ;  /* 0x000000ff00127c82 */ /* 0x000fe20008000000 */
[----:B------:R-:W-:Y:S01]  /*44e0*/  UMOV UR10, 0x40 ;  /* 0x00000040000a7882 */ /* 0x000fe20000000000 */
[----:B-1----:R-:W-:-:S02]  /*44f0*/  UIADD3 UR42, UP3, UPT, UR6, 0x100, URZ ;  /* 0x00000100062a7890 */ /* 0x002fc4000ff7e0ff */
[----:B------:R-:W-:Y:S02]  /*4500*/  UIADD3 UR38, UP2, UPT, UR6, 0x100, URZ ;  /* 0x0000010006267890 */ /* 0x000fe4000ff5e0ff */
[----:B------:R-:W-:Y:S02]  /*4510*/  UIADD3 UR30, UP1, UPT, UR6, 0x180, URZ ;  /* 0x00000180061e7890 */ /* 0x000fe4000ff3e0ff */
[----:B------:R-:W-:Y:S02]  /*4520*/  UIADD3 UR22, UP0, UPT, UR6, 0x180, URZ ;  /* 0x0000018006167890 */ /* 0x000fe4000ff1e0ff */
[----:B------:R-:W-:Y:S02]  /*4530*/  UIADD3.X UR43, UPT, UPT, URZ, UR7, URZ, UP3, !UPT ;  /* 0x00000007ff2b7290 */ /* 0x000fe40009ffe4ff */
[----:B------:R-:W-:Y:S02]  /*4540*/  UIADD3.X UR39, UPT, UPT, URZ, UR7, URZ, UP2, !UPT ;  /* 0x00000007ff277290 */ /* 0x000fe400097fe4ff */
[----:B------:R-:W-:-:S02]  /*4550*/  UIADD3.X UR31, UPT, UPT, URZ, UR7, URZ, UP1, !UPT ;  /* 0x00000007ff1f7290 */ /* 0x000fc40008ffe4ff */
[----:B------:R-:W-:-:S12]  /*4560*/  UIADD3.X UR23, UPT, UPT, URZ, UR7, URZ, UP0, !UPT ;  /* 0x00000007ff177290 */ /* 0x000fd800087fe4ff */
.L_x_38:
[----:B------:R-:W-:Y:S01]  /*4570*/  ULEA UR5, UR4, UR41, 0x3 ;  /* 0x0000002904057291 */ /* 0x000fe2000f8e18ff */
[----:B------:R-:W-:Y:S01]  /*4580*/  SHF.L.U32 R6, R4, 0x1f, RZ ;  /* 0x0000001f04067819 */ /* 0x000fe200000006ff */
[----:B------:R-:W-:-:S07]  /*4590*/  ULEA UR32, UR4, UR41, 0xf ;  /* 0x0000002904207291 */ /* 0x000fce000f8e78ff */
[----:B-1----:R-:W1:Y:S02]  /*45a0*/  SYNCS.PHASECHK.TRANS64.TRYWAIT P0, [UR5+0x38], R6 ;  /* 0x00003806ff0075a7 */ /* 0x002e640008001105 */
[----:B-1----:R-:W-:Y:S05]  /*45b0*/  @!P0 BRA `(.L_x_36) ;  /* 0x000000b000588947 */ /* 0x002fea0003800000 */
.L_x_106:
[----:B------:R-:W-:Y:S01]  /*45c0*/  UIADD3 UR6, UPT, UPT, UR4, 0x1, URZ ;  /* 0x0000000104067890 */ /* 0x000fe2000fffe0ff */
[----:B------:R-:W-:-:S03]  /*45d0*/  ELECT P0, URZ, PT ;  /* 0x0000000000ff782f */ /* 0x000fc60003800000 */
[----:B------:R-:W-:Y:S02]  /*45e0*/  UISETP.NE.AND UP0, UPT, UR6, 0x3, UPT ;  /* 0x000000030600788c */ /* 0x000fe4000bf05270 */
[----:B------:R-:W-:Y:S02]  /*45f0*/  ULEA UR24, UR4, UR41, 0xf ;  /* 0x0000002904187291 */ /* 0x000fe4000f8e78ff */
[----:B------:R-:W-:Y:S02]  /*4600*/  USEL UR7, URZ, 0x1, UP0 ;  /* 0x00000001ff077887 */ /* 0x000fe40008000000 */
[----:B------:R-:W-:Y:S02]  /*4610*/  USEL UR6, UR6, URZ, UP0 ;  /* 0x000000ff06067287 */ /* 0x000fe40008000000 */
[----:B------:R-:W-:Y:S02]  /*4620*/  UIADD3 UR35, UPT, UPT, UR15, -0x100, URZ ;  /* 0xffffff000f237890 */ /* 0x000fe4000fffe0ff */
[----:B------:R-:W-:Y:S01]  /*4630*/  UIADD3 UR32, UPT, UPT, UR32, 0x20c00, URZ ;  /* 0x00020c0020207890 */ /* 0x000fe2000fffe0ff */
[----:B------:R-:W-:Y:S01]  /*4640*/  LOP3.LUT R4, R4, UR7, RZ, 0x3c, !PT ;  /* 0x0000000704047c12 */ /* 0x000fe2000f8e3cff */
[----:B------:R-:W-:Y:S01]  /*4650*/  UIADD3 UR33, UPT, UPT, UR5, 0x20, URZ ;  /* 0x0000002005217890 */ /* 0x000fe2000fffe0ff */
[----:B-1----:R-:W-:Y:S01]  /*4660*/  @P0 IMAD.MOV.U32 R2, RZ, RZ, 0x8000 ;  /* 0x00008000ff020424 */ /* 0x002fe200078e00ff */
[----:B------:R-:W-:-:S02]  /*4670*/  UIADD3 UR24, UPT, UPT, UR24, 0x24c00, URZ ;  /* 0x00024c0018187890 */ /* 0x000fc4000fffe0ff */
[----:B------:R-:W-:Y:S01]  /*4680*/  UIADD3 UR25, UPT, UPT, UR5, 0x20, URZ ;  /* 0x0000002005197890 */ /* 0x000fe2000fffe0ff */
[----:B------:R-:W-:Y:S01]  /*4690*/  IMAD.U32 R6, R4, -0x80000000, RZ ;  /* 0x8000000004067824 */ /* 0x000fe200078e00ff */
[----:B------:R-:W-:Y:S01]  /*46a0*/  ULEA UR4, UR6, UR41, 0x3 ;  /* 0x0000002906047291 */ /* 0x000fe2000f8e18ff */
[----:B------:R1:W-:Y:S01]  /*46b0*/  @P0 SYNCS.ARRIVE.TRANS64 RZ, [UR5+0x20], R2 ;  /* 0x00002002ffff09a7 */ /* 0x0003e20008000005 */
[----:B------:R-:W-:Y:S01]  /*46c0*/  UMOV UR28, UR36 ;  /* 0x00000024001c7c82 */ /* 0x000fe20008000000 */
[----:B------:R-:W-:Y:S01]  /*46d0*/  UMOV UR29, UR37 ;  /* 0x00000025001d7c82 */ /* 0x000fe20008000000 */
[----:B------:R-:W-:Y:S01]  /*46e0*/  UMOV UR27, UR35 ;  /* 0x00000023001b7c82 */ /* 0x000fe20008000000 */
[----:B------:R1:W-:Y:S02]  /*46f0*/  UTMALDG.4D [UR32], [UR42], desc[URZ] ;  /* 0x0000ff202a0075b4 */ /* 0x0003e40008019000 */
[----:B------:R1:W-:Y:S02]  /*4700*/  UTMALDG.4D [UR24], [UR38], desc[URZ] ;  /* 0x0000ff18260075b4 */ /* 0x0003e40008019000 */
[----:B------:R-:W2:Y:S02]  /*4710*/  SYNCS.PHASECHK.TRANS64.TRYWAIT P0, [UR4+0x38], R6 ;  /* 0x00003806ff0075a7 */ /* 0x000ea40008001104 */
[----:B-12---:R-:W-:Y:S05]  /*4720*/  @!P0 BRA `(.L_x_37) ;  /* 0x000000b000188947 */ /* 0x006fea0003800000 */
.L_x_108:
[----:B------:R-:W-:Y:S01]  /*4730*/  ELECT P0, URZ, PT ;  /* 0x0000000000ff782f */ /* 0x000fe20003800000 */
[----:B------:R-:W-:Y:S02]  /*4740*/  ULEA UR16, UR6, UR41, 0xf ;  /* 0x0000002906107291 */ /* 0x000fe4000f8e78ff */
[----:B------:R-:W-:Y:S02]  /*4750*/  ULEA UR8, UR6, UR41, 0xf ;  /* 0x0000002906087291 */ /* 0x000fe4000f8e78ff */
[----:B------:R-:W-:Y:S02]  /*4760*/  UIADD3 UR17, UPT, UPT, UR4, 0x20, URZ ;  /* 0x0000002004117890 */ /* 0x000fe4000fffe0ff */
[----:B------:R-:W-:Y:S02]  /*4770*/  UIADD3 UR16, UPT, UPT, UR16, 0x20c00, URZ ;  /* 0x00020c0010107890 */ /* 0x000fe4000fffe0ff */
[----:B------:R-:W-:Y:S02]  /*4780*/  UIADD3 UR9, UPT, UPT, UR4, 0x20, URZ ;  /* 0x0000002004097890 */ /* 0x000fe4000fffe0ff */
[----:B------:R-:W-:-:S02]  /*4790*/  UIADD3 UR8, UPT, UPT, UR8, 0x24c00, URZ ;  /* 0x00024c0008087890 */ /* 0x000fc4000fffe0ff */
[----:B------:R2:W-:Y:S01]  /*47a0*/  @P0 SYNCS.ARRIVE.TRANS64 RZ, [UR4+0x20], R3 ;  /* 0x00002003ffff09a7 */ /* 0x0005e20008000004 */
[----:B------:R-:W-:Y:S01]  /*47b0*/  UMOV UR19, UR35 ;  /* 0x0000002300137c82 */ /* 0x000fe20008000000 */
[----:B------:R-:W-:Y:S01]  /*47c0*/  UMOV UR20, UR36 ;  /* 0x0000002400147c82 */ /* 0x000fe20008000000 */
[----:B------:R-:W-:Y:S01]  /*47d0*/  UMOV UR21, UR37 ;  /* 0x0000002500157c82 */ /* 0x000fe20008000000 */
[----:B------:R-:W-:Y:S01]  /*47e0*/  UMOV UR11, UR35 ;  /* 0x00000023000b7c82 */ /* 0x000fe20008000000 */
[----:B------:R-:W-:Y:S01]  /*47f0*/  UMOV UR12, UR36 ;  /* 0x00000024000c7c82 */ /* 0x000fe20008000000 */
[----:B------:R-:W-:Y:S01]  /*4800*/  UMOV UR13, UR37 ;  /* 0x00000025000d7c82 */ /* 0x000fe20008000000 */
[----:B------:R2:W-:Y:S01]  /*4810*/  UTMALDG.4D [UR16], [UR30], desc[URZ] ;  /* 0x0000ff101e0075b4 */ /* 0x0005e20008019000 */
[----:B------:R-:W-:Y:S02]  /*4820*/  UIADD3 UR4, UPT, UPT, UR6, 0x1, URZ ;  /* 0x0000000106047890 */ /* 0x000fe4000fffe0ff */
[----:B------:R-:W-:-:S02]  /*4830*/  UIADD3 UR14, UPT, UPT, UR14, 0x1, URZ ;  /* 0x000000010e0e7890 */ /* 0x000fc4000fffe0ff */
[----:B------:R-:W-:Y:S02]  /*4840*/  UISETP.NE.AND UP0, UPT, UR4, 0x3, UPT ;  /* 0x000000030400788c */ /* 0x000fe4000bf05270 */
[----:B------:R-:W-:Y:S01]  /*4850*/  UIADD3 UR15, UPT, UPT, UR15, -0x80, URZ ;  /* 0xffffff800f0f7890 */ /* 0x000fe2000fffe0ff */
[----:B------:R2:W-:Y:S01]  /*4860*/  UTMALDG.4D [UR8], [UR22], desc[URZ] ;  /* 0x0000ff08160075b4 */ /* 0x0005e20008019000 */
[----:B------:R-:W-:Y:S02]  /*4870*/  USEL UR4, UR4, URZ, UP0 ;  /* 0x000000ff04047287 */ /* 0x000fe40008000000 */
[----:B------:R-:W-:Y:S02]  /*4880*/  USEL UR5, URZ, 0x1, UP0 ;  /* 0x00000001ff057887 */ /* 0x000fe40008000000 */
[----:B------:R-:W-:-:S04]  /*4890*/  UISETP.NE.AND UP0, UPT, UR14, -0x1, UPT ;  /* 0xffffffff0e00788c */ /* 0x000fc8000bf05270 */
[----:B------:R-:W-:-:S05]  /*48a0*/  LOP3.LUT R4, R4, UR5, RZ, 0x3c, !PT ;  /* 0x0000000504047c12 */ /* 0x000fca000f8e3cff */
[----:B--2---:R-:W-:Y:S05]  /*48b0*/  BRA.U UP0, `(.L_x_38) ;  /* 0xfffffffd002c7547 */ /* 0x004fea000b83ffff */
.L_x_31:
[----:B-1----:R-:W1:Y:S01]  /*48c0*/  S2UR UR6, SR_CgaCtaId ;  /* 0x00000000000679c3 */ /* 0x002e620000008800 */
[----:B------:R-:W-:Y:S02]  /*48d0*/  UISETP.NE.AND UP0, UPT, UR4, 0x2, UPT ;  /* 0x000000020400788c */ /* 0x000fe4000bf05270 */
[----:B------:R-:W-:-:S04]  /*48e0*/  UIADD3 UR5, UPT, UPT, UR4, 0x2, URZ ;  /* 0x0000000204057890 */ /* 0x000fc8000fffe0ff */
[----:B------:R-:W-:-:S04]  /*48f0*/  USEL UR5, UR5, 0x1, UP0 ;  /* 0x0000000105057887 */ /* 0x000fc80008000000 */
[----:B------:R-:W-:-:S04]  /*4900*/  UISETP.NE.AND UP0, UPT, UR5, 0x3, UPT ;  /* 0x000000030500788c */ /* 0x000fc8000bf05270 */
[----:B------:R-:W-:Y:S02]  /*4910*/  UISETP.EQ.XOR UP1, UPT, UR4, 0x2, !UP0 ;  /* 0x000000020400788c */ /* 0x000fe4000c722a70 */
[----:B------:R-:W-:Y:S01]  /*4920*/  USEL UR5, UR5, URZ, UP0 ;  /* 0x000000ff05057287 */ /* 0x000fe20008000000 */
[----:B------:R-:W-:Y:S02]  /*4930*/  UMOV UR4, 0x400 ;  /* 0x0000040000047882 */ /* 0x000fe40000000000 */
[----:B-1----:R-:W-:Y:S02]  /*4940*/  ULEA UR4, UR6, UR4, 0x18 ;  /* 0x0000000406047291 */ /* 0x002fe4000f8ec0ff */
[----:B------:R-:W-:Y:S02]  /*4950*/  USEL UR6, URZ, 0x1, !UP1 ;  /* 0x00000001ff067887 */ /* 0x000fe4000c800000 */
[----:B------:R-:W-:-:S04]  /*4960*/  ULEA UR5, UR5, UR4, 0x3 ;  /* 0x0000000405057291 */ /* 0x000fc8000f8e18ff */
[----:B------:R-:W-:-:S04]  /*4970*/  LOP3.LUT R4, R4, UR6, RZ, 0x3c, !PT ;  /* 0x0000000604047c12 */ /* 0x000fc8000f8e3cff */
[----:B------:R-:W-:-:S04]  /*4980*/  SHF.L.U32 R6, R4, 0x1f, RZ ;  /* 0x0000001f04067819 */ /* 0x000fc800000006ff */
[----:B------:R-:W1:Y:S02]  /*4990*/  SYNCS.PHASECHK.TRANS64.TRYWAIT P0, [UR5+0x38], R6 ;  /* 0x00003806ff0075a7 */ /* 0x000e640008001105 */
[----:B-1----:R-:W-:Y:S05]  /*49a0*/  @!P0 BRA `(.L_x_39) ;  /* 0x000000ac00948947 */ /* 0x002fea0003800000 */
.L_x_110:
[----:B------:R-:W-:Y:S02]  /*49b0*/  ELECT P0, URZ, PT ;  /* 0x0000000000ff782f */ /* 0x000fe40003800000 */
[----:B------:R-:W-:-:S11]  /*49c0*/  SHF.L.U32 R4, R5, 0x1f, RZ ;  /* 0x0000001f05047819 */ /* 0x000fd600000006ff */
[----:B-1----:R-:W-:-:S04]  /*49d0*/  @P0 IMAD.MOV.U32 R2, RZ, RZ, 0x8000 ;  /* 0x00008000ff020424 */ /* 0x002fc800078e00ff */
[----:B------:R1:W-:Y:S01]  /*49e0*/  @P0 SYNCS.ARRIVE.TRANS64 RZ, [UR5+0x20], R2 ;  /* 0x00002002ffff09a7 */ /* 0x0003e20008000005 */
[----:B------:R-:W2:Y:S02]  /*49f0*/  SYNCS.PHASECHK.TRANS64.TRYWAIT P0, [UR4+0x18], R4 ;  /* 0x00001804ff0075a7 */ /* 0x000ea40008001104 */
[----:B-12---:R-:W-:Y:S05]  /*4a00*/  @!P0 BRA `(.L_x_40) ;  /* 0x000000ac00988947 */ /* 0x006fea0003800000 */
.L_x_112:
[----:B------:R-:W-:-:S13]  /*4a10*/  ELECT P0, URZ, PT ;  /* 0x0000000000ff782f */ /* 0x000fda0003800000 */
[----:B-1----:R-:W-:-:S04]  /*4a20*/  @P0 MOV R2, 0x8000 ;  /* 0x0000800000020802 */ /* 0x002fc80000000f00 */
[----:B------:R1:W-:Y:S03]  /*4a30*/  @P0 SYNCS.ARRIVE.TRANS64 RZ, [UR4+0x8], R2 ;  /* 0x00000802ffff09a7 */ /* 0x0003e60008000004 */
.L_x_2:
[----:B------:R-:W-:-:S09]  /*4a40*/  UISETP.GT.AND UP0, UPT, UR67, 0x7, UPT ;  /* 0x000000074300788c */ /* 0x000fd2000bf04270 */
[----:B------:R-:W-:Y:S05]  /*4a50*/  BRA.U UP0, `(.L_x_30) ;  /* 0x0000007500d47547 */ /* 0x000fea000b800000 */
.L_x_41:
[----:B------:R-:W-:-:S08]  /*4a60*/  NOP ;  /* 0x0000000000007918 */ /* 0x000fd00000000000 */
[----:B------:R-:W4:Y:S02]  /*4a70*/  USETMAXREG.TRY_ALLOC.CTAPOOL UP0, 0xc0 ;  /* 0x000000c0000079c8 */ /* 0x000f240008000600 */
[----:B----4-:R-:W-:Y:S05]  /*4a80*/  BRA.U !UP0, `(.L_x_41) ;  /* 0xfffffffd08f47547 */ /* 0x010fea000b83ffff */
[----:B---3--:R-:W3:Y:S01]  /*4a90*/  S2UR UR5, SR_CTAID.X ;  /* 0x00000000000579c3 */ /* 0x008ee20000002500 */
[----:B------:R-:W3:Y:S01]  /*4aa0*/  LDCU UR4, c[0x0][0x60c] ;  /* 0x0000c180ff0477ac */ /* 0x000ee20008000800 */
[----:B--2---:R-:W-:Y:S01]  /*4ab0*/  UMOV UR9, 0x1 ;  /* 0x0000000100097882 */ /* 0x004fe20000000000 */
[----:B---3--:R-:W-:-:S05]  /*4ac0*/  UISETP.GE.AND UP0, UPT, UR5, UR4, UPT ;  /* 0x000000040500728c */ /* 0x008fca000bf06270 */
[----:B------:R-:W-:Y:S06]  /*4ad0*/  BAR.SYNC.DEFER_BLOCKING 0x2, 0x1a0 ;  /* 0x0086800000007b1d */ /* 0x000fec0000010000 */
[----:B------:R-:W-:Y:S05]  /*4ae0*/  BRA.U UP0, `(.L_x_42) ;  /* 0x0000007500847547 */ /* 0x000fea000b800000 */
[----:B------:R-:W2:Y:S01]  /*4af0*/  S2UR UR4, SR_CgaCtaId ;  /* 0x00000000000479c3 */ /* 0x000ea20000008800 */
[----:B------:R-:W-:Y:S01]  /*4b00*/  UISETP.GT.AND UP2, UPT, UR67, 0x3, UPT ;  /* 0x000000034300788c */ /* 0x000fe2000bf44270 */
[----:B-1----:R-:W-:Y:S01]  /*4b10*/  HFMA2 R2, -RZ, RZ, -0.0 , 0 ;  /* 0x80000000ff027431 */ /* 0x002fe200000001ff */
[----:B------:R-:W-:Y:S01]  /*4b20*/  UMOV UR19, 0x400 ;  /* 0x0000040000137882 */ /* 0x000fe20000000000 */
[----:B------:R-:W1:Y:S04]  /*4b30*/  LDCU.U8 UR9, c[0x0][0x644] ;  /* 0x0000c880ff0977ac */ /* 0x000e680008000000 */
[----:B------:R-:W3:Y:S01]  /*4b40*/  S2UR UR8, SR_CTAID.X ;  /* 0x00000000000879c3 */ /* 0x000ee20000002500 */
[----:B------:R-:W4:Y:S01]  /*4b50*/  LDCU.U8 UR7, c[0x0][0x645] ;  /* 0x0000c8a0ff0777ac */ /* 0x000f220008000000 */
[----:B------:R-:W5:Y:S01]  /*4b60*/  LDCU UR6, c[0x0][0x654] ;  /* 0x0000ca80ff0677ac */ /* 0x000f620008000800 */
[----:B------:R-:W1:Y:S01]  /*4b70*/  LDCU UR15, c[0x0][0x38c] ;  /* 0x00007180ff0f77ac */ /* 0x000e620008000800 */
[----:B------:R-:W1:Y:S01]  /*4b80*/  LDCU UR22, c[0x0][0x380] ;  /* 0x00007000ff1677ac */ /* 0x000e620008000800 */
[----:B--2---:R-:W-:Y:S01]  /*4b90*/  ULEA UR19, UR4, UR19, 0x18 ;  /* 0x0000001304137291 */ /* 0x004fe2000f8ec0ff */
[----:B------:R-:W3:Y:S03]  /*4ba0*/  LDCU UR4, c[0x0][0x640] ;  /* 0x0000c800ff0477ac */ /* 0x000ee60008000800 */
[----:B------:R-:W-:-:S02]  /*4bb0*/  UIADD3 UR16, UPT, UPT, UR19, 0x8, URZ ;  /* 0x0000000813107890 */ /* 0x000fc4000fffe0ff */
[----:B------:R-:W-:-:S04]  /*4bc0*/  @!UP2 UIADD3 UR16, UPT, UPT, UR19, URZ, URZ ;  /* 0x000000ff1310a290 */ /* 0x000fc8000fffe0ff */
[----:B------:R-:W-:Y:S02]  /*4bd0*/  UIADD3 UR18, UPT, UPT, UR16, 0x50, URZ ;  /* 0x0000005010127890 */ /* 0x000fe4000fffe0ff */
[----:B------:R-:W-:-:S03]  /*4be0*/  UIADD3 UR17, UPT, UPT, UR16, 0xc0, URZ ;  /* 0x000000c010117890 */ /* 0x000fc6000fffe0ff */
[----:B------:R-:W2:Y:S01]  /*4bf0*/  SYNCS.PHASECHK.TRANS64.TRYWAIT P0, [UR16+0xc0], R2 ;  /* 0x0000c002ff0075a7 */ /* 0x000ea20008001110 */
[----:B---3--:R-:W-:-:S04]  /*4c00*/  UIMAD.WIDE.U32 UR4, UR8, UR4, URZ ;  /* 0x00000004080472a5 */ /* 0x008fc8000f8e00ff */
[----:B------:R-:W-:-:S04]  /*4c10*/  UIADD3 UR4, UPT, UPT, -UR5, UR8, URZ ;  /* 0x0000000805047290 */ /* 0x000fc8000fffe1ff */
[----:B-1----:R-:W-:Y:S01]  /*4c20*/  USHF.R.U32.HI UR4, URZ, UR9, UR4 ;  /* 0x00000009ff047299 */ /* 0x002fe20008011604 */
[----:B------:R-:W1:Y:S03]  /*4c30*/  LDCU.U8 UR9, c[0x0][0x650] ;  /* 0x0000ca00ff0977ac */ /* 0x000e660008000000 */
[----:B------:R-:W-:Y:S01]  /*4c40*/  UIADD3 UR4, UPT, UPT, UR5, UR4, URZ ;  /* 0x0000000405047290 */ /* 0x000fe2000fffe0ff */
[----:B------:R-:W3:Y:S03]  /*4c50*/  LDCU UR5, c[0x0][0x634] ;  /* 0x0000c680ff0577ac */ /* 0x000ee60008000800 */
[----:B----4-:R-:W-:Y:S01]  /*4c60*/  USHF.R.U32.HI UR4, URZ, UR7, UR4 ;  /* 0x00000007ff047299 */ /* 0x010fe20008011604 */
[----:B------:R-:W1:Y:S03]  /*4c70*/  LDCU.U8 UR7, c[0x0][0x638] ;  /* 0x0000c700ff0777ac */ /* 0x000e660008000000 */
[----:B-----5:R-:W-:Y:S01]  /*4c80*/  UISETP.GE.AND UP0, UPT, UR4, UR6, UPT ;  /* 0x000000060400728c */ /* 0x020fe2000bf06270 */
[----:B------:R-:W4:Y:S01]  /*4c90*/  LDCU UR6, c[0x0][0x63c] ;  /* 0x0000c780ff0677ac */ /* 0x000f220008000800 */
[----:B------:R-:W-:-:S09]  /*4ca0*/  UIADD3 UR4, UPT, UPT, -UR4, URZ, URZ ;  /* 0x000000ff04047290 */ /* 0x000fd2000fffe1ff */
[----:B---3--:R-:W3:Y:S01]  /*4cb0*/  @UP0 LDCU UR5, c[0x0][0x64c] ;  /* 0x0000c980ff0507ac */ /* 0x008ee20008000800 */
[----:B-1----:R-:W-:Y:S02]  /*4cc0*/  USEL UR7, UR7, UR9, !UP0 ;  /* 0x0000000907077287 */ /* 0x002fe4000c000000 */
[----:B----4-:R-:W-:Y:S01]  /*4cd0*/  UIMAD UR6, UR4, UR6, UR8 ;  /* 0x00000006040672a4 */ /* 0x010fe2000f8e0208 */
[----:B--23--:R-:W-:Y:S11]  /*4ce0*/  @!P0 BRA `(.L_x_43) ;  /* 0x000000a800fc8947 */ /* 0x00cff60003800000 */
.L_x_114:
[----:B------:R-:W2:Y:S01]  /*4cf0*/  SYNCS.PHASECHK.TRANS64.TRYWAIT P0, [UR18], RZ ;  /* 0x000000ffff0075a7 */ /* 0x000ea20008001112 */
[----:B------:R-:W3:Y:S01]  /*4d00*/  LDCU.U8 UR8, c[0x0][0x639] ;  /* 0x0000c720ff0877ac */ /* 0x000ee20008000000 */
[----:B------:R-:W-:Y:S02]  /*4d10*/  IMAD.U32 R2, R0, 0x10000, RZ ;  /* 0x0001000000027824 */ /* 0x000fe400078e00ff */
[----:B------:R-:W-:Y:S01]  /*4d20*/  IMAD.U32 R37, RZ, RZ, UR22 ;  /* 0x00000016ff257e24 */ /* 0x000fe2000f8e00ff */
[----:B------:R-:W3:Y:S01]  /*4d30*/  LDCU.U8 UR9, c[0x0][0x651] ;  /* 0x0000ca20ff0977ac */ /* 0x000ee20008000000 */
[----:B------:R-:W-:Y:S01]  /*4d40*/  UIMAD.WIDE.U32 UR4, UR6, UR5, URZ ;  /* 0x00000005060472a5 */ /* 0x000fe2000f8e00ff */
[----:B------:R-:W4:Y:S01]  /*4d50*/  LDCU UR20, c[0x0][0x614] ;  /* 0x0000c280ff1477ac */ /* 0x000f220008000800 */
[----:B------:R-:W-:Y:S02]  /*4d60*/  ULOP3.LUT UR7, UR7, 0xff, URZ, 0xc0, !UPT ;  /* 0x000000ff07077892 */ /* 0x000fe4000f8ec0ff */
[----:B------:R-:W-:Y:S01]  /*4d70*/  UIADD3 UR4, UPT, UPT, UR6, -UR5, URZ ;  /* 0x8000000506047290 */ /* 0x000fe2000fffe0ff */
[----:B------:R-:W-:Y:S01]  /*4d80*/  UMOV UR24, 0x0 ;  /* 0x0000000000187882 */ /* 0x000fe20000000000 */
[----:B------:R-:W-:-:S02]  /*4d90*/  UMOV UR25, 0x1 ;  /* 0x0000000100197882 */ /* 0x000fc40000000000 */
[----:B------:R-:W-:Y:S02]  /*4da0*/  USHF.R.U32.HI UR4, URZ, UR7, UR4 ;  /* 0x00000007ff047299 */ /* 0x000fe40008011604 */
[----:B---3--:R-:W-:Y:S02]  /*4db0*/  USEL UR6, UR8, UR9, !UP0 ;  /* 0x0000000908067287 */ /* 0x008fe4000c000000 */
[----:B------:R-:W-:Y:S02]  /*4dc0*/  UIADD3 UR4, UPT, UPT, UR5, UR4, URZ ;  /* 0x0000000405047290 */ /* 0x000fe4000fffe0ff */
[----:B------:R-:W-:Y:S02]  /*4dd0*/  ULOP3.LUT UR7, UR6, 0xff, URZ, 0xc0, !UPT ;  /* 0x000000ff06077892 */ /* 0x000fe4000f8ec0ff */
[----:B------:R-:W-:Y:S02]  /*4de0*/  UIADD3 UR5, UPT, UPT, -UR15, URZ, URZ ;  /* 0x000000ff0f057290 */ /* 0x000fe4000fffe1ff */
[----:B------:R-:W-:-:S02]  /*4df0*/  USHF.R.U32.HI UR10, URZ, UR7, UR4 ;  /* 0x00000007ff0a7299 */ /* 0x000fc40008011604 */
[----:B------:R-:W-:Y:S02]  /*4e00*/  UIADD3 UR6, UPT, UPT, UR15, -UR22, URZ ;  /* 0x800000160f067290 */ /* 0x000fe4000fffe0ff */
[----:B----4-:R-:W-:Y:S02]  /*4e10*/  UIADD3 UR4, UPT, UPT, -UR10, UR20, URZ ;  /* 0x000000140a047290 */ /* 0x010fe4000fffe1ff */
[----:B------:R-:W-:Y:S02]  /*4e20*/  UIADD3 UR9, UPT, UPT, UR15, -0x1, URZ ;  /* 0xffffffff0f097890 */ /* 0x000fe4000fffe0ff */
[----:B------:R-:W-:Y:S02]  /*4e30*/  USHF.R.S32.HI UR5, URZ, 0x1f, UR5 ;  /* 0x0000001fff057899 */ /* 0x000fe40008011405 */
[----:B------:R-:W-:Y:S02]  /*4e40*/  ULEA UR8, UR4, UR6, 0x8 ;  /* 0x0000000604087291 */ /* 0x000fe4000f8e40ff */
[----:B------:R-:W-:-:S02]  /*4e50*/  USHF.R.S32.HI UR4, URZ, 0x1f, UR9 ;  /* 0x0000001fff047899 */ /* 0x000fc40008011409 */
[----:B------:R-:W-:Y:S02]  /*4e60*/  ULEA.HI UR7, UR5, -UR15, URZ, 0x7 ;  /* 0x8000000f05077291 */ /* 0x000fe4000f8f38ff */
[----:B------:R-:W-:Y:S02]  /*4e70*/  UIADD3 UR5, UPT, UPT, -UR8, URZ, URZ ;  /* 0x000000ff08057290 */ /* 0x000fe4000fffe1ff */
[----:B------:R-:W-:Y:S02]  /*4e80*/  ULEA.HI UR9, UR4, UR9, URZ, 0x7 ;  /* 0x0000000904097291 */ /* 0x000fe4000f8f38ff */
[----:B------:R-:W-:Y:S02]  /*4e90*/  USHF.R.S32.HI UR4, URZ, 0x1f, UR5 ;  /* 0x0000001fff047899 */ /* 0x000fe40008011405 */
[----:B------:R-:W-:Y:S02]  /*4ea0*/  UIADD3 UR6, UPT, UPT, UR8, -0x1, URZ ;  /* 0xffffffff08067890 */ /* 0x000fe4000fffe0ff */
[----:B------:R-:W-:-:S02]  /*4eb0*/  UISETP.GT.AND UP0, UPT, UR15, URZ, UPT ;  /* 0x000000ff0f00728c */ /* 0x000fc4000bf04270 */
[----:B------:R-:W-:Y:S02]  /*4ec0*/  ULEA.HI UR4, UR4, -UR8, URZ, 0x7 ;  /* 0x8000000804047291 */ /* 0x000fe4000f8f38ff */
[----:B------:R-:W-:Y:S02]  /*4ed0*/  USHF.R.S32.HI UR5, URZ, 0x1f, UR6 ;  /* 0x0000001fff057899 */ /* 0x000fe40008011406 */
[----:B------:R-:W-:Y:S02]  /*4ee0*/  USHF.R.S32.HI UR4, URZ, 0x7, UR4 ;  /* 0x00000007ff047899 */ /* 0x000fe40008011404 */
[----:B------:R-:W-:Y:S02]  /*4ef0*/  USHF.R.S32.HI UR7, URZ, 0x7, UR7 ;  /* 0x00000007ff077899 */ /* 0x000fe40008011407 */
[----:B------:R-:W-:Y:S02]  /*4f00*/  UISETP.GT.AND UP1, UPT, UR8, URZ, UPT ;  /* 0x000000ff0800728c */ /* 0x000fe4000bf24270 */
[----:B------:R-:W-:-:S02]  /*4f10*/  ULEA.HI UR5, UR5, UR6, URZ, 0x7 ;  /* 0x0000000605057291 */ /* 0x000fc4000f8f38ff */
[----:B------:R-:W-:Y:S02]  /*4f20*/  UIADD3 UR6, UPT, UPT, -UR4, URZ, URZ ;  /* 0x000000ff04067290 */ /* 0x000fe4000fffe1ff */
[----:B------:R-:W-:Y:S02]  /*4f30*/  @UP0 UIMAD.WIDE UR12, UR9, 0x2000000, UR24 ;  /* 0x02000000090c08a5 */ /* 0x000fe4000f8e0218 */
[----:B------:R-:W-:Y:S02]  /*4f40*/  ULEA.HI.SX32 UR5, UR5, 0x1, 0x19 ;  /* 0x0000000105057891 */ /* 0x000fe4000f8fcaff */
[----:B------:R-:W-:Y:S02]  /*4f50*/  UIADD3 UR4, UPT, UPT, -UR7, URZ, URZ ;  /* 0x000000ff07047290 */ /* 0x000fe4000fffe1ff */
[----:B------:R-:W-:-:S03]  /*4f60*/  USEL UR14, URZ, 0x80, !UP2 ;  /* 0x00000080ff0e7887 */ /* 0x000fc6000d000000 */
[----:B------:R-:W-:Y:S02]  /*4f70*/  @!UP1 UMOV UR5, UR6 ;  /* 0x0000000600059c82 */ /* 0x000fe40008000000 */
[----:B------:R-:W-:Y:S01]  /*4f80*/  @UP0 UMOV UR4, UR13 ;  /* 0x0000000d00040c82 */ /* 0x000fe20008000000 */
[----:B-1----:R-:W-:Y:S01]  /*4f90*/  IMAD.U32 R3, RZ, RZ, UR14 ;  /* 0x0000000eff037e24 */ /* 0x002fe2000f8e00ff */
[----:B------:R-:W-:Y:S01]  /*4fa0*/  UISETP.LT.AND UP0, UPT, UR5, UR4, UPT ;  /* 0x000000040500728c */ /* 0x000fe2000bf01270 */
[----:B------:R-:W-:-:S03]  /*4fb0*/  MOV R5, UR14 ;  /* 0x0000000e00057c02 */ /* 0x000fc60008000f00 */
[----:B------:R-:W-:Y:S01]  /*4fc0*/  USEL UR11, UR5, UR4, UP0 ;  /* 0x00000004050b7287 */ /* 0x000fe20008000000 */
[----:B------:R-:W-:Y:S01]  /*4fd0*/  LOP3.LUT R3, R3, 0x600000, R2, 0xf8, !PT ;  /* 0x0060000003037812 */ /* 0x000fe200078ef802 */
[----:B------:R-:W-:Y:S01]  /*4fe0*/  ULOP3.LUT UR4, URZ, UR10, URZ, 0x33, !UPT ;  /* 0x0000000aff047292 */ /* 0x000fe2000f8e33ff */
[----:B------:R-:W-:Y:S01]  /*4ff0*/  LOP3.LUT R5, R5, 0x7f, R0, 0xf8, !PT ;  /* 0x0000007f05057812 */ /* 0x000fe200078ef800 */
[----:B------:R-:W-:Y:S01]  /*5000*/  UIADD3 UR21, UPT, UPT, UR11, -0x1, URZ ;  /* 0xffffffff0b157890 */ /* 0x000fe2000fffe0ff */
[----:B------:R-:W-:Y:S01]  /*5010*/  R2UR UR6, R3 ;  /* 0x00000000030672ca */ /* 0x000fe200000e0000 */
[----:B------:R-:W-:Y:S02]  /*5020*/  UIADD3 UR4, UPT, UPT, UR4, UR20, URZ ;  /* 0x0000001404047290 */ /* 0x000fe4000fffe0ff */
[----:B------:R-:W-:-:S04]  /*5030*/  UISETP.LT.AND UP0, UPT, URZ, UR21, UPT ;  /* 0x00000015ff00728c */ /* 0x000fc8000bf01270 */
[----:B------:R-:W-:Y:S01]  /*5040*/  USEL UR5, URZ, UR21, !UP0 ;  /* 0x00000015ff057287 */ /* 0x000fe2000c000000 */
[----:B------:R-:W-:-:S03]  /*5050*/  IMAD.U32 R154, RZ, RZ, UR4 ;  /* 0x00000004ff9a7e24 */ /* 0x000fc6000f8e00ff */
[----:B------:R-:W-:Y:S02]  /*5060*/  UIMAD UR4, UR5, -0x80, UR15 ;  /* 0xffffff80050478a4 */ /* 0x000fe4000f8e020f */
[----:B------:R-:W-:Y:S01]  /*5070*/  LEA R154, R154, R5, 0x8 ;  /* 0x000000059a9a7211 */ /* 0x000fe200078e40ff */
[----:B--2---:R-:W-:Y:S09]  /*5080*/  @!P0 BRA `(.L_x_44) ;  /* 0x000000a800308947 */ /* 0x004ff20003800000 */
.L_x_115:
[----:B------:R-:W-:Y:S01]  /*5090*/  IMAD.U32 R2, RZ, RZ, UR4 ;  /* 0x00000004ff027e24 */ /* 0x000fe2000f8e00ff */
[----:B------:R-:W-:Y:S01]  /*50a0*/  IADD3 R37, PT, PT, -R37, UR4, R154 ;  /* 0x0000000425257c10 */ /* 0x000fe2000fffe19a */
[----:B------:R-:W1:Y:S01]  /*50b0*/  LDTM.x32 R4, tmem[UR6] ;  /* 0x00000006000479ee */ /* 0x000e6200082c0000 */
[----:B------:R-:W-:Y:S01]  /*50c0*/  LOP3.LUT R84, R3, 0x20, RZ, 0xfc, !PT ;  /* 0x0000002003547812 */ /* 0x000fe200078efcff */
[----:B------:R-:W-:Y:S01]  /*50d0*/  USHF.R.S32.HI UR5, URZ, 0x1f, UR67 ;  /* 0x0000001fff057899 */ /* 0x000fe20008011443 */
[----:B------:R-:W-:Y:S01]  /*50e0*/  VIADDMNMX R2, R37, 0x1, R2, PT ;  /* 0x0000000125027846 */ /* 0x000fe20003800102 */
[----:B------:R-:W-:Y:S01]  /*50f0*/  UIADD3 UR12, UPT, UPT, UR16, 0x60, URZ ;  /* 0x00000060100c7890 */ /* 0x000fe2000fffe0ff */
[----:B------:R-:W-:Y:S01]  /*5100*/  R2UR UR4, R84 ;  /* 0x00000000540472ca */ /* 0x000fe200000e0000 */
[----:B------:R-:W-:Y:S01]  /*5110*/  ULEA.HI UR5, UR5, UR67, URZ, 0x2 ;  /* 0x0000004305057291 */ /* 0x000fe2000f8f10ff */
[C---:B------:R-:W-:Y:S01]  /*5120*/  LOP3.LUT R85, R3.reuse, 0x40, RZ, 0xfc, !PT ;  /* 0x0000004003557812 */ /* 0x040fe200078efcff */
[----:B------:R-:W-:Y:S01]  /*5130*/  IMAD.MOV R87, RZ, RZ, -R2 ;  /* 0x000000ffff577224 */ /* 0x000fe200078e0a02 */
[C---:B------:R-:W-:Y:S01]  /*5140*/  LOP3.LUT R86, R3.reuse, 0x60, RZ, 0xfc, !PT ;  /* 0x0000006003567812 */ /* 0x040fe200078efcff */
[----:B------:R-:W-:Y:S01]  /*5150*/  IMAD.MOV.U32 R2, RZ, RZ, -0x1 ;  /* 0xffffffffff027424 */ /* 0x000fe200078e00ff */
[----:B------:R-:W-:Y:S01]  /*5160*/  ULOP3.LUT UR5, UR5, 0xfffffffc, URZ, 0xc0, !UPT ;  /* 0xfffffffc05057892 */ /* 0x000fe2000f8ec0ff */
[----:B------:R-:W-:-:S02]  /*5170*/  LOP3.LUT R164, R3, 0x70, RZ, 0xfc, !PT ;  /* 0x0000007003a47812 */ /* 0x000fc400078efcff */
[C---:B------:R-:W-:Y:S01]  /*5180*/  VIADDMNMX R37, R87.reuse, 0x20, RZ, !PT ;  /* 0x0000002057257846 */ /* 0x040fe200078001ff */
[----:B------:R-:W-:Y:S01]  /*5190*/  UIADD3 UR6, UPT, UPT, UR67, -UR5, URZ ;  /* 0x8000000543067290 */ /* 0x000fe2000fffe0ff */
[----:B------:R-:W-:Y:S02]  /*51a0*/  VIADDMNMX R141, R87, 0x60, RZ, !PT ;  /* 0x00000060578d7846 */ /* 0x000fe400078001ff */
[--C-:B------:R-:W-:Y:S01]  /*51b0*/  SHF.R.U32.HI R36, RZ, R37, R2.reuse ;  /* 0x00000025ff247219 */ /* 0x100fe20000011602 */
[----:B------:R-:W2:Y:S01]  /*51c0*/  LDTM.x32 R52, tmem[UR4] ;  /* 0x00000004003479ee */ /* 0x000ea200082c0000 */
[----:B------:R-:W-:Y:S01]  /*51d0*/  R2UR UR4, R85 ;  /* 0x00000000550472ca */ /* 0x000fe200000e0000 */
[----:B------:R-:W-:Y:S01]  /*51e0*/  UIADD3 UR5, UPT, UPT, UR6, 0x4, URZ ;  /* 0x0000000406057890 */ /* 0x000fe2000fffe0ff */
[----:B------:R-:W-:Y:S01]  /*51f0*/  R2P PR, R36, 0x7e ;  /* 0x0000007e24007804 */ /* 0x000fe20000000000 */
[----:B------:R-:W-:Y:S01]  /*5200*/  @!UP2 UIADD3 UR5, UPT, UPT, UR6, URZ, URZ ;  /* 0x000000ff0605a290 */ /* 0x000fe2000fffe0ff */
[----:B------:R-:W-:-:S03]  /*5210*/  SHF.R.U32.HI R141, RZ, R141, R2 ;  /* 0x0000008dff8d7219 */ /* 0x000fc60000011602 */
[----:B-1----:R-:W-:Y:S01]  /*5220*/  SEL R99, R5, 0xff800000, P1 ;  /* 0xff80000005637807 */ /* 0x002fe20000800000 */
[----:B------:R-:W-:Y:S01]  /*5230*/  UIADD3 UR13, UPT, UPT, UR5, 0x3, URZ ;  /* 0x00000003050d7890 */ /* 0x000fe2000fffe0ff */
[----:B------:R-:W-:Y:S02]  /*5240*/  SEL R88, R6, 0xff800000, P2 ;  /* 0xff80000006587807 */ /* 0x000fe40001000000 */
[----:B------:R-:W-:Y:S02]  /*5250*/  SEL R89, R7, 0xff800000, P3 ;  /* 0xff80000007597807 */ /* 0x000fe40001800000 */
[----:B------:R-:W-:Y:S02]  /*5260*/  SEL R90, R8, 0xff800000, P4 ;  /* 0xff800000085a7807 */ /* 0x000fe40002000000 */
[----:B------:R-:W-:Y:S02]  /*5270*/  SEL R91, R9, 0xff800000, P5 ;  /* 0xff800000095b7807 */ /* 0x000fe40002800000 */
[----:B------:R-:W-:-:S02]  /*5280*/  SEL R102, R10, 0xff800000, P6 ;  /* 0xff8000000a667807 */ /* 0x000fc40003000000 */
[C---:B------:R-:W-:Y:S02]  /*5290*/  R2P PR, R36.reuse.B1, 0x7f ;  /* 0x0000007f24007804 */ /* 0x040fe40000001000 */
[----:B------:R-:W-:Y:S02]  /*52a0*/  LOP3.LUT R5, R36, 0x1, RZ, 0xc0, !PT ;  /* 0x0000000124057812 */ /* 0x000fe400078ec0ff */
[----:B------:R-:W-:Y:S02]  /*52b0*/  R2UR UR5, R85 ;  /* 0x00000000550572ca */ /* 0x000fe400000e0000 */
[----:B------:R-:W-:Y:S02]  /*52c0*/  SEL R92, R12, 0xff800000, P0 ;  /* 0xff8000000c5c7807 */ /* 0x000fe40000000000 */
[----:B------:R-:W-:Y:S02]  /*52d0*/  SEL R93, R13, 0xff800000, P1 ;  /* 0xff8000000d5d7807 */ /* 0x000fe40000800000 */
[----:B------:R-:W-:-:S02]  /*52e0*/  SEL R94, R14, 0xff800000, P2 ;  /* 0xff8000000e5e7807 */ /* 0x000fc40001000000 */
[----:B------:R-:W-:Y:S02]  /*52f0*/  SEL R95, R15, 0xff800000, P3 ;  /* 0xff8000000f5f7807 */ /* 0x000fe40001800000 */
[----:B------:R-:W-:Y:S02]  /*5300*/  SEL R96, R16, 0xff800000, P4 ;  /* 0xff80000010607807 */ /* 0x000fe40002000000 */
[----:B------:R-:W-:Y:S02]  /*5310*/  SEL R97, R17, 0xff800000, P5 ;  /* 0xff80000011617807 */ /* 0x000fe40002800000 */
[----:B------:R-:W-:Y:S02]  /*5320*/  SEL R108, R18, 0xff800000, P6 ;  /* 0xff800000126c7807 */ /* 0x000fe40003000000 */
[----:B------:R-:W-:-:S05]  /*5330*/  R2P PR, R36.B2, 0x7f ;  /* 0x0000007f24007804 */ /* 0x000fca0000002000 */
[----:B------:R-:W-:Y:S02]  /*5340*/  SEL R100, R20, 0xff800000, P0 ;  /* 0xff80000014647807 */ /* 0x000fe40000000000 */
[----:B------:R-:W-:Y:S02]  /*5350*/  SEL R101, R21, 0xff800000, P1 ;  /* 0xff80000015657807 */ /* 0x000fe40000800000 */
[----:B------:R-:W-:Y:S02]  /*5360*/  SEL R104, R22, 0xff800000, P2 ;  /* 0xff80000016687807 */ /* 0x000fe40001000000 */
[----:B------:R-:W-:Y:S02]  /*5370*/  SEL R105, R23, 0xff800000, P3 ;  /* 0xff80000017697807 */ /* 0x000fe40001800000 */
[----:B------:R-:W-:Y:S02]  /*5380*/  SEL R106, R24, 0xff800000, P4 ;  /* 0xff800000186a7807 */ /* 0x000fe40002000000 */
[----:B------:R-:W-:-:S02]  /*5390*/  SEL R107, R25, 0xff800000, P5 ;  /* 0xff800000196b7807 */ /* 0x000fc40002800000 */
[----:B------:R-:W-:Y:S02]  /*53a0*/  SEL R112, R26, 0xff800000, P6 ;  /* 0xff8000001a707807 */ /* 0x000fe40003000000 */
[----:B------:R-:W-:-:S05]  /*53b0*/  R2P PR, R36.B3, 0x7f ;  /* 0x0000007f24007804 */ /* 0x000fca0000003000 */
[----:B------:R-:W-:Y:S02]  /*53c0*/  SEL R110, R28, 0xff800000, P0 ;  /* 0xff8000001c6e7807 */ /* 0x000fe40000000000 */
[----:B------:R-:W-:Y:S02]  /*53d0*/  ISETP.NE.U32.AND P0, PT, R5, 0x1, PT ;  /* 0x000000010500780c */ /* 0x000fe40003f05070 */
[----:B------:R-:W-:Y:S02]  /*53e0*/  SEL R111, R29, 0xff800000, P1 ;  /* 0xff8000001d6f7807 */ /* 0x000fe40000800000 */
[----:B------:R-:W-:Y:S02]  /*53f0*/  LOP3.LUT P1, RZ, R36, 0x80, RZ, 0xc0, !PT ;  /* 0x0000008024ff7812 */ /* 0x000fe4000782c0ff */
[----:B------:R-:W-:Y:S02]  /*5400*/  SEL R98, R4, 0xff800000, !P0 ;  /* 0xff80000004627807 */ /* 0x000fe40004000000 */
[----:B------:R-:W-:-:S02]  /*5410*/  LOP3.LUT P0, RZ, R36, 0x8000, RZ, 0xc0, !PT ;  /* 0x0000800024ff7812 */ /* 0x000fc4000780c0ff */
[----:B------:R-:W-:Y:S02]  /*5420*/  VIADDMNMX R5, R87, 0x40, RZ, !PT ;  /* 0x0000004057057846 */ /* 0x000fe400078001ff */
[----:B------:R-:W-:Y:S02]  /*5430*/  SEL R103, R11, 0xff800000, P1 ;  /* 0xff8000000b677807 */ /* 0x000fe40000800000 */
[C---:B------:R-:W-:Y:S02]  /*5440*/  LOP3.LUT P1, RZ, R36.reuse, 0x800000, RZ, 0xc0, !PT ;  /* 0x0080000024ff7812 */ /* 0x040fe4000782c0ff */
[----:B------:R-:W-:Y:S02]  /*5450*/  SEL R109, R19, 0xff800000, P0 ;  /* 0xff800000136d7807 */ /* 0x000fe40000000000 */
[----:B------:R-:W-:Y:S02]  /*5460*/  ISETP.GT.AND P0, PT, R36, -0x1, PT ;  /* 0xffffffff2400780c */ /* 0x000fe40003f04270 */
[----:B------:R-:W-:-:S02]  /*5470*/  SHF.R.U32.HI R4, RZ, R5, R2 ;  /* 0x00000005ff047219 */ /* 0x000fc40000011602 */
[----:B------:R-:W-:Y:S02]  /*5480*/  SEL R113, R27, 0xff800000, P1 ;  /* 0xff8000001b717807 */ /* 0x000fe40000800000 */
[----:B------:R-:W-:Y:S02]  /*5490*/  SEL R114, R30, 0xff800000, P2 ;  /* 0xff8000001e727807 */ /* 0x000fe40001000000 */
[----:B------:R-:W-:Y:S02]  /*54a0*/  SEL R115, R31, 0xff800000, P3 ;  /* 0xff8000001f737807 */ /* 0x000fe40001800000 */
[----:B------:R-:W-:Y:S02]  /*54b0*/  SEL R116, R32, 0xff800000, P4 ;  /* 0xff80000020747807 */ /* 0x000fe40002000000 */
[----:B------:R-:W-:Y:S02]  /*54c0*/  SEL R117, R33, 0xff800000, P5 ;  /* 0xff80000021757807 */ /* 0x000fe40002800000 */
[----:B------:R-:W-:-:S02]  /*54d0*/  SEL R118, R34, 0xff800000, P6 ;  /* 0xff80000022767807 */ /* 0x000fc40003000000 */
[----:B------:R-:W-:Y:S02]  /*54e0*/  R2P PR, R4, 0x7e ;  /* 0x0000007e04007804 */ /* 0x000fe40000000000 */
[----:B------:R-:W-:Y:S02]  /*54f0*/  SEL R119, R35, 0xff800000, !P0 ;  /* 0xff80000023777807 */ /* 0x000fe40004000000 */
[----:B------:R-:W1:Y:S01]  /*5500*/  LDTM.x32 R20, tmem[UR4] ;  /* 0x00000004001479ee */ /* 0x000e6200082c0000 */
[----:B--2---:R-:W-:Y:S02]  /*5510*/  SEL R53, R53, 0xff800000, P1 ;  /* 0xff80000035357807 */ /* 0x004fe40000800000 */
[----:B------:R-:W-:Y:S02]  /*5520*/  SEL R54, R54, 0xff800000, P2 ;  /* 0xff80000036367807 */ /* 0x000fe40001000000 */
[----:B------:R-:W-:Y:S02]  /*5530*/  SEL R55, R55, 0xff800000, P3 ;  /* 0xff80000037377807 */ /* 0x000fe40001800000 */
[----:B------:R-:W-:-:S02]  /*5540*/  SEL R56, R56, 0xff800000, P4 ;  /* 0xff80000038387807 */ /* 0x000fc40002000000 */
[----:B------:R-:W-:Y:S02]  /*5550*/  SEL R57, R57, 0xff800000, P5 ;  /* 0xff80000039397807 */ /* 0x000fe40002800000 */
[----:B------:R-:W-:Y:S02]  /*5560*/  SEL R58, R58, 0xff800000, P6 ;  /* 0xff8000003a3a7807 */ /* 0x000fe40003000000 */
[C---:B------:R-:W-:Y:S02]  /*5570*/  R2P PR, R4.reuse.B1, 0x7f ;  /* 0x0000007f04007804 */ /* 0x040fe40000001000 */
[----:B------:R-:W-:Y:S02]  /*5580*/  LOP3.LUT R5, R4, 0x1, RZ, 0xc0, !PT ;  /* 0x0000000104057812 */ /* 0x000fe400078ec0ff */
[----:B------:R-:W-:Y:S02]  /*5590*/  R2UR UR4, R86 ;  /* 0x00000000560472ca */ /* 0x000fe400000e0000 */
[----:B------:R-:W-:-:S02]  /*55a0*/  SEL R60, R60, 0xff800000, P0 ;  /* 0xff8000003c3c7807 */ /* 0x000fc40000000000 */
[----:B------:R-:W-:Y:S02]  /*55b0*/  SEL R61, R61, 0xff800000, P1 ;  /* 0xff8000003d3d7807 */ /* 0x000fe40000800000 */
[----:B------:R-:W-:Y:S02]  /*55c0*/  SEL R62, R62, 0xff800000, P2 ;  /* 0xff8000003e3e7807 */ /* 0x000fe40001000000 */
[----:B------:R-:W-:Y:S02]  /*55d0*/  SEL R63, R63, 0xff800000, P3 ;  /* 0xff8000003f3f7807 */ /* 0x000fe40001800000 */
[----:B------:R-:W-:Y:S02]  /*55e0*/  SEL R64, R64, 0xff800000, P4 ;  /* 0xff80000040407807 */ /* 0x000fe40002000000 */
[----:B------:R-:W-:Y:S02]  /*55f0*/  SEL R65, R65, 0xff800000, P5 ;  /* 0xff80000041417807 */ /* 0x000fe40002800000 */
[----:B------:R-:W-:-:S02]  /*5600*/  SEL R66, R66, 0xff800000, P6 ;  /* 0xff80000042427807 */ /* 0x000fc40003000000 */
[----:B------:R-:W-:Y:S02]  /*5610*/  R2P PR, R4.B2, 0x7f ;  /* 0x0000007f04007804 */ /* 0x000fe40000002000 */
[----:B------:R-:W-:-:S03]  /*5620*/  VIADDMNMX R87, R87, 0x80, RZ, !PT ;  /* 0x0000008057577846 */ /* 0x000fc600078001ff */
[----:B------:R-:W-:Y:S02]  /*5630*/  SEL R68, R68, 0xff800000, P0 ;  /* 0xff80000044447807 */ /* 0x000fe40000000000 */
[----:B------:R-:W-:Y:S02]  /*5640*/  SEL R69, R69, 0xff800000, P1 ;  /* 0xff80000045457807 */ /* 0x000fe40000800000 */
[----:B------:R-:W-:Y:S02]  /*5650*/  SEL R70, R70, 0xff800000, P2 ;  /* 0xff80000046467807 */ /* 0x000fe40001000000 */
[----:B------:R-:W-:Y:S02]  /*5660*/  SEL R71, R71, 0xff800000, P3 ;  /* 0xff80000047477807 */ /* 0x000fe40001800000 */
[----:B------:R-:W-:Y:S02]  /*5670*/  SEL R72, R72, 0xff800000, P4 ;  /* 0xff80000048487807 */ /* 0x000fe40002000000 */
[----:B------:R-:W-:-:S02]  /*5680*/  SEL R73, R73, 0xff800000, P5 ;  /* 0xff80000049497807 */ /* 0x000fc40002800000 */
[----:B------:R-:W-:Y:S02]  /*5690*/  SEL R74, R74, 0xff800000, P6 ;  /* 0xff8000004a4a7807 */ /* 0x000fe40003000000 */
[----:B------:R-:W-:Y:S02]  /*56a0*/  R2P PR, R4.B3, 0x7f ;  /* 0x0000007f04007804 */ /* 0x000fe40000003000 */
[----:B------:R-:W-:Y:S02]  /*56b0*/  SHF.R.U32.HI R2, RZ, R87, R2 ;  /* 0x00000057ff027219 */ /* 0x000fe40000011602 */
[----:B------:R-:W-:Y:S02]  /*56c0*/  LOP3.LUT R87, R3, 0x50, RZ, 0xfc, !PT ;  /* 0x0000005003577812 */ /* 0x000fe400078efcff */
[----:B------:R-:W-:Y:S02]  /*56d0*/  SEL R76, R76, 0xff800000, P0 ;  /* 0xff8000004c4c7807 */ /* 0x000fe40000000000 */
[----:B------:R-:W-:-:S02]  /*56e0*/  ISETP.NE.U32.AND P0, PT, R5, 0x1, PT ;  /* 0x000000010500780c */ /* 0x000fc40003f05070 */
[----:B------:R-:W-:Y:S02]  /*56f0*/  SEL R77, R77, 0xff800000, P1 ;  /* 0xff8000004d4d7807 */ /* 0x000fe40000800000 */
[----:B------:R-:W-:Y:S02]  /*5700*/  LOP3.LUT P1, RZ, R4, 0x80, RZ, 0xc0, !PT ;  /* 0x0000008004ff7812 */ /* 0x000fe4000782c0ff */
[----:B------:R-:W-:Y:S02]  /*5710*/  SEL R52, R52, 0xff800000, !P0 ;  /* 0xff80000034347807 */ /* 0x000fe40004000000 */
[C---:B------:R-:W-:Y:S02]  /*5720*/  LOP3.LUT P0, RZ, R4.reuse, 0x8000, RZ, 0xc0, !PT ;  /* 0x0000800004ff7812 */ /* 0x040fe4000780c0ff */
[----:B------:R-:W-:Y:S02]  /*5730*/  SEL R59, R59, 0xff800000, P1 ;  /* 0xff8000003b3b7807 */ /* 0x000fe40000800000 */
[----:B------:R-:W-:-:S02]  /*5740*/  LOP3.LUT P1, RZ, R4, 0x800000, RZ, 0xc0, !PT ;  /* 0x0080000004ff7812 */ /* 0x000fc4000782c0ff */
[----:B------:R-:W-:Y:S02]  /*5750*/  SEL R67, R67, 0xff800000, P0 ;  /* 0xff80000043437807 */ /* 0x000fe40000000000 */
[----:B------:R-:W-:Y:S02]  /*5760*/  ISETP.GT.AND P0, PT, R4, -0x1, PT ;  /* 0xffffffff0400780c */ /* 0x000fe40003f04270 */
[----:B------:R-:W-:Y:S02]  /*5770*/  SEL R75, R75, 0xff800000, P1 ;  /* 0xff8000004b4b7807 */ /* 0x000fe40000800000 */
[----:B------:R-:W-:Y:S02]  /*5780*/  SEL R78, R78, 0xff800000, P2 ;  /* 0xff8000004e4e7807 */ /* 0x000fe40001000000 */
[----:B------:R-:W-:Y:S02]  /*5790*/  SEL R79, R79, 0xff800000, P3 ;  /* 0xff8000004f4f7807 */ /* 0x000fe40001800000 */
[----:B------:R-:W-:-:S02]  /*57a0*/  SEL R80, R80, 0xff800000, P4 ;  /* 0xff80000050507807 */ /* 0x000fc40002000000 */
[----:B------:R-:W-:Y:S02]  /*57b0*/  SEL R81, R81, 0xff800000, P5 ;  /* 0xff80000051517807 */ /* 0x000fe40002800000 */
[----:B------:R-:W-:Y:S02]  /*57c0*/  SEL R82, R82, 0xff800000, P6 ;  /* 0xff80000052527807 */ /* 0x000fe40003000000 */
[----:B------:R-:W-:Y:S02]  /*57d0*/  R2P PR, R141, 0x7e ;  /* 0x0000007e8d007804 */ /* 0x000fe40000000000 */
[----:B------:R-:W-:Y:S02]  /*57e0*/  SEL R83, R83, 0xff800000, !P0 ;  /* 0xff80000053537807 */ /* 0x000fe40004000000 */
[----:B------:R-:W-:Y:S02]  /*57f0*/  LOP3.LUT R4, R141, 0x1, RZ, 0xc0, !PT ;  /* 0x000000018d047812 */ /* 0x000fe400078ec0ff */
[----:B-1----:R-:W-:-:S02]  /*5800*/  SEL R127, R21, 0xff800000, P1 ;  /* 0xff800000157f7807 */ /* 0x002fc40000800000 */
[----:B------:R-:W-:Y:S02]  /*5810*/  SEL R120, R22, 0xff800000, P2 ;  /* 0xff80000016787807 */ /* 0x000fe40001000000 */
        /* <DEDUP_REMOVED lines=16> */
[----:B------:R-:W-:Y:S02]  /*5920*/  SEL R126, R20, 0xff800000, !P0 ;  /* 0xff800000147e7807 */ /* 0x000fe40004000000 */
[----:B------:R-:W-:Y:S02]  /*5930*/  LOP3.LUT P0, RZ, R141, 0x80, RZ, 0xc0, !PT ;  /* 0x000000808dff7812 */ /* 0x000fe4000780c0ff */
[----:B------:R-:W-:-:S02]  /*5940*/  SEL R38, R38, 0xff800000, P2 ;  /* 0xff80000026267807 */ /* 0x000fc40001000000 */
[----:B------:R-:W-:Y:S02]  /*5950*/  SEL R131, R27, 0xff800000, P0 ;  /* 0xff8000001b837807 */ /* 0x000fe40000000000 */
[----:B------:R-:W-:Y:S02]  /*5960*/  LOP3.LUT P0, RZ, R141, 0x8000, RZ, 0xc0, !PT ;  /* 0x000080008dff7812 */ /* 0x000fe4000780c0ff */
[----:B------:R-:W-:Y:S02]  /*5970*/  SEL R39, R39, 0xff800000, P3 ;  /* 0xff80000027277807 */ /* 0x000fe40001800000 */
[----:B------:R-:W-:Y:S02]  /*5980*/  SEL R135, R35, 0xff800000, P0 ;  /* 0xff80000023877807 */ /* 0x000fe40000000000 */
[----:B------:R-:W1:Y:S01]  /*5990*/  LDTM.x32 R4, tmem[UR4] ;  /* 0x00000004000479ee */ /* 0x000e6200082c0000 */
[----:B------:R-:W-:Y:S01]  /*59a0*/  LOP3.LUT P0, RZ, R141, 0x800000, RZ, 0xc0, !PT ;  /* 0x008000008dff7812 */ /* 0x000fe2000780c0ff */
[----:B------:R-:W2:Y:S01]  /*59b0*/  LDCU UR4, c[0x0][0x600] ;  /* 0x0000c000ff0477ac */ /* 0x000ea20008000800 */
[----:B------:R-:W-:-:S02]  /*59c0*/  SEL R138, R40, 0xff800000, P4 ;  /* 0xff800000288a7807 */ /* 0x000fc40002000000 */
[----:B------:R-:W-:Y:S02]  /*59d0*/  SEL R137, R43, 0xff800000, P0 ;  /* 0xff8000002b897807 */ /* 0x000fe40000000000 */
[----:B------:R-:W-:Y:S02]  /*59e0*/  SEL R139, R41, 0xff800000, P5 ;  /* 0xff800000298b7807 */ /* 0x000fe40002800000 */
[----:B------:R-:W-:Y:S02]  /*59f0*/  SEL R136, R42, 0xff800000, P6 ;  /* 0xff8000002a887807 */ /* 0x000fe40003000000 */
[----:B------:R-:W-:Y:S02]  /*5a00*/  R2P PR, R141.B3, 0x7f ;  /* 0x0000007f8d007804 */ /* 0x000fe40000003000 */
[----:B------:R-:W-:-:S03]  /*5a10*/  FMNMX R40, R98, R99, !PT ;  /* 0x0000006362287209 */ /* 0x000fc60007800000 */
        /* <DEDUP_REMOVED lines=10> */
[----:B------:R-:W-:Y:S02]  /*5ac0*/  FMNMX3 R40, R40, R92, R93, !PT ;  /* 0x0000005c28287276 */ /* 0x000fe4000780005d */
[----:B-1----:R-:W-:-:S02]  /*5ad0*/  SEL R151, R5, 0xff800000, P1 ;  /* 0xff80000005977807 */ /* 0x002fc40000800000 */
[----:B------:R-:W-:Y:S02]  /*5ae0*/  SEL R148, R6, 0xff800000, P2 ;  /* 0xff80000006947807 */ /* 0x000fe40001000000 */
[----:B------:R-:W-:Y:S02]  /*5af0*/  SEL R149, R7, 0xff800000, P3 ;  /* 0xff80000007957807 */ /* 0x000fe40001800000 */
[----:B------:R-:W-:Y:S02]  /*5b00*/  SEL R8, R8, 0xff800000, P4 ;  /* 0xff80000008087807 */ /* 0x000fe40002000000 */
[----:B------:R-:W-:Y:S02]  /*5b10*/  SEL R9, R9, 0xff800000, P5 ;  /* 0xff80000009097807 */ /* 0x000fe40002800000 */
[----:B------:R-:W-:Y:S02]  /*5b20*/  SEL R10, R10, 0xff800000, P6 ;  /* 0xff8000000a0a7807 */ /* 0x000fe40003000000 */
[----:B------:R-:W-:-:S02]  /*5b30*/  R2P PR, R2.B1, 0x7f ;  /* 0x0000007f02007804 */ /* 0x000fc40000001000 */
[----:B------:R-:W-:Y:S02]  /*5b40*/  LOP3.LUT R5, R2, 0x1, RZ, 0xc0, !PT ;  /* 0x0000000102057812 */ /* 0x000fe400078ec0ff */
[----:B------:R-:W-:Y:S02]  /*5b50*/  FMNMX3 R40, R40, R100, R101, !PT ;  /* 0x0000006428287276 */ /* 0x000fe40007800065 */
[----:B------:R-:W-:Y:S02]  /*5b60*/  SEL R12, R12, 0xff800000, P0 ;  /* 0xff8000000c0c7807 */ /* 0x000fe40000000000 */
[----:B------:R-:W-:Y:S02]  /*5b70*/  SEL R13, R13, 0xff800000, P1 ;  /* 0xff8000000d0d7807 */ /* 0x000fe40000800000 */
[----:B------:R-:W-:Y:S02]  /*5b80*/  SEL R14, R14, 0xff800000, P2 ;  /* 0xff8000000e0e7807 */ /* 0x000fe40001000000 */
[----:B------:R-:W-:-:S02]  /*5b90*/  SEL R15, R15, 0xff800000, P3 ;  /* 0xff8000000f0f7807 */ /* 0x000fc40001800000 */
[----:B------:R-:W-:Y:S02]  /*5ba0*/  SEL R152, R16, 0xff800000, P4 ;  /* 0xff80000010987807 */ /* 0x000fe40002000000 */
[----:B------:R-:W-:Y:S02]  /*5bb0*/  SEL R153, R17, 0xff800000, P5 ;  /* 0xff80000011997807 */ /* 0x000fe40002800000 */
[----:B------:R-:W-:Y:S02]  /*5bc0*/  SEL R18, R18, 0xff800000, P6 ;  /* 0xff80000012127807 */ /* 0x000fe40003000000 */
[----:B------:R-:W-:Y:S02]  /*5bd0*/  R2P PR, R2.B2, 0x7f ;  /* 0x0000007f02007804 */ /* 0x000fe40000002000 */
[----:B------:R-:W-:-:S03]  /*5be0*/  FMNMX3 R40, R40, R110, R111, !PT ;  /* 0x0000006e28287276 */ /* 0x000fc6000780006f */
[----:B------:R-:W-:Y:S02]  /*5bf0*/  SEL R20, R20, 0xff800000, P0 ;  /* 0xff80000014147807 */ /* 0x000fe40000000000 */
[----:B------:R-:W-:Y:S02]  /*5c00*/  ISETP.NE.U32.AND P0, PT, R5, 0x1, PT ;  /* 0x000000010500780c */ /* 0x000fe40003f05070 */
[----:B------:R-:W-:Y:S02]  /*5c10*/  SEL R21, R21, 0xff800000, P1 ;  /* 0xff80000015157807 */ /* 0x000fe40000800000 */
[----:B------:R-:W-:Y:S02]  /*5c20*/  SEL R150, R4, 0xff800000, !P0 ;  /* 0xff80000004967807 */ /* 0x000fe40004000000 */
[----:B------:R-:W-:Y:S02]  /*5c30*/  LOP3.LUT P0, RZ, R2, 0x80, RZ, 0xc0, !PT ;  /* 0x0000008002ff7812 */ /* 0x000fe4000780c0ff */
[----:B------:R-:W-:-:S02]  /*5c40*/  SEL R22, R22, 0xff800000, P2 ;  /* 0xff80000016167807 */ /* 0x000fc40001000000 */
[----:B------:R-:W-:Y:S02]  /*5c50*/  SEL R11, R11, 0xff800000, P0 ;  /* 0xff8000000b0b7807 */ /* 0x000fe40000000000 */
[C---:B------:R-:W-:Y:S02]  /*5c60*/  LOP3.LUT P0, RZ, R2.reuse, 0x8000, RZ, 0xc0, !PT ;  /* 0x0000800002ff7812 */ /* 0x040fe4000780c0ff */
[----:B------:R-:W-:Y:S02]  /*5c70*/  SEL R23, R23, 0xff800000, P3 ;  /* 0xff80000017177807 */ /* 0x000fe40001800000 */
[----:B------:R-:W-:Y:S02]  /*5c80*/  SEL R19, R19, 0xff800000, P0 ;  /* 0xff80000013137807 */ /* 0x000fe40000000000 */
[----:B------:R-:W-:Y:S02]  /*5c90*/  LOP3.LUT P0, RZ, R2, 0x800000, RZ, 0xc0, !PT ;  /* 0x0080000002ff7812 */ /* 0x000fe4000780c0ff */
[----:B------:R-:W-:-:S02]  /*5ca0*/  SEL R24, R24, 0xff800000, P4 ;  /* 0xff80000018187807 */ /* 0x000fc40002000000 */
[----:B------:R-:W-:Y:S02]  /*5cb0*/  SEL R27, R27, 0xff800000, P0 ;  /* 0xff8000001b1b7807 */ /* 0x000fe40000000000 */
[----:B------:R-:W-:Y:S02]  /*5cc0*/  SEL R25, R25, 0xff800000, P5 ;  /* 0xff80000019197807 */ /* 0x000fe40002800000 */
[----:B------:R-:W-:Y:S02]  /*5cd0*/  SEL R26, R26, 0xff800000, P6 ;  /* 0xff8000001a1a7807 */ /* 0x000fe40003000000 */
[----:B------:R-:W-:Y:S02]  /*5ce0*/  R2P PR, R2.B3, 0x7f ;  /* 0x0000007f02007804 */ /* 0x000fe40000003000 */
[----:B------:R-:W-:Y:S02]  /*5cf0*/  FMNMX R4, R88, R89, !PT ;  /* 0x0000005958047209 */ /* 0x000fe40007800000 */
[----:B------:R-:W-:-:S02]  /*5d00*/  FMNMX3 R40, R40, R52, R53, !PT ;  /* 0x0000003428287276 */ /* 0x000fc40007800035 */
[----:B------:R-:W-:Y:S02]  /*5d10*/  SEL R28, R28, 0xff800000, P0 ;  /* 0xff8000001c1c7807 */ /* 0x000fe40000000000 */
[----:B------:R-:W-:Y:S02]  /*5d20*/  ISETP.GT.AND P0, PT, R2, -0x1, PT ;  /* 0xffffffff0200780c */ /* 0x000fe40003f04270 */
[----:B------:R-:W-:Y:S02]  /*5d30*/  FMNMX3 R4, R4, R94, R95, !PT ;  /* 0x0000005e04047276 */ /* 0x000fe4000780005f */
[----:B------:R-:W-:Y:S02]  /*5d40*/  SEL R5, R35, 0xff800000, !P0 ;  /* 0xff80000023057807 */ /* 0x000fe40004000000 */
[----:B------:R-:W-:Y:S02]  /*5d50*/  FMNMX R35, R90, R91, !PT ;  /* 0x0000005b5a237209 */ /* 0x000fe40007800000 */
[----:B------:R-:W-:-:S02]  /*5d60*/  FMNMX R2, R102, R103, !PT ;  /* 0x0000006766027209 */ /* 0x000fc40007800000 */
[----:B------:R-:W-:Y:S02]  /*5d70*/  FMNMX3 R4, R4, R104, R105, !PT ;  /* 0x0000006804047276 */ /* 0x000fe40007800069 */
[----:B------:R-:W-:Y:S02]  /*5d80*/  FMNMX3 R35, R35, R96, R97, !PT ;  /* 0x0000006023237276 */ /* 0x000fe40007800061 */
[----:B------:R-:W-:Y:S02]  /*5d90*/  FMNMX3 R2, R2, R108, R109, !PT ;  /* 0x0000006c02027276 */ /* 0x000fe4000780006d */
[----:B------:R-:W-:Y:S02]  /*5da0*/  FMNMX3 R4, R4, R114, R115, !PT ;  /* 0x0000007204047276 */ /* 0x000fe40007800073 */
[----:B------:R-:W-:Y:S02]  /*5db0*/  FMNMX3 R35, R35, R106, R107, !PT ;  /* 0x0000006a23237276 */ /* 0x000fe4000780006b */
[----:B------:R-:W-:-:S02]  /*5dc0*/  FMNMX3 R2, R2, R112, R113, !PT ;  /* 0x0000007002027276 */ /* 0x000fc40007800071 */
        /* <DEDUP_REMOVED lines=40> */
[----:B------:R-:W-:Y:S02]  /*6050*/  SEL R16, R30, 0xff800000, P2 ;  /* 0xff8000001e107807 */ /* 0x000fe40001000000 */
[----:B------:R-:W-:-:S02]  /*6060*/  SEL R17, R31, 0xff800000, P3 ;  /* 0xff8000001f117807 */ /* 0x000fc40001800000 */
[----:B------:R-:W-:Y:S02]  /*6070*/  FMNMX3 R35, R35, R152, R153, !PT ;  /* 0x0000009823237276 */ /* 0x000fe40007800099 */
[----:B------:R-:W-:Y:S02]  /*6080*/  FMNMX3 R2, R2, R18, R19, !PT ;  /* 0x0000001202027276 */ /* 0x000fe40007800013 */
[----:B------:R-:W-:Y:S02]  /*6090*/  FMNMX3 R40, R40, R20, R21, !PT ;  /* 0x0000001428287276 */ /* 0x000fe40007800015 */
[----:B------:R-:W-:Y:S02]  /*60a0*/  SEL R29, R29, 0xff800000, P1 ;  /* 0xff8000001d1d7807 */ /* 0x000fe40000800000 */
[----:B------:R-:W-:Y:S02]  /*60b0*/  FMNMX3 R31, R4, R16, R17, !PT ;  /* 0x00000010041f7276 */ /* 0x000fe40007800011 */
[----:B------:R-:W-:-:S02]  /*60c0*/  SEL R6, R32, 0xff800000, P4 ;  /* 0xff80000020067807 */ /* 0x000fc40002000000 */
[----:B------:R-:W-:Y:S02]  /*60d0*/  SEL R7, R33, 0xff800000, P5 ;  /* 0xff80000021077807 */ /* 0x000fe40002800000 */
[----:B------:R-:W-:Y:S02]  /*60e0*/  FMNMX3 R40, R40, R28, R29, !PT ;  /* 0x0000001c28287276 */ /* 0x000fe4000780001d */
[----:B------:R-:W-:Y:S02]  /*60f0*/  SEL R4, R34, 0xff800000, P6 ;  /* 0xff80000022047807 */ /* 0x000fe40003000000 */
[----:B------:R-:W-:Y:S02]  /*6100*/  FMNMX3 R35, R35, R24, R25, !PT ;  /* 0x0000001823237276 */ /* 0x000fe40007800019 */
[----:B------:R-:W-:Y:S02]  /*6110*/  FMNMX3 R2, R2, R26, R27, !PT ;  /* 0x0000001a02027276 */ /* 0x000fe4000780001b */
[----:B------:R-:W-:-:S02]  /*6120*/  FMNMX R31, R40, R31, !PT ;  /* 0x0000001f281f7209 */ /* 0x000fc40007800000 */
[----:B------:R-:W-:Y:S02]  /*6130*/  FMNMX3 R30, R35, R6, R7, !PT ;  /* 0x00000006231e7276 */ /* 0x000fe40007800007 */
[----:B------:R-:W-:-:S04]  /*6140*/  FMNMX3 R2, R2, R4, R5, !PT ;  /* 0x0000000402027276 */ /* 0x000fc80007800005 */
[----:B------:R-:W-:-:S04]  /*6150*/  FMNMX3 R155, R31, R30, R2, !PT ;  /* 0x0000001e1f9b7276 */ /* 0x000fc80007800002 */
[----:B------:R-:W-:-:S04]  /*6160*/  FSETP.NEU.AND P0, PT, R155, -INF , PT ;  /* 0xff8000009b00780b */ /* 0x000fc80003f0d000 */
[----:B------:R-:W-:Y:S02]  /*6170*/  FSEL R2, R155, RZ, P0 ;  /* 0x000000ff9b027208 */ /* 0x000fe40000000000 */
[----:B------:R-:W-:-:S03]  /*6180*/  ELECT P0, URZ, PT ;  /* 0x0000000000ff782f */ /* 0x000fc60003800000 */
[----:B--2---:R-:W-:-:S04]  /*6190*/  FFMA R2, -R2, UR4, RZ ;  /* 0x0000000402027c23 */ /* 0x004fc800080001ff */
[--C-:B------:R-:W-:Y:S02]  /*61a0*/  FFMA2 R42, R88.F32x2.HI_LO, UR4.F32, R2.reuse.F32 ;  /* 0x00000004582a7c49 */ /* 0x100fe40009200002 */
[--C-:B------:R-:W-:Y:S02]  /*61b0*/  FFMA2 R48, R92.F32x2.HI_LO, UR4.F32, R2.reuse.F32 ;  /* 0x000000045c307c49 */ /* 0x100fe40009200002 */
[--C-:B------:R-:W-:Y:S02]  /*61c0*/  FFMA2 R50, R94.F32x2.HI_LO, UR4.F32, R2.reuse.F32 ;  /* 0x000000045e327c49 */ /* 0x100fe40009200002 */
[--C-:B------:R-:W-:Y:S01]  /*61d0*/  FFMA2 R88, R96.F32x2.HI_LO, UR4.F32, R2.reuse.F32 ;  /* 0x0000000460587c49 */ /* 0x100fe20009200002 */
[----:B------:R-:W-:Y:S01]  /*61e0*/  MUFU.EX2 R42, R42 ;  /* 0x0000002a002a7308 */ /* 0x000fe20000000800 */
[--C-:B------:R-:W-:Y:S02]  /*61f0*/  FFMA2 R40, R98.F32x2.HI_LO, UR4.F32, R2.reuse.F32 ;  /* 0x0000000462287c49 */ /* 0x100fe40009200002 */
[----:B------:R-:W-:-:S02]  /*6200*/  FFMA2 R44, R90.F32x2.HI_LO, UR4.F32, R2.F32 ;  /* 0x000000045a2c7c49 */ /* 0x000fc40009200002 */
[--C-:B------:R-:W-:Y:S02]  /*6210*/  FFMA2 R46, R102.F32x2.HI_LO, UR4.F32, R2.reuse.F32 ;  /* 0x00000004662e7c49 */ /* 0x100fe40009200002 */
[--C-:B------:R-:W-:Y:S01]  /*6220*/  FFMA2 R92, R100.F32x2.HI_LO, UR4.F32, R2.reuse.F32 ;  /* 0x00000004645c7c49 */ /* 0x100fe20009200002 */
[----:B------:R-:W-:Y:S01]  /*6230*/  MUFU.EX2 R40, R40 ;  /* 0x0000002800287308 */ /* 0x000fe20000000800 */
[--C-:B------:R-:W-:Y:S02]  /*6240*/  FFMA2 R94, R104.F32x2.HI_LO, UR4.F32, R2.reuse.F32 ;  /* 0x00000004685e7c49 */ /* 0x100fe40009200002 */
[--C-:B------:R-:W-:Y:S02]  /*6250*/  FFMA2 R96, R106.F32x2.HI_LO, UR4.F32, R2.reuse.F32 ;  /* 0x000000046a607c49 */ /* 0x100fe40009200002 */
[--C-:B------:R-:W-:Y:S02]  /*6260*/  FFMA2 R90, R108.F32x2.HI_LO, UR4.F32, R2.reuse.F32 ;  /* 0x000000046c5a7c49 */ /* 0x100fe40009200002 */
[--C-:B------:R-:W-:Y:S01]  /*6270*/  FFMA2 R98, R112.F32x2.HI_LO, UR4.F32, R2.reuse.F32 ;  /* 0x0000000470627c49 */ /* 0x100fe20009200002 */
[----:B------:R-:W1:Y:S01]  /*6280*/  MUFU.EX2 R41, R41 ;  /* 0x0000002900297308 */ /* 0x000e620000000800 */
[----:B------:R-:W-:-:S02]  /*6290*/  FFMA2 R100, R110.F32x2.HI_LO, UR4.F32, R2.F32 ;  /* 0x000000046e647c49 */ /* 0x000fc40009200002 */
[--C-:B------:R-:W-:Y:S02]  /*62a0*/  FFMA2 R102, R114.F32x2.HI_LO, UR4.F32, R2.reuse.F32 ;  /* 0x0000000472667c49 */ /* 0x100fe40009200002 */
[--C-:B------:R-:W-:Y:S02]  /*62b0*/  FFMA2 R104, R116.F32x2.HI_LO, UR4.F32, R2.reuse.F32 ;  /* 0x0000000474687c49 */ /* 0x100fe40009200002 */
[--C-:B------:R-:W-:Y:S01]  /*62c0*/  FFMA2 R106, R118.F32x2.HI_LO, UR4.F32, R2.reuse.F32 ;  /* 0x00000004766a7c49 */ /* 0x100fe20009200002 */
[----:B------:R-:W2:Y:S01]  /*62d0*/  MUFU.EX2 R43, R43 ;  /* 0x0000002b002b7308 */ /* 0x000ea20000000800 */
[--C-:B------:R-:W-:Y:S02]  /*62e0*/  FFMA2 R52, R52.F32x2.HI_LO, UR4.F32, R2.reuse.F32 ;  /* 0x0000000434347c49 */ /* 0x100fe40009200002 */
[--C-:B------:R-:W-:Y:S02]  /*62f0*/  FFMA2 R54, R54.F32x2.HI_LO, UR4.F32, R2.reuse.F32 ;  /* 0x0000000436367c49 */ /* 0x100fe40009200002 */
[----:B------:R-:W-:-:S02]  /*6300*/  FFMA2 R56, R56.F32x2.HI_LO, UR4.F32, R2.F32 ;  /* 0x0000000438387c49 */ /* 0x000fc40009200002 */
[--C-:B------:R-:W-:Y:S01]  /*6310*/  FFMA2 R58, R58.F32x2.HI_LO, UR4.F32, R2.reuse.F32 ;  /* 0x000000043a3a7c49 */ /* 0x100fe20009200002 */
[----:B------:R-:W-:Y:S01]  /*6320*/  MUFU.EX2 R44, R44 ;  /* 0x0000002c002c7308 */ /* 0x000fe20000000800 */
[--C-:B------:R-:W-:Y:S02]  /*6330*/  FFMA2 R60, R60.F32x2.HI_LO, UR4.F32, R2.reuse.F32 ;  /* 0x000000043c3c7c49 */ /* 0x100fe40009200002 */
[--C-:B------:R-:W-:Y:S02]  /*6340*/  FFMA2 R62, R62.F32x2.HI_LO, UR4.F32, R2.reuse.F32 ;  /* 0x000000043e3e7c49 */ /* 0x100fe40009200002 */
[--C-:B------:R-:W-:Y:S02]  /*6350*/  FFMA2 R64, R64.F32x2.HI_LO, UR4.F32, R2.reuse.F32 ;  /* 0x0000000440407c49 */ /* 0x100fe40009200002 */
[--C-:B------:R-:W-:Y:S01]  /*6360*/  FFMA2 R66, R66.F32x2.HI_LO, UR4.F32, R2.reuse.F32 ;  /* 0x0000000442427c49 */ /* 0x100fe20009200002 */
[----:B------:R-:W3:Y:S01]  /*6370*/  MUFU.EX2 R45, R45 ;  /* 0x0000002d002d7308 */ /* 0x000ee20000000800 */
[----:B------:R-:W-:-:S02]  /*6380*/  FFMA2 R68, R68.F32x2.HI_LO, UR4.F32, R2.F32 ;  /* 0x0000000444447c49 */ /* 0x000fc40009200002 */
[--C-:B------:R-:W-:Y:S02]  /*6390*/  FFMA2 R70, R70.F32x2.HI_LO, UR4.F32, R2.reuse.F32 ;  /* 0x0000000446467c49 */ /* 0x100fe40009200002 */
[--C-:B------:R-:W-:Y:S02]  /*63a0*/  FFMA2 R72, R72.F32x2.HI_LO, UR4.F32, R2.reuse.F32 ;  /* 0x0000000448487c49 */ /* 0x100fe40009200002 */
[--C-:B------:R-:W-:Y:S01]  /*63b0*/  FFMA2 R74, R74.F32x2.HI_LO, UR4.F32, R2.reuse.F32 ;  /* 0x000000044a4a7c49 */ /* 0x100fe20009200002 */
[----:B------:R-:W-:Y:S01]  /*63c0*/  MUFU.EX2 R46, R46 ;  /* 0x0000002e002e7308 */ /* 0x000fe20000000800 */
[--C-:B------:R-:W-:Y:S02]  /*63d0*/  FFMA2 R76, R76.F32x2.HI_LO, UR4.F32, R2.reuse.F32 ;  /* 0x000000044c4c7c49 */ /* 0x100fe40009200002 */
[--C-:B------:R-:W-:Y:S02]  /*63e0*/  FFMA2 R78, R78.F32x2.HI_LO, UR4.F32, R2.reuse.F32 ;  /* 0x000000044e4e7c49 */ /* 0x100fe40009200002 */
[----:B------:R-:W-:-:S02]  /*63f0*/  FFMA2 R80, R80.F32x2.HI_LO, UR4.F32, R2.F32 ;  /* 0x0000000450507c49 */ /* 0x000fc40009200002 */
[--C-:B------:R-:W-:Y:S01]  /*6400*/  FFMA2 R82, R82.F32x2.HI_LO, UR4.F32, R2.reuse.F32 ;  /* 0x0000000452527c49 */ /* 0x100fe20009200002 */
[----:B------:R-:W4:Y:S01]  /*6410*/  MUFU.EX2 R47, R47 ;  /* 0x0000002f002f7308 */ /* 0x000f220000000800 */
[--C-:B------:R-:W-:Y:S02]  /*6420*/  FFMA2 R112, R122.F32x2.HI_LO, UR4.F32, R2.reuse.F32 ;  /* 0x000000047a707c49 */ /* 0x100fe40009200002 */
[--C-:B------:R-:W-:Y:S02]  /*6430*/  FFMA2 R122, R134.F32x2.HI_LO, UR4.F32, R2.reuse.F32 ;  /* 0x00000004867a7c49 */ /* 0x100fe40009200002 */
[--C-:B------:R-:W-:Y:S02]  /*6440*/  FFMA2 R114, R130.F32x2.HI_LO, UR4.F32, R2.reuse.F32 ;  /* 0x0000000482727c49 */ /* 0x100fe40009200002 */
[--C-:B------:R-:W-:Y:S01]  /*6450*/  FFMA2 R118, R128.F32x2.HI_LO, UR4.F32, R2.reuse.F32 ;  /* 0x0000000480767c49 */ /* 0x100fe20009200002 */
[----:B------:R-:W-:Y:S01]  /*6460*/  MUFU.EX2 R48, R48 ;  /* 0x0000003000307308 */ /* 0x000fe20000000800 */
[----:B------:R-:W-:-:S02]  /*6470*/  FFMA2 R134, R142.F32x2.HI_LO, UR4.F32, R2.F32 ;  /* 0x000000048e867c49 */ /* 0x000fc40009200002 */
[--C-:B------:R-:W-:Y:S02]  /*6480*/  FFMA2 R128, R138.F32x2.HI_LO, UR4.F32, R2.reuse.F32 ;  /* 0x000000048a807c49 */ /* 0x100fe40009200002 */
[--C-:B------:R-:W-:Y:S02]  /*6490*/  FFMA2 R130, R136.F32x2.HI_LO, UR4.F32, R2.reuse.F32 ;  /* 0x0000000488827c49 */ /* 0x100fe40009200002 */
[--C-:B------:R-:W-:Y:S01]  /*64a0*/  FFMA2 R142, R148.F32x2.HI_LO, UR4.F32, R2.reuse.F32 ;  /* 0x00000004948e7c49 */ /* 0x100fe20009200002 */
[----:B------:R-:W5:Y:S01]  /*64b0*/  MUFU.EX2 R49, R49 ;  /* 0x0000003100317308 */ /* 0x000f620000000800 */
[--C-:B------:R-:W-:Y:S02]  /*64c0*/  FFMA2 R136, R144.F32x2.HI_LO, UR4.F32, R2.reuse.F32 ;  /* 0x0000000490887c49 */ /* 0x100fe40009200002 */
[--C-:B------:R-:W-:Y:S02]  /*64d0*/  FFMA2 R138, R146.F32x2.HI_LO, UR4.F32, R2.reuse.F32 ;  /* 0x00000004928a7c49 */ /* 0x100fe40009200002 */
[----:B------:R-:W-:-:S02]  /*64e0*/  FFMA2 R148, R12.F32x2.HI_LO, UR4.F32, R2.F32 ;  /* 0x000000040c947c49 */ /* 0x000fc40009200002 */
[----:B------:R-:W-:Y:S02]  /*64f0*/  IMAD.U32 R12, RZ, RZ, UR13 ;  /* 0x0000000dff0c7e24 */ /* 0x000fe4000f8e00ff */
[--C-:B------:R-:W-:Y:S01]  /*6500*/  FFMA2 R108, R126.F32x2.HI_LO, UR4.F32, R2.reuse.F32 ;  /* 0x000000047e6c7c49 */ /* 0x100fe20009200002 */
[----:B------:R-:W-:Y:S01]  /*6510*/  MUFU.EX2 R50, R50 ;  /* 0x0000003200327308 */ /* 0x000fe20000000800 */
[--C-:B------:R-:W-:Y:S02]  /*6520*/  FFMA2 R116, R124.F32x2.HI_LO, UR4.F32, R2.reuse.F32 ;  /* 0x000000047c747c49 */ /* 0x100fe40009200002 */
[--C-:B------:R-:W-:Y:S02]  /*6530*/  FFMA2 R144, R8.F32x2.HI_LO, UR4.F32, R2.reuse.F32 ;  /* 0x0000000408907c49 */ /* 0x100fe40009200002 */
[--C-:B------:R-:W-:Y:S02]  /*6540*/  FFMA2 R146, R10.F32x2.HI_LO, UR4.F32, R2.reuse.F32 ;  /* 0x000000040a927c49 */ /* 0x100fe40009200002 */
[--C-:B------:R-:W-:Y:S01]  /*6550*/  FFMA2 R124, R36.F32x2.HI_LO, UR4.F32, R2.reuse.F32 ;  /* 0x00000004247c7c49 */ /* 0x100fe20009200002 */
[----:B------:R-:W5:Y:S01]  /*6560*/  MUFU.EX2 R51, R51 ;  /* 0x0000003300337308 */ /* 0x000f620000000800 */
[----:B------:R-:W-:-:S02]  /*6570*/  FFMA2 R126, R38.F32x2.HI_LO, UR4.F32, R2.F32 ;  /* 0x00000004267e7c49 */ /* 0x000fc40009200002 */
[--C-:B------:R-:W-:Y:S01]  /*6580*/  FFMA2 R162, R24.F32x2.HI_LO, UR4.F32, R2.reuse.F32 ;  /* 0x0000000418a27c49 */ /* 0x100fe20009200002 */
[----:B-1----:R-:W-:Y:S01]  /*6590*/  F2FP.F16.F32.PACK_AB R24, R41, R40 ;  /* 0x000000282918723e */ /* 0x002fe200000000ff */
[--C-:B------:R-:W-:Y:S01]  /*65a0*/  FFMA2 R10, R26.F32x2.HI_LO, UR4.F32, R2.reuse.F32 ;  /* 0x000000041a0a7c49 */ /* 0x100fe20009200002 */
[----:B--2---:R-:W-:Y:S01]  /*65b0*/  F2FP.F16.F32.PACK_AB R25, R43, R42 ;  /* 0x0000002a2b19723e */ /* 0x004fe200000000ff */
[--C-:B------:R-:W-:Y:S01]  /*65c0*/  FFMA2 R8, R28.F32x2.HI_LO, UR4.F32, R2.reuse.F32 ;  /* 0x000000041c087c49 */ /* 0x100fe20009200002 */
[----:B------:R-:W-:Y:S01]  /*65d0*/  MUFU.EX2 R88, R88 ;  /* 0x0000005800587308 */ /* 0x000fe20000000800 */
[----:B---3--:R-:W-:Y:S01]  /*65e0*/  F2FP.F16.F32.PACK_AB R26, R45, R44 ;  /* 0x0000002c2d1a723e */ /* 0x008fe200000000ff */
[--C-:B------:R-:W-:Y:S01]  /*65f0*/  FFMA2 R110, R120.F32x2.HI_LO, UR4.F32, R2.reuse.F32 ;  /* 0x00000004786e7c49 */ /* 0x100fe20009200002 */
[----:B----4-:R-:W-:Y:S01]  /*6600*/  F2FP.F16.F32.PACK_AB R27, R47, R46 ;  /* 0x0000002e2f1b723e */ /* 0x010fe200000000ff */
[--C-:B------:R-:W-:Y:S01]  /*6610*/  FFMA2 R120, R132.F32x2.HI_LO, UR4.F32, R2.reuse.F32 ;  /* 0x0000000484787c49 */ /* 0x100fe20009200002 */
[----:B-----5:R-:W-:Y:S01]  /*6620*/  F2FP.F16.F32.PACK_AB R28, R49, R48 ;  /* 0x00000030311c723e */ /* 0x020fe200000000ff */
[----:B------:R-:W-:-:S02]  /*6630*/  FFMA2 R132, R140.F32x2.HI_LO, UR4.F32, R2.F32 ;  /* 0x000000048c847c49 */ /* 0x000fc40009200002 */
[----:B------:R-:W1:Y:S01]  /*6640*/  MUFU.EX2 R89, R89 ;  /* 0x0000005900597308 */ /* 0x000e620000000800 */
[----:B------:R-:W-:Y:S01]  /*6650*/  F2FP.F16.F32.PACK_AB R29, R51, R50 ;  /* 0x00000032331d723e */ /* 0x000fe200000000ff */
[--C-:B------:R-:W-:Y:S02]  /*6660*/  FFMA2 R140, R150.F32x2.HI_LO, UR4.F32, R2.reuse.F32 ;  /* 0x00000004968c7c49 */ /* 0x100fe40009200002 */
[--C-:B------:R-:W-:Y:S02]  /*6670*/  FFMA2 R150, R14.F32x2.HI_LO, UR4.F32, R2.reuse.F32 ;  /* 0x000000040e967c49 */ /* 0x100fe40009200002 */
[--C-:B------:R-:W-:Y:S02]  /*6680*/  FFMA2 R156, R18.F32x2.HI_LO, UR4.F32, R2.reuse.F32 ;  /* 0x00000004129c7c49 */ /* 0x100fe40009200002 */
[----:B------:R-:W-:Y:S01]  /*6690*/  MUFU.EX2 R90, R90 ;  /* 0x0000005a005a7308 */ /* 0x000fe20000000800 */
[--C-:B------:R-:W-:Y:S02]  /*66a0*/  FFMA2 R158, R20.F32x2.HI_LO, UR4.F32, R2.reuse.F32 ;  /* 0x00000004149e7c49 */ /* 0x100fe40009200002 */
[----:B------:R-:W-:-:S02]  /*66b0*/  FFMA2 R160, R22.F32x2.HI_LO, UR4.F32, R2.F32 ;  /* 0x0000000416a07c49 */ /* 0x000fc40009200002 */
[--C-:B------:R-:W-:Y:S02]  /*66c0*/  FFMA2 R14, R16.F32x2.HI_LO, UR4.F32, R2.reuse.F32 ;  /* 0x00000004100e7c49 */ /* 0x100fe40009200002 */
[----:B------:R-:W-:Y:S01]  /*66d0*/  FFMA2 R152, R152.F32x2.HI_LO, UR4.F32, R2.F32 ;  /* 0x0000000498987c49 */ /* 0x000fe20009200002 */
[----:B------:R-:W2:Y:S01]  /*66e0*/  MUFU.EX2 R91, R91 ;  /* 0x0000005b005b7308 */ /* 0x000ea20000000800 */
[----:B-1----:R-:W-:Y:S01]  /*66f0*/  F2FP.F16.F32.PACK_AB R30, R89, R88 ;  /* 0x00000058591e723e */ /* 0x002fe200000000ff */
[----:B------:R-:W-:Y:S02]  /*6700*/  FADD2 R40, R40.F32x2.HI_LO, R48.F32x2.HI_LO ;  /* 0x000000302828724b */ /* 0x000fe40000000000 */
[----:B------:R-:W-:Y:S02]  /*6710*/  FADD2 R42, R42.F32x2.HI_LO, R50.F32x2.HI_LO ;  /* 0x000000322a2a724b */ /* 0x000fe40000000000 */
[----:B------:R-:W-:Y:S02]  /*6720*/  FADD2 R44, R44.F32x2.HI_LO, R88.F32x2.HI_LO ;  /* 0x000000582c2c724b */ /* 0x000fe40000000000 */
[----:B------:R-:W-:Y:S08]  /*6730*/  MUFU.EX2 R92, R92 ;  /* 0x0000005c005c7308 */ /* 0x000ff00000000800 */
[----:B------:R-:W1:Y:S01]  /*6740*/  MUFU.EX2 R93, R93 ;  /* 0x0000005d005d7308 */ /* 0x000e620000000800 */
[----:B--2---:R-:W-:Y:S01]  /*6750*/  F2FP.F16.F32.PACK_AB R31, R91, R90 ;  /* 0x0000005a5b1f723e */ /* 0x004fe200000000ff */
[----:B------:R-:W-:-:S06]  /*6760*/  FADD2 R46, R46.F32x2.HI_LO, R90.F32x2.HI_LO ;  /* 0x0000005a2e2e724b */ /* 0x000fcc0000000000 */
[----:B------:R-:W-:Y:S08]  /*6770*/  MUFU.EX2 R94, R94 ;  /* 0x0000005e005e7308 */ /* 0x000ff00000000800 */
[----:B------:R-:W2:Y:S01]  /*6780*/  MUFU.EX2 R95, R95 ;  /* 0x0000005f005f7308 */ /* 0x000ea20000000800 */
[----:B-1----:R-:W-:Y:S01]  /*6790*/  F2FP.F16.F32.PACK_AB R32, R93, R92 ;  /* 0x0000005c5d20723e */ /* 0x002fe200000000ff */
[----:B------:R-:W-:-:S06]  /*67a0*/  FADD2 R40, R40.F32x2.HI_LO, R92.F32x2.HI_LO ;  /* 0x0000005c2828724b */ /* 0x000fcc0000000000 */
        /* <DEDUP_REMOVED lines=27> */
[----:B------:R2:W-:Y:S06]  /*6960*/  BAR.ARV R12, 0x40 ;  /* 0x0001000c0000751d */ /* 0x0005ec0000002000 */
[----:B------:R-:W-:Y:S01]  /*6970*/  MUFU.EX2 R54, R54 ;  /* 0x0000003600367308 */ /* 0x000fe20000000800 */
[----:B------:R-:W-:Y:S01]  /*6980*/  FADD2 R46, R46.F32x2.HI_LO, R106.F32x2.HI_LO ;  /* 0x0000006a2e2e724b */ /* 0x000fe20000000000 */
[----:B------:R3:W-:Y:S01]  /*6990*/  STTM.x16 tmem[UR5], R24 ;  /* 0x00000018000079ed */ /* 0x0007e20008240005 */
[----:B------:R-:W-:-:S05]  /*69a0*/  R2UR UR5, R87 ;  /* 0x00000000570572ca */ /* 0x000fca00000e0000 */
[----:B------:R-:W4:Y:S01]  /*69b0*/  MUFU.EX2 R55, R55 ;  /* 0x0000003700377308 */ /* 0x000f220000000800 */
[----:B-1----:R-:W-:Y:S01]  /*69c0*/  F2FP.F16.F32.PACK_AB R16, R53, R52 ;  /* 0x000000343510723e */ /* 0x002fe200000000ff */
[----:B------:R-:W-:-:S06]  /*69d0*/  FADD2 R40, R40.F32x2.HI_LO, R52.F32x2.HI_LO ;  /* 0x000000342828724b */ /* 0x000fcc0000000000 */
[----:B------:R-:W-:Y:S08]  /*69e0*/  MUFU.EX2 R56, R56 ;  /* 0x0000003800387308 */ /* 0x000ff00000000800 */
[----:B------:R-:W1:Y:S01]  /*69f0*/  MUFU.EX2 R57, R57 ;  /* 0x0000003900397308 */ /* 0x000e620000000800 */
[----:B----4-:R-:W-:Y:S01]  /*6a00*/  F2FP.F16.F32.PACK_AB R17, R55, R54 ;  /* 0x000000363711723e */ /* 0x010fe200000000ff */
[----:B------:R-:W-:-:S06]  /*6a10*/  FADD2 R42, R42.F32x2.HI_LO, R54.F32x2.HI_LO ;  /* 0x000000362a2a724b */ /* 0x000fcc0000000000 */
[----:B------:R-:W-:Y:S08]  /*6a20*/  MUFU.EX2 R58, R58 ;  /* 0x0000003a003a7308 */ /* 0x000ff00000000800 */
[----:B------:R-:W4:Y:S01]  /*6a30*/  MUFU.EX2 R59, R59 ;  /* 0x0000003b003b7308 */ /* 0x000f220000000800 */
[----:B-1----:R-:W-:Y:S01]  /*6a40*/  F2FP.F16.F32.PACK_AB R18, R57, R56 ;  /* 0x000000383912723e */ /* 0x002fe200000000ff */
[----:B------:R-:W-:-:S06]  /*6a50*/  FADD2 R44, R44.F32x2.HI_LO, R56.F32x2.HI_LO ;  /* 0x000000382c2c724b */ /* 0x000fcc0000000000 */
[----:B------:R-:W-:Y:S01]  /*6a60*/  MUFU.EX2 R60, R60 ;  /* 0x0000003c003c7308 */ /* 0x000fe20000000800 */
[----:B---3--:R-:W-:-:S07]  /*6a70*/  FFMA2 R34, R6.F32x2.HI_LO, UR4.F32, R2.F32 ;  /* 0x0000000406227c49 */ /* 0x008fce0009200002 */
[----:B------:R-:W1:Y:S01]  /*6a80*/  MUFU.EX2 R61, R61 ;  /* 0x0000003d003d7308 */ /* 0x000e620000000800 */
[----:B----4-:R-:W-:Y:S01]  /*6a90*/  F2FP.F16.F32.PACK_AB R19, R59, R58 ;  /* 0x0000003a3b13723e */ /* 0x010fe200000000ff */
[----:B------:R-:W-:-:S06]  /*6aa0*/  FADD2 R46, R46.F32x2.HI_LO, R58.F32x2.HI_LO ;  /* 0x0000003a2e2e724b */ /* 0x000fcc0000000000 */
[----:B------:R-:W-:Y:S08]  /*6ab0*/  MUFU.EX2 R62, R62 ;  /* 0x0000003e003e7308 */ /* 0x000ff00000000800 */
[----:B------:R-:W3:Y:S01]  /*6ac0*/  MUFU.EX2 R63, R63 ;  /* 0x0000003f003f7308 */ /* 0x000ee20000000800 */
[----:B-1----:R-:W-:Y:S01]  /*6ad0*/  F2FP.F16.F32.PACK_AB R20, R61, R60 ;  /* 0x0000003c3d14723e */ /* 0x002fe200000000ff */
[----:B------:R-:W-:-:S06]  /*6ae0*/  FADD2 R40, R40.F32x2.HI_LO, R60.F32x2.HI_LO ;  /* 0x0000003c2828724b */ /* 0x000fcc0000000000 */
[----:B------:R-:W-:Y:S08]  /*6af0*/  MUFU.EX2 R64, R64 ;  /* 0x0000004000407308 */ /* 0x000ff00000000800 */
[----:B------:R-:W1:Y:S01]  /*6b00*/  MUFU.EX2 R65, R65 ;  /* 0x0000004100417308 */ /* 0x000e620000000800 */
[----:B---3--:R-:W-:Y:S01]  /*6b10*/  F2FP.F16.F32.PACK_AB R21, R63, R62 ;  /* 0x0000003e3f15723e */ /* 0x008fe200000000ff */
        /* <DEDUP_REMOVED lines=40> */
[----:B------:R-:W-:-:S03]  /*6da0*/  FADD2 R46, R46.F32x2.HI_LO, R82.F32x2.HI_LO ;  /* 0x000000522e2e724b */ /* 0x000fc60000000000 */
[----:B------:R3:W-:Y:S01]  /*6db0*/  STTM.x16 tmem[UR5], R16 ;  /* 0x00000010000079ed */ /* 0x0007e20008240005 */
[----:B------:R-:W-:Y:S02]  /*6dc0*/  R2UR UR5, R86 ;  /* 0x00000000560572ca */ /* 0x000fe400000e0000 */
[----:B------:R-:W-:Y:S08]  /*6dd0*/  MUFU.EX2 R110, R110 ;  /* 0x0000006e006e7308 */ /* 0x000ff00000000800 */
[----:B------:R-:W4:Y:S01]  /*6de0*/  MUFU.EX2 R111, R111 ;  /* 0x0000006f006f7308 */ /* 0x000f220000000800 */
[----:B-1----:R-:W-:-:S07]  /*6df0*/  FADD2 R40, R40.F32x2.HI_LO, R108.F32x2.HI_LO ;  /* 0x0000006c2828724b */ /* 0x002fce0000000000 */
[----:B------:R-:W-:Y:S08]  /*6e00*/  MUFU.EX2 R112, R112 ;  /* 0x0000007000707308 */ /* 0x000ff00000000800 */
[----:B------:R-:W1:Y:S01]  /*6e10*/  MUFU.EX2 R113, R113 ;  /* 0x0000007100717308 */ /* 0x000e620000000800 */
[----:B----4-:R-:W-:-:S07]  /*6e20*/  FADD2 R42, R42.F32x2.HI_LO, R110.F32x2.HI_LO ;  /* 0x0000006e2a2a724b */ /* 0x010fce0000000000 */
[----:B------:R-:W-:Y:S08]  /*6e30*/  MUFU.EX2 R114, R114 ;  /* 0x0000007200727308 */ /* 0x000ff00000000800 */
[----:B------:R-:W4:Y:S01]  /*6e40*/  MUFU.EX2 R115, R115 ;  /* 0x0000007300737308 */ /* 0x000f220000000800 */
[----:B-1----:R-:W-:-:S07]  /*6e50*/  FADD2 R44, R44.F32x2.HI_LO, R112.F32x2.HI_LO ;  /* 0x000000702c2c724b */ /* 0x002fce0000000000 */
[----:B------:R-:W-:Y:S01]  /*6e60*/  MUFU.EX2 R116, R116 ;  /* 0x0000007400747308 */ /* 0x000fe20000000800 */
[----:B---3--:R-:W-:Y:S01]  /*6e70*/  FFMA2 R24, R4.F32x2.HI_LO, UR4.F32, R2.F32 ;  /* 0x0000000404187c49 */ /* 0x008fe20009200002 */
[----:B------:R-:W-:Y:S01]  /*6e80*/  R2UR UR4, R164 ;  /* 0x00000000a40472ca */ /* 0x000fe200000e0000 */
[----:B------:R-:W-:-:S05]  /*6e90*/  IMAD.MOV.U32 R2, RZ, RZ, 0x1 ;  /* 0x00000001ff027424 */ /* 0x000fca00078e00ff */
[----:B------:R-:W2:Y:S01]  /*6ea0*/  MUFU.EX2 R117, R117 ;  /* 0x0000007500757308 */ /* 0x000ea20000000800 */
[----:B----4-:R-:W-:-:S07]  /*6eb0*/  FADD2 R46, R46.F32x2.HI_LO, R114.F32x2.HI_LO ;  /* 0x000000722e2e724b */ /* 0x010fce0000000000 */
        /* <DEDUP_REMOVED lines=10> */
[----:B--2---:R-:W-:-:S07]  /*6f60*/  FADD2 R44, R44.F32x2.HI_LO, R120.F32x2.HI_LO ;  /* 0x000000782c2c724b */ /* 0x004fce0000000000 */
[----:B------:R-:W-:Y:S08]  /*6f70*/  MUFU.EX2 R124, R124 ;  /* 0x0000007c007c7308 */ /* 0x000ff00000000800 */
[----:B------:R-:W2:Y:S01]  /*6f80*/  MUFU.EX2 R125, R125 ;  /* 0x0000007d007d7308 */ /* 0x000ea20000000800 */
[----:B-1----:R-:W-:-:S07]  /*6f90*/  FADD2 R46, R46.F32x2.HI_LO, R122.F32x2.HI_LO ;  /* 0x0000007a2e2e724b */ /* 0x002fce0000000000 */
        /* <DEDUP_REMOVED lines=66> */
[----:B------:R1:W-:Y:S08]  /*73c0*/  MUFU.EX2 R166, R10 ;  /* 0x0000000a00a67308 */ /* 0x0003f00000000800 */
[----:B------:R3:W4:Y:S01]  /*73d0*/  MUFU.EX2 R167, R11 ;  /* 0x0000000b00a77308 */ /* 0x0007220000000800 */
[----:B--2---:R-:W-:-:S07]  /*73e0*/  FADD2 R44, R44.F32x2.HI_LO, R162.F32x2.HI_LO ;  /* 0x000000a22c2c724b */ /* 0x004fce0000000000 */
[----:B------:R2:W-:Y:S01]  /*73f0*/  MUFU.EX2 R168, R8 ;  /* 0x0000000800a87308 */ /* 0x0005e20000000800 */
[----:B-1----:R-:W-:-:S07]  /*7400*/  F2FP.F16.F32.PACK_AB R10, R113, R112 ;  /* 0x00000070710a723e */ /* 0x002fce00000000ff */
[----:B------:R1:W5:Y:S01]  /*7410*/  MUFU.EX2 R169, R9 ;  /* 0x0000000900a97308 */ /* 0x0003620000000800 */
[----:B---3--:R-:W-:Y:S01]  /*7420*/  F2FP.F16.F32.PACK_AB R11, R115, R114 ;  /* 0x00000072730b723e */ /* 0x008fe200000000ff */
[----:B----4-:R-:W-:-:S06]  /*7430*/  FADD2 R46, R46.F32x2.HI_LO, R166.F32x2.HI_LO ;  /* 0x000000a62e2e724b */ /* 0x010fcc0000000000 */
[----:B------:R3:W-:Y:S01]  /*7440*/  MUFU.EX2 R32, R14 ;  /* 0x0000000e00207308 */ /* 0x0007e20000000800 */
[----:B--2---:R-:W-:-:S07]  /*7450*/  F2FP.F16.F32.PACK_AB R8, R109, R108 ;  /* 0x0000006c6d08723e */ /* 0x004fce00000000ff */
[----:B------:R2:W4:Y:S01]  /*7460*/  MUFU.EX2 R33, R15 ;  /* 0x0000000f00217308 */ /* 0x0005220000000800 */
[----:B-1----:R-:W-:Y:S01]  /*7470*/  F2FP.F16.F32.PACK_AB R9, R111, R110 ;  /* 0x0000006e6f09723e */ /* 0x002fe200000000ff */
[----:B-----5:R-:W-:-:S06]  /*7480*/  FADD2 R40, R40.F32x2.HI_LO, R168.F32x2.HI_LO ;  /* 0x000000a82828724b */ /* 0x020fcc0000000000 */
[----:B------:R-:W-:Y:S01]  /*7490*/  MUFU.EX2 R34, R34 ;  /* 0x0000002200227308 */ /* 0x000fe20000000800 */
[----:B---3--:R-:W-:-:S07]  /*74a0*/  F2FP.F16.F32.PACK_AB R14, R121, R120 ;  /* 0x00000078790e723e */ /* 0x008fce00000000ff */
[----:B------:R-:W1:Y:S01]  /*74b0*/  MUFU.EX2 R35, R35 ;  /* 0x0000002300237308 */ /* 0x000e620000000800 */
[----:B--2---:R-:W-:Y:S01]  /*74c0*/  F2FP.F16.F32.PACK_AB R15, R123, R122 ;  /* 0x0000007a7b0f723e */ /* 0x004fe200000000ff */
[----:B----4-:R-:W-:-:S03]  /*74d0*/  FADD2 R42, R42.F32x2.HI_LO, R32.F32x2.HI_LO ;  /* 0x000000202a2a724b */ /* 0x010fc60000000000 */
[----:B------:R2:W-:Y:S01]  /*74e0*/  STTM.x16 tmem[UR5], R8 ;  /* 0x00000008000079ed */ /* 0x0005e20008240005 */
[----:B------:R-:W3:Y:S02]  /*74f0*/  FENCE.VIEW.ASYNC.T ;  /* 0x00000000000073c6 */ /* 0x000ee40000000200 */
[----:B---3--:R3:W-:Y:S01]  /*7500*/  SYNCS.ARRIVE.TRANS64.ART0 RZ, [UR12], R2 ;  /* 0x00000002ffff79a7 */ /* 0x0087e2000850000c */
[----:B------:R-:W-:Y:S01]  /*7510*/  MUFU.EX2 R24, R24 ;  /* 0x0000001800187308 */ /* 0x000fe20000000800 */
[----:B------:R-:W-:-:S07]  /*7520*/  FADD2 R40, R40.F32x2.HI_LO, R42.F32x2.HI_LO ;  /* 0x0000002a2828724b */ /* 0x000fce0000000000 */
[----:B------:R-:W4:Y:S01]  /*7530*/  MUFU.EX2 R25, R25 ;  /* 0x0000001900197308 */ /* 0x000f220000000800 */
[----:B-1----:R-:W-:Y:S02]  /*7540*/  FADD2 R44, R44.F32x2.HI_LO, R34.F32x2.HI_LO ;  /* 0x000000222c2c724b */ /* 0x002fe40000000000 */
[----:B----4-:R-:W-:-:S04]  /*7550*/  FADD2 R46, R46.F32x2.HI_LO, R24.F32x2.HI_LO ;  /* 0x000000182e2e724b */ /* 0x010fc80000000000 */
[----:B------:R-:W-:-:S04]  /*7560*/  FADD2 R44, R44.F32x2.HI_LO, R46.F32x2.HI_LO ;  /* 0x0000002e2c2c724b */ /* 0x000fc80000000000 */
[----:B------:R-:W-:Y:S01]  /*7570*/  FADD2 R40, R40.F32x2.HI_LO, R44.F32x2.HI_LO ;  /* 0x0000002c2828724b */ /* 0x000fe20000000000 */
[----:B--2---:R-:W-:Y:S02]  /*7580*/  F2FP.F16.F32.PACK_AB R8, R149, R148 ;  /* 0x000000949508723e */ /* 0x004fe400000000ff */
[----:B------:R-:W-:Y:S02]  /*7590*/  F2FP.F16.F32.PACK_AB R9, R151, R150 ;  /* 0x000000969709723e */ /* 0x000fe400000000ff */
[----:B------:R-:W-:Y:S02]  /*75a0*/  F2FP.F16.F32.PACK_AB R10, R153, R152 ;  /* 0x00000098990a723e */ /* 0x000fe400000000ff */
[----:B------:R-:W-:Y:S02]  /*75b0*/  F2FP.F16.F32.PACK_AB R11, R157, R156 ;  /* 0x0000009c9d0b723e */ /* 0x000fe400000000ff */
[----:B------:R-:W-:Y:S02]  /*75c0*/  F2FP.F16.F32.PACK_AB R12, R159, R158 ;  /* 0x0000009e9f0c723e */ /* 0x000fe400000000ff */
[----:B------:R-:W-:-:S02]  /*75d0*/  F2FP.F16.F32.PACK_AB R13, R161, R160 ;  /* 0x000000a0a10d723e */ /* 0x000fc400000000ff */
[----:B------:R-:W-:Y:S02]  /*75e0*/  F2FP.F16.F32.PACK_AB R14, R163, R162 ;  /* 0x000000a2a30e723e */ /* 0x000fe400000000ff */
[----:B------:R-:W-:Y:S02]  /*75f0*/  F2FP.F16.F32.PACK_AB R15, R167, R166 ;  /* 0x000000a6a70f723e */ /* 0x000fe400000000ff */
[----:B------:R-:W-:Y:S02]  /*7600*/  F2FP.F16.F32.PACK_AB R16, R169, R168 ;  /* 0x000000a8a910723e */ /* 0x000fe400000000ff */
[----:B------:R-:W-:Y:S02]  /*7610*/  F2FP.F16.F32.PACK_AB R17, R33, R32 ;  /* 0x000000202111723e */ /* 0x000fe400000000ff */
[----:B------:R-:W-:Y:S02]  /*7620*/  F2FP.F16.F32.PACK_AB R18, R35, R34 ;  /* 0x000000222312723e */ /* 0x000fe400000000ff */
[----:B------:R-:W-:-:S04]  /*7630*/  F2FP.F16.F32.PACK_AB R19, R25, R24 ;  /* 0x000000181913723e */ /* 0x000fc800000000ff */
[----:B------:R3:W-:Y:S01]  /*7640*/  STTM.x16 tmem[UR4], R4 ;  /* 0x00000004000079ed */ /* 0x0007e20008240004 */
[----:B------:R-:W1:Y:S02]  /*7650*/  FENCE.VIEW.ASYNC.T ;  /* 0x00000000000073c6 */ /* 0x000e640000000200 */
[----:B-1----:R-:W-:Y:S01]  /*7660*/  NOP ;  /* 0x0000000000007918 */ /* 0x002fe20000000000 */
[----:B------:R3:W-:Y:S01]  /*7670*/  @P0 SYNCS.ARRIVE.TRANS64.ART0 RZ, [UR16+0x70], R2 ;  /* 0x00007002ffff09a7 */ /* 0x0007e20008500010 */
[----:B------:R-:W-:-:S04]  /*7680*/  UIADD3 UR4, UPT, UPT, UR8, -0x100, URZ ;  /* 0xffffff0008047890 */ /* 0x000fc8000fffe0ff */
[----:B------:R-:W-:Y:S01]  /*7690*/  USHF.R.S32.HI UR5, URZ, 0x1f, UR4 ;  /* 0x0000001fff057899 */ /* 0x000fe20008011404 */
[----:B------:R-:W1:Y:S03]  /*76a0*/  SYNCS.PHASECHK.TRANS64.TRYWAIT P0, [UR17], RZ ;  /* 0x000000ffff0075a7 */ /* 0x000e660008001111 */
[----:B------:R-:W-:-:S04]  /*76b0*/  ULEA.HI UR4, UR5, UR4, URZ, 0x7 ;  /* 0x0000000405047291 */ /* 0x000fc8000f8f38ff */
[----:B------:R-:W-:-:S04]  /*76c0*/  USHF.R.S32.HI UR4, URZ, 0x7, UR4 ;  /* 0x00000007ff047899 */ /* 0x000fc80008011404 */
[----:B------:R-:W-:-:S04]  /*76d0*/  UISETP.LT.AND UP0, UPT, URZ, UR4, UPT ;  /* 0x00000004ff00728c */ /* 0x000fc8000bf01270 */
[----:B------:R-:W-:-:S04]  /*76e0*/  USEL UR20, URZ, UR4, !UP0 ;  /* 0x00000004ff147287 */ /* 0x000fc8000c000000 */
[----:B------:R-:W-:-:S04]  /*76f0*/  UIADD3 UR4, UPT, UPT, UR21, -UR20, URZ ;  /* 0x8000001415047290 */ /* 0x000fc8000fffe0ff */
[----:B------:R-:W-:Y:S01]  /*7700*/  UISETP.GE.AND UP0, UPT, UR4, 0x1, UPT ;  /* 0x000000010400788c */ /* 0x000fe2000bf06270 */
[----:B-1-3--:R-:W-:Y:S10]  /*7710*/  @!P0 BRA `(.L_x_45) ;  /* 0x0000008000a08947 */ /* 0x00aff40003800000 */
.L_x_116:
[----:B------:R-:W-:Y:S01]  /*7720*/  FADD R2, R40, R41 ;  /* 0x0000002928027221 */ /* 0x000fe20000000000 */
[----:B------:R-:W-:Y:S01]  /*7730*/  UMOV UR9, 0x1 ;  /* 0x0000000100097882 */ /* 0x000fe20000000000 */
[----:B------:R-:W-:Y:S01]  /*7740*/  UMOV UR10, 0x1 ;  /* 0x00000001000a7882 */ /* 0x000fe20000000000 */
[----:B------:R-:W-:Y:S05]  /*7750*/  BRA.U !UP0, `(.L_x_46) ;  /* 0x0000002508e47547 */ /* 0x000fea000b800000 */
[----:B------:R-:W-:Y:S01]  /*7760*/  MOV R166, R155 ;  /* 0x0000009b00a67202 */ /* 0x000fe20000000f00 */
[----:B------:R-:W1:Y:S01]  /*7770*/  LDCU UR22, c[0x0][0x380] ;  /* 0x00007000ff1677ac */ /* 0x000e620008000800 */
[----:B------:R-:W-:Y:S01]  /*7780*/  IADD3 R165, PT, PT, R154, UR15, RZ ;  /* 0x0000000f9aa57c10 */ /* 0x000fe2000fffe0ff */
[----:B------:R-:W2:Y:S01]  /*7790*/  LDCU UR6, c[0x0][0x600] ;  /* 0x0000c000ff0677ac */ /* 0x000ea20008000800 */
[----:B------:R-:W-:Y:S01]  /*77a0*/  UIADD3 UR11, UPT, UPT, -UR11, UR20, URZ ;  /* 0x000000140b0b7290 */ /* 0x000fe2000fffe1ff */
[----:B------:R-:W-:Y:S01]  /*77b0*/  UMOV UR10, 0x1 ;  /* 0x00000001000a7882 */ /* 0x000fe20000000000 */
[----:B------:R-:W-:Y:S01]  /*77c0*/  UMOV UR8, UR21 ;  /* 0x0000001500087c82 */ /* 0x000fe20008000000 */
[----:B------:R-:W-:Y:S01]  /*77d0*/  UMOV UR9, 0x1 ;  /* 0x0000000100097882 */ /* 0x000fe20000000000 */
[----:B------:R-:W-:-:S08]  /*77e0*/  UMOV UR15, URZ ;  /* 0x000000ff000f7c82 */ /* 0x000fd00008000000 */
.L_x_49:
[----:B------:R-:W-:Y:S01]  /*77f0*/  USHF.L.U32 UR4, UR10, 0x1f, URZ ;  /* 0x0000001f0a047899 */ /* 0x000fe200080006ff */
[----:B------:R-:W-:Y:S01]  /*7800*/  R2UR UR5, R3 ;  /* 0x00000000030572ca */ /* 0x000fe200000e0000 */
[----:B------:R-:W-:-:S04]  /*7810*/  UIADD3 UR8, UPT, UPT, UR8, -0x1, URZ ;  /* 0xffffffff08087890 */ /* 0x000fc8000fffe0ff */
[----:B------:R-:W-:Y:S01]  /*7820*/  MOV R4, UR4 ;  /* 0x0000000400047c02 */ /* 0x000fe20008000f00 */
[----:B------:R-:W-:-:S03]  /*7830*/  UISETP.LT.AND UP0, UPT, URZ, UR8, UPT ;  /* 0x00000008ff00728c */ /* 0x000fc6000bf01270 */
[----:B------:R-:W3:Y:S01]  /*7840*/  SYNCS.PHASECHK.TRANS64.TRYWAIT P0, [UR18], R4 ;  /* 0x00000004ff0075a7 */ /* 0x000ee20008001112 */
[----:B------:R-:W-:Y:S01]  /*7850*/  USEL UR7, URZ, UR8, !UP0 ;  /* 0x00000008ff077287 */ /* 0x000fe2000c000000 */
[----:B---3--:R-:W-:Y:S11]  /*7860*/  @!P0 BRA `(.L_x_47) ;  /* 0x0000008000608947 */ /* 0x008ff60003800000 */
.L_x_118:
[----:B---3--:R-:W3:Y:S01]  /*7870*/  LDTM.x32 R4, tmem[UR5] ;  /* 0x00000005000479ee */ /* 0x008ee200082c0000 */
[----:B-1----:R-:W-:Y:S01]  /*7880*/  ULEA UR4, UR7, UR22, 0x7 ;  /* 0x0000001607047291 */ /* 0x002fe2000f8e38ff */
[----:B------:R-:W-:-:S05]  /*7890*/  IMAD.MOV.U32 R140, RZ, RZ, -0x1 ;  /* 0xffffffffff8c7424 */ /* 0x000fca00078e00ff */
[----:B------:R-:W-:Y:S02]  /*78a0*/  IADD3 R136, PT, PT, -R165, UR4, RZ ;  /* 0x00000004a5887c10 */ /* 0x000fe4000fffe1ff */
[----:B------:R-:W-:Y:S02]  /*78b0*/  R2UR UR4, R84 ;  /* 0x00000000540472ca */ /* 0x000fe400000e0000 */
[C---:B------:R-:W-:Y:S02]  /*78c0*/  VIADDMNMX R37, R136.reuse, 0x1f, RZ, !PT ;  /* 0x0000001f88257846 */ /* 0x040fe400078001ff */
[----:B------:R-:W-:Y:S02]  /*78d0*/  VIADDMNMX R141, R136, 0x5f, RZ, !PT ;  /* 0x0000005f888d7846 */ /* 0x000fe400078001ff */
[--C-:B------:R-:W-:Y:S02]  /*78e0*/  SHF.R.U32.HI R36, RZ, R37, R140.reuse ;  /* 0x00000025ff247219 */ /* 0x100fe4000001168c */
[----:B------:R-:W-:-:S02]  /*78f0*/  SHF.R.U32.HI R141, RZ, R141, R140 ;  /* 0x0000008dff8d7219 */ /* 0x000fc4000001168c */
[----:B------:R-:W-:Y:S02]  /*7900*/  R2P PR, R36, 0x7e ;  /* 0x0000007e24007804 */ /* 0x000fe40000000000 */
[----:B------:R-:W-:Y:S01]  /*7910*/  VIADDMNMX R157, R136, 0x7f, RZ, !PT ;  /* 0x0000007f889d7846 */ /* 0x000fe200078001ff */
[----:B------:R-:W1:Y:S01]  /*7920*/  LDTM.x32 R52, tmem[UR4] ;  /* 0x00000004003479ee */ /* 0x000e6200082c0000 */
[----:B------:R-:W-:Y:S02]  /*7930*/  R2UR UR4, R85 ;  /* 0x00000000550472ca */ /* 0x000fe400000e0000 */
[----:B---3--:R-:W-:Y:S02]  /*7940*/  SEL R99, R5, 0xff800000, P1 ;  /* 0xff80000005637807 */ /* 0x008fe40000800000 */
[----:B------:R-:W-:Y:S02]  /*7950*/  SEL R88, R6, 0xff800000, P2 ;  /* 0xff80000006587807 */ /* 0x000fe40001000000 */
[----:B------:R-:W-:-:S02]  /*7960*/  SEL R89, R7, 0xff800000, P3 ;  /* 0xff80000007597807 */ /* 0x000fc40001800000 */
[----:B------:R-:W-:Y:S02]  /*7970*/  SEL R90, R8, 0xff800000, P4 ;  /* 0xff800000085a7807 */ /* 0x000fe40002000000 */
[----:B------:R-:W-:Y:S02]  /*7980*/  SEL R91, R9, 0xff800000, P5 ;  /* 0xff800000095b7807 */ /* 0x000fe40002800000 */
[----:B------:R-:W-:Y:S02]  /*7990*/  SEL R102, R10, 0xff800000, P6 ;  /* 0xff8000000a667807 */ /* 0x000fe40003000000 */
[C---:B------:R-:W-:Y:S02]  /*79a0*/  R2P PR, R36.reuse.B1, 0x7f ;  /* 0x0000007f24007804 */ /* 0x040fe40000001000 */
[----:B------:R-:W-:Y:S02]  /*79b0*/  LOP3.LUT R5, R36, 0x1, RZ, 0xc0, !PT ;  /* 0x0000000124057812 */ /* 0x000fe400078ec0ff */
[----:B------:R-:W-:-:S02]  /*79c0*/  SHF.R.U32.HI R157, RZ, R157, R140 ;  /* 0x0000009dff9d7219 */ /* 0x000fc4000001168c */
        /* <DEDUP_REMOVED lines=36> */
[----:B------:R-:W3:Y:S01]  /*7c10*/  LDTM.x32 R20, tmem[UR4] ;  /* 0x00000004001479ee */ /* 0x000ee200082c0000 */
[----:B-1----:R-:W-:Y:S02]  /*7c20*/  SEL R53, R53, 0xff800000, P1 ;  /* 0xff80000035357807 */ /* 0x002fe40000800000 */
        /* <DEDUP_REMOVED lines=30> */
[----:B------:R-:W-:Y:S02]  /*7e10*/  SEL R59, R59, 0xff800000, P1 ;  /* 0xff8000003b3b7807 */ /* 0x000fe40000800000 */
[C---:B------:R-:W-:Y:S02]  /*7e20*/  LOP3.LUT P1, RZ, R4.reuse, 0x800000, RZ, 0xc0, !PT ;  /* 0x0080000004ff7812 */ /* 0x040fe4000782c0ff */
[----:B------:R-:W-:Y:S02]  /*7e30*/  SEL R121, R67, 0xff800000, P0 ;  /* 0xff80000043797807 */ /* 0x000fe40000000000 */
[----:B------:R-:W-:Y:S02]  /*7e40*/  ISETP.GT.AND P0, PT, R4, -0x1, PT ;  /* 0xffffffff0400780c */ /* 0x000fe40003f04270 */
[----:B------:R-:W-:Y:S02]  /*7e50*/  SEL R123, R75, 0xff800000, P1 ;  /* 0xff8000004b7b7807 */ /* 0x000fe40000800000 */
[----:B------:R-:W-:-:S02]  /*7e60*/  SEL R128, R78, 0xff800000, P2 ;  /* 0xff8000004e807807 */ /* 0x000fc40001000000 */
[----:B------:R-:W-:Y:S02]  /*7e70*/  SEL R129, R79, 0xff800000, P3 ;  /* 0xff8000004f817807 */ /* 0x000fe40001800000 */
[----:B------:R-:W-:Y:S02]  /*7e80*/  SEL R130, R80, 0xff800000, P4 ;  /* 0xff80000050827807 */ /* 0x000fe40002000000 */
[----:B------:R-:W-:Y:S02]  /*7e90*/  SEL R131, R81, 0xff800000, P5 ;  /* 0xff80000051837807 */ /* 0x000fe40002800000 */
[----:B------:R-:W-:Y:S02]  /*7ea0*/  SEL R134, R82, 0xff800000, P6 ;  /* 0xff80000052867807 */ /* 0x000fe40003000000 */
[----:B------:R-:W-:Y:S02]  /*7eb0*/  R2P PR, R141, 0x7e ;  /* 0x0000007e8d007804 */ /* 0x000fe40000000000 */
[----:B------:R-:W-:-:S02]  /*7ec0*/  SEL R135, R83, 0xff800000, !P0 ;  /* 0xff80000053877807 */ /* 0x000fc40004000000 */
[----:B------:R-:W-:Y:S02]  /*7ed0*/  LOP3.LUT R4, R141, 0x1, RZ, 0xc0, !PT ;  /* 0x000000018d047812 */ /* 0x000fe400078ec0ff */
[----:B---3--:R-:W-:Y:S02]  /*7ee0*/  SEL R81, R21, 0xff800000, P1 ;  /* 0xff80000015517807 */ /* 0x008fe40000800000 */
        /* <DEDUP_REMOVED lines=25> */
[----:B------:R-:W-:Y:S02]  /*8080*/  LOP3.LUT P0, RZ, R141, 0x800000, RZ, 0xc0, !PT ;  /* 0x008000008dff7812 */ /* 0x000fe4000780c0ff */
[----:B------:R-:W-:-:S02]  /*8090*/  SEL R138, R40, 0xff800000, P4 ;  /* 0xff800000288a7807 */ /* 0x000fc40002000000 */
[----:B------:R-:W-:Y:S02]  /*80a0*/  SEL R43, R43, 0xff800000, P0 ;  /* 0xff8000002b2b7807 */ /* 0x000fe40000000000 */
[----:B------:R-:W-:Y:S02]  /*80b0*/  SEL R139, R41, 0xff800000, P5 ;  /* 0xff800000298b7807 */ /* 0x000fe40002800000 */
[----:B------:R-:W-:Y:S02]  /*80c0*/  SEL R42, R42, 0xff800000, P6 ;  /* 0xff8000002a2a7807 */ /* 0x000fe40003000000 */
[----:B------:R-:W-:Y:S02]  /*80d0*/  R2P PR, R141.B3, 0x7f ;  /* 0x0000007f8d007804 */ /* 0x000fe40000003000 */
[----:B------:R-:W-:-:S03]  /*80e0*/  R2UR UR4, R85 ;  /* 0x00000000550472ca */ /* 0x000fc600000e0000 */
        /* <DEDUP_REMOVED lines=9> */
[----:B------:R-:W-:-:S03]  /*8180*/  SEL R151, R51, 0xff800000, !P0 ;  /* 0xff80000033977807 */ /* 0x000fc60004000000 */
[----:B-1----:R-:W-:Y:S02]  /*8190*/  SEL R47, R5, 0xff800000, P1 ;  /* 0xff800000052f7807 */ /* 0x002fe40000800000 */
[----:B------:R-:W-:Y:S02]  /*81a0*/  SEL R38, R6, 0xff800000, P2 ;  /* 0xff80000006267807 */ /* 0x000fe40001000000 */
[----:B------:R-:W-:Y:S02]  /*81b0*/  SEL R39, R7, 0xff800000, P3 ;  /* 0xff80000007277807 */ /* 0x000fe40001800000 */
[----:B------:R-:W-:Y:S02]  /*81c0*/  SEL R40, R8, 0xff800000, P4 ;  /* 0xff80000008287807 */ /* 0x000fe40002000000 */
[----:B------:R-:W-:Y:S01]  /*81d0*/  SEL R41, R9, 0xff800000, P5 ;  /* 0xff80000009297807 */ /* 0x000fe20002800000 */
[----:B------:R-:W-:Y:S01]  /*81e0*/  IMAD.U32 R9, RZ, RZ, UR14 ;  /* 0x0000000eff097e24 */ /* 0x000fe2000f8e00ff */
[----:B------:R-:W-:-:S02]  /*81f0*/  SEL R50, R10, 0xff800000, P6 ;  /* 0xff8000000a327807 */ /* 0x000fc40003000000 */
[C---:B------:R-:W-:Y:S02]  /*8200*/  R2P PR, R157.reuse.B1, 0x7f ;  /* 0x0000007f9d007804 */ /* 0x040fe40000001000 */
[----:B------:R-:W-:Y:S02]  /*8210*/  LOP3.LUT R5, R157, 0x1, RZ, 0xc0, !PT ;  /* 0x000000019d057812 */ /* 0x000fe400078ec0ff */
[----:B------:R-:W-:Y:S02]  /*8220*/  FMNMX3 R7, R166, R98, R99, !PT ;  /* 0x00000062a6077276 */ /* 0x000fe40007800063 */
[----:B------:R-:W-:Y:S01]  /*8230*/  SEL R44, R12, 0xff800000, P0 ;  /* 0xff8000000c2c7807 */ /* 0x000fe20000000000 */
[----:B------:R-:W-:Y:S01]  /*8240*/  IMAD.U32 R12, RZ, RZ, UR13 ;  /* 0x0000000dff0c7e24 */ /* 0x000fe2000f8e00ff */
[----:B------:R-:W-:Y:S02]  /*8250*/  SEL R45, R13, 0xff800000, P1 ;  /* 0xff8000000d2d7807 */ /* 0x000fe40000800000 */
[----:B------:R-:W-:-:S02]  /*8260*/  SEL R48, R14, 0xff800000, P2 ;  /* 0xff8000000e307807 */ /* 0x000fc40001000000 */
[----:B------:R-:W-:Y:S02]  /*8270*/  SEL R49, R15, 0xff800000, P3 ;  /* 0xff8000000f317807 */ /* 0x000fe40001800000 */
[----:B------:R-:W-:Y:S02]  /*8280*/  SEL R142, R16, 0xff800000, P4 ;  /* 0xff800000108e7807 */ /* 0x000fe40002000000 */
[----:B------:R-:W-:Y:S02]  /*8290*/  SEL R143, R17, 0xff800000, P5 ;  /* 0xff800000118f7807 */ /* 0x000fe40002800000 */
[----:B------:R-:W-:Y:S02]  /*82a0*/  SEL R148, R18, 0xff800000, P6 ;  /* 0xff80000012947807 */ /* 0x000fe40003000000 */
[----:B------:R-:W-:Y:S02]  /*82b0*/  R2P PR, R157.B2, 0x7f ;  /* 0x0000007f9d007804 */ /* 0x000fe40000002000 */
[----:B------:R-:W-:-:S02]  /*82c0*/  FMNMX R6, R88, R89, !PT ;  /* 0x0000005958067209 */ /* 0x000fc40007800000 */
[----:B------:R-:W-:Y:S02]  /*82d0*/  FMNMX3 R7, R7, R92, R93, !PT ;  /* 0x0000005c07077276 */ /* 0x000fe4000780005d */
[----:B------:R-:W-:Y:S02]  /*82e0*/  SEL R20, R20, 0xff800000, P0 ;  /* 0xff80000014147807 */ /* 0x000fe40000000000 */
[----:B------:R-:W-:Y:S02]  /*82f0*/  ISETP.NE.U32.AND P0, PT, R5, 0x1, PT ;  /* 0x000000010500780c */ /* 0x000fe40003f05070 */
[----:B------:R-:W-:Y:S02]  /*8300*/  FMNMX R5, R90, R91, !PT ;  /* 0x0000005b5a057209 */ /* 0x000fe40007800000 */
[----:B------:R-:W-:Y:S02]  /*8310*/  SEL R46, R4, 0xff800000, !P0 ;  /* 0xff800000042e7807 */ /* 0x000fe40004000000 */
        /* <DEDUP_REMOVED lines=30> */
[----:B------:R-:W-:-:S02]  /*8500*/  LOP3.LUT P0, RZ, R157, 0x80, RZ, 0xc0, !PT ;  /* 0x000000809dff7812 */ /* 0x000fc4000780c0ff */
[----:B------:R-:W-:Y:S02]  /*8510*/  FMNMX3 R5, R5, R74, R75, !PT ;  /* 0x0000004a05057276 */ /* 0x000fe4000780004b */
[----:B------:R-:W-:Y:S02]  /*8520*/  FMNMX3 R4, R4, R124, R125, !PT ;  /* 0x0000007c04047276 */ /* 0x000fe4000780007d */
[----:B------:R-:W-:Y:S02]  /*8530*/  FMNMX3 R7, R7, R78, R79, !PT ;  /* 0x0000004e07077276 */ /* 0x000fe4000780004f */
[----:B------:R-:W-:Y:S02]  /*8540*/  FMNMX3 R6, R6, R82, R83, !PT ;  /* 0x0000005206067276 */ /* 0x000fe40007800053 */
[----:B------:R-:W-:Y:S02]  /*8550*/  SEL R51, R11, 0xff800000, P0 ;  /* 0xff8000000b337807 */ /* 0x000fe40000000000 */
        /* <DEDUP_REMOVED lines=12> */
[----:B------:R-:W-:-:S02]  /*8620*/  SEL R21, R21, 0xff800000, P1 ;  /* 0xff80000015157807 */ /* 0x000fc40000800000 */
[----:B------:R-:W-:Y:S02]  /*8630*/  SEL R152, R22, 0xff800000, P2 ;  /* 0xff80000016987807 */ /* 0x000fe40001000000 */
[----:B------:R-:W-:Y:S02]  /*8640*/  SEL R153, R23, 0xff800000, P3 ;  /* 0xff80000017997807 */ /* 0x000fe40001800000 */
[----:B------:R-:W-:Y:S02]  /*8650*/  SEL R154, R24, 0xff800000, P4 ;  /* 0xff800000189a7807 */ /* 0x000fe40002000000 */
[----:B------:R-:W-:Y:S02]  /*8660*/  SEL R155, R25, 0xff800000, P5 ;  /* 0xff800000199b7807 */ /* 0x000fe40002800000 */
[----:B------:R-:W-:Y:S02]  /*8670*/  SEL R26, R26, 0xff800000, P6 ;  /* 0xff8000001a1a7807 */ /* 0x000fe40003000000 */
[----:B------:R-:W-:-:S02]  /*8680*/  FMNMX3 R5, R5, R146, R147, !PT ;  /* 0x0000009205057276 */ /* 0x000fc40007800093 */
[----:B------:R-:W-:Y:S02]  /*8690*/  FMNMX3 R4, R4, R150, R151, !PT ;  /* 0x0000009604047276 */ /* 0x000fe40007800097 */
[----:B------:R-:W-:Y:S02]  /*86a0*/  FMNMX3 R7, R7, R46, R47, !PT ;  /* 0x0000002e07077276 */ /* 0x000fe4000780002f */
[----:B------:R-:W-:Y:S02]  /*86b0*/  FMNMX3 R6, R6, R38, R39, !PT ;  /* 0x0000002606067276 */ /* 0x000fe40007800027 */
[----:B------:R-:W-:Y:S02]  /*86c0*/  R2P PR, R157.B3, 0x7f ;  /* 0x0000007f9d007804 */ /* 0x000fe40000003000 */
[----:B------:R-:W-:Y:S02]  /*86d0*/  FMNMX3 R5, R5, R40, R41, !PT ;  /* 0x0000002805057276 */ /* 0x000fe40007800029 */
[----:B------:R-:W-:-:S02]  /*86e0*/  FMNMX3 R4, R4, R50, R51, !PT ;  /* 0x0000003204047276 */ /* 0x000fc40007800033 */
[----:B------:R-:W-:Y:S02]  /*86f0*/  FMNMX3 R7, R7, R44, R45, !PT ;  /* 0x0000002c07077276 */ /* 0x000fe4000780002d */
[----:B------:R-:W-:Y:S02]  /*8700*/  FMNMX3 R6, R6, R48, R49, !PT ;  /* 0x0000003006067276 */ /* 0x000fe40007800031 */
[----:B------:R-:W-:Y:S02]  /*8710*/  SEL R156, R28, 0xff800000, P0 ;  /* 0xff8000001c9c7807 */ /* 0x000fe40000000000 */
[----:B------:R-:W-:Y:S02]  /*8720*/  ISETP.GT.AND P0, PT, R157, -0x1, PT ;  /* 0xffffffff9d00780c */ /* 0x000fe40003f04270 */
[----:B------:R-:W-:Y:S02]  /*8730*/  SEL R157, R29, 0xff800000, P1 ;  /* 0xff8000001d9d7807 */ /* 0x000fe40000800000 */
[----:B------:R-:W-:-:S02]  /*8740*/  SEL R158, R30, 0xff800000, P2 ;  /* 0xff8000001e9e7807 */ /* 0x000fc40001000000 */
[----:B------:R-:W-:Y:S02]  /*8750*/  SEL R159, R31, 0xff800000, P3 ;  /* 0xff8000001f9f7807 */ /* 0x000fe40001800000 */
[----:B------:R-:W-:Y:S02]  /*8760*/  FMNMX3 R5, R5, R142, R143, !PT ;  /* 0x0000008e05057276 */ /* 0x000fe4000780008f */
[----:B------:R-:W-:Y:S02]  /*8770*/  FMNMX3 R4, R4, R148, R149, !PT ;  /* 0x0000009404047276 */ /* 0x000fe40007800095 */
[----:B------:R-:W-:Y:S02]  /*8780*/  FMNMX3 R7, R7, R20, R21, !PT ;  /* 0x0000001407077276 */ /* 0x000fe40007800015 */
[----:B------:R-:W-:Y:S02]  /*8790*/  FMNMX3 R6, R6, R152, R153, !PT ;  /* 0x0000009806067276 */ /* 0x000fe40007800099 */
[----:B------:R-:W-:-:S02]  /*87a0*/  SEL R161, R35, 0xff800000, !P0 ;  /* 0xff80000023a17807 */ /* 0x000fc40004000000 */
[----:B------:R-:W-:Y:S02]  /*87b0*/  SEL R162, R32, 0xff800000, P4 ;  /* 0xff80000020a27807 */ /* 0x000fe40002000000 */
[----:B------:R-:W-:Y:S02]  /*87c0*/  SEL R163, R33, 0xff800000, P5 ;  /* 0xff80000021a37807 */ /* 0x000fe40002800000 */
[----:B------:R-:W-:Y:S02]  /*87d0*/  SEL R160, R34, 0xff800000, P6 ;  /* 0xff80000022a07807 */ /* 0x000fe40003000000 */
[----:B------:R-:W-:Y:S02]  /*87e0*/  FMNMX3 R5, R5, R154, R155, !PT ;  /* 0x0000009a05057276 */ /* 0x000fe4000780009b */
[----:B------:R-:W-:Y:S02]  /*87f0*/  FMNMX3 R4, R4, R26, R27, !PT ;  /* 0x0000001a04047276 */ /* 0x000fe4000780001b */
[----:B------:R-:W-:-:S02]  /*8800*/  FMNMX3 R7, R7, R156, R157, !PT ;  /* 0x0000009c07077276 */ /* 0x000fc4000780009d */
[----:B------:R-:W-:Y:S02]  /*8810*/  FMNMX3 R6, R6, R158, R159, !PT ;  /* 0x0000009e06067276 */ /* 0x000fe4000780009f */
[----:B------:R-:W-:Y:S02]  /*8820*/  FMNMX3 R5, R5, R162, R163, !PT ;  /* 0x000000a205057276 */ /* 0x000fe400078000a3 */
[----:B------:R-:W-:Y:S02]  /*8830*/  FMNMX3 R4, R4, R160, R161, !PT ;  /* 0x000000a004047276 */ /* 0x000fe400078000a1 */
[----:B------:R-:W-:Y:S02]  /*8840*/  FMNMX R6, R7, R6, !PT ;  /* 0x0000000607067209 */ /* 0x000fe40007800000 */
[----:B------:R-:W-:Y:S02]  /*8850*/  LOP3.LUT R9, R9, 0x7f, R0, 0xf8, !PT ;  /* 0x0000007f09097812 */ /* 0x000fe400078ef800 */
[----:B------:R-:W-:-:S02]  /*8860*/  FMNMX3 R167, R6, R5, R4, !PT ;  /* 0x0000000506a77276 */ /* 0x000fc40007800004 */
[----:B------:R-:W-:Y:S02]  /*8870*/  LEA R9, R9, UR19, 0x2 ;  /* 0x0000001309097c11 */ /* 0x000fe4000f8e10ff */
[----:B------:R-:W-:-:S04]  /*8880*/  FSETP.NEU.AND P0, PT, R167, -INF , PT ;  /* 0xff800000a700780b */ /* 0x000fc80003f0d000 */
[----:B------:R-:W-:Y:S02]  /*8890*/  FSEL R5, R167, RZ, P0 ;  /* 0x000000ffa7057208 */ /* 0x000fe40000000000 */
[----:B------:R-:W-:-:S03]  /*88a0*/  ELECT P0, URZ, PT ;  /* 0x0000000000ff782f */ /* 0x000fc60003800000 */
[----:B------:R-:W-:-:S04]  /*88b0*/  FADD R4, -R5, R166 ;  /* 0x000000a605047221 */ /* 0x000fc80000000100 */
[----:B--2---:R-:W-:-:S05]  /*88c0*/  FMUL R4, R4, UR6 ;  /* 0x0000000604047c20 */ /* 0x004fca0008400000 */
[----:B------:R-:W-:Y:S02]  /*88d0*/  FSETP.GE.AND P1, PT, R4, -8, PT ;  /* 0xc10000000400780b */ /* 0x000fe40003f26000 */
[----:B------:R-:W1:Y:S02]  /*88e0*/  MUFU.EX2 R4, R4 ;  /* 0x0000000400047308 */ /* 0x000e640000000800 */
[----:B------:R-:W-:-:S05]  /*88f0*/  FSEL R5, R166, R5, P1 ;  /* 0x00000005a6057208 */ /* 0x000fca0000800000 */
[----:B------:R-:W-:-:S04]  /*8900*/  FFMA R168, -R5, UR6, RZ ;  /* 0x0000000605a87c23 */ /* 0x000fc800080001ff */
[--C-:B------:R-:W-:Y:S02]  /*8910*/  FFMA2 R24, R88.F32x2.HI_LO, UR6.F32, R168.reuse.F32 ;  /* 0x0000000658187c49 */ /* 0x100fe400092000a8 */
[--C-:B------:R-:W-:Y:S02]  /*8920*/  FFMA2 R32, R92.F32x2.HI_LO, UR6.F32, R168.reuse.F32 ;  /* 0x000000065c207c49 */ /* 0x100fe400092000a8 */
[--C-:B------:R-:W-:Y:S02]  /*8930*/  FFMA2 R34, R94.F32x2.HI_LO, UR6.F32, R168.reuse.F32 ;  /* 0x000000065e227c49 */ /* 0x100fe400092000a8 */
[--C-:B------:R-:W-:Y:S01]  /*8940*/  FFMA2 R88, R96.F32x2.HI_LO, UR6.F32, R168.reuse.F32 ;  /* 0x0000000660587c49 */ /* 0x100fe200092000a8 */
[----:B------:R-:W-:Y:S01]  /*8950*/  MUFU.EX2 R24, R24 ;  /* 0x0000001800187308 */ /* 0x000fe20000000800 */
[--C-:B------:R-:W-:Y:S01]  /*8960*/  FFMA2 R22, R98.F32x2.HI_LO, UR6.F32, R168.reuse.F32 ;  /* 0x0000000662167c49 */ /* 0x100fe200092000a8 */
[----:B-1----:R-:W-:Y:S01]  /*8970*/  FSEL R169, R4, 1, !P1 ;  /* 0x3f80000004a97808 */ /* 0x002fe20004800000 */
[----:B------:R-:W-:-:S02]  /*8980*/  FFMA2 R28, R90.F32x2.HI_LO, UR6.F32, R168.F32 ;  /* 0x000000065a1c7c49 */ /* 0x000fc400092000a8 */
[--C-:B------:R-:W-:Y:S02]  /*8990*/  FFMA2 R30, R102.F32x2.HI_LO, UR6.F32, R168.reuse.F32 ;  /* 0x00000006661e7c49 */ /* 0x100fe400092000a8 */
[--C-:B------:R-:W-:Y:S01]  /*89a0*/  FFMA2 R92, R100.F32x2.HI_LO, UR6.F32, R168.reuse.F32 ;  /* 0x00000006645c7c49 */ /* 0x100fe200092000a8 */
[----:B------:R-:W-:Y:S01]  /*89b0*/  MUFU.EX2 R22, R22 ;  /* 0x0000001600167308 */ /* 0x000fe20000000800 */
[--C-:B------:R-:W-:Y:S01]  /*89c0*/  FFMA2 R94, R104.F32x2.HI_LO, UR6.F32, R168.reuse.F32 ;  /* 0x00000006685e7c49 */ /* 0x100fe200092000a8 */
[----:B------:R1:W-:Y:S01]  /*89d0*/  STS [R9+0x11c], R169 ;  /* 0x00011ca909007388 */ /* 0x0003e20000000800 */
[--C-:B------:R-:W-:Y:S02]  /*89e0*/  FFMA2 R96, R106.F32x2.HI_LO, UR6.F32, R168.reuse.F32 ;  /* 0x000000066a607c49 */ /* 0x100fe400092000a8 */
[--C-:B------:R-:W-:Y:S02]  /*89f0*/  FFMA2 R90, R108.F32x2.HI_LO, UR6.F32, R168.reuse.F32 ;  /* 0x000000066c5a7c49 */ /* 0x100fe400092000a8 */
[--C-:B------:R-:W-:Y:S01]  /*8a00*/  FFMA2 R98, R112.F32x2.HI_LO, UR6.F32, R168.reuse.F32 ;  /* 0x0000000670627c49 */ /* 0x100fe200092000a8 */
[----:B------:R-:W2:Y:S01]  /*8a10*/  MUFU.EX2 R23, R23 ;  /* 0x0000001700177308 */ /* 0x000ea20000000800 */
[----:B------:R-:W-:-:S02]  /*8a20*/  FFMA2 R100, R110.F32x2.HI_LO, UR6.F32, R168.F32 ;  /* 0x000000066e647c49 */ /* 0x000fc400092000a8 */
[--C-:B------:R-:W-:Y:S02]  /*8a30*/  FFMA2 R102, R114.F32x2.HI_LO, UR6.F32, R168.reuse.F32 ;  /* 0x0000000672667c49 */ /* 0x100fe400092000a8 */
[--C-:B------:R-:W-:Y:S02]  /*8a40*/  FFMA2 R104, R116.F32x2.HI_LO, UR6.F32, R168.reuse.F32 ;  /* 0x0000000674687c49 */ /* 0x100fe400092000a8 */
[--C-:B------:R-:W-:Y:S01]  /*8a50*/  FFMA2 R106, R118.F32x2.HI_LO, UR6.F32, R168.reuse.F32 ;  /* 0x00000006766a7c49 */ /* 0x100fe200092000a8 */
[----:B------:R-:W3:Y:S01]  /*8a60*/  MUFU.EX2 R25, R25 ;  /* 0x0000001900197308 */ /* 0x000ee20000000800 */
[--C-:B------:R-:W-:Y:S02]  /*8a70*/  FFMA2 R52, R52.F32x2.HI_LO, UR6.F32, R168.reuse.F32 ;  /* 0x0000000634347c49 */ /* 0x100fe400092000a8 */
[--C-:B------:R-:W-:Y:S02]  /*8a80*/  FFMA2 R54, R54.F32x2.HI_LO, UR6.F32, R168.reuse.F32 ;  /* 0x0000000636367c49 */ /* 0x100fe400092000a8 */
[----:B------:R-:W-:-:S02]  /*8a90*/  FFMA2 R56, R56.F32x2.HI_LO, UR6.F32, R168.F32 ;  /* 0x0000000638387c49 */ /* 0x000fc400092000a8 */
[--C-:B------:R-:W-:Y:S01]  /*8aa0*/  FFMA2 R58, R58.F32x2.HI_LO, UR6.F32, R168.reuse.F32 ;  /* 0x000000063a3a7c49 */ /* 0x100fe200092000a8 */
[----:B------:R-:W-:Y:S01]  /*8ab0*/  MUFU.EX2 R28, R28 ;  /* 0x0000001c001c7308 */ /* 0x000fe20000000800 */
[--C-:B------:R-:W-:Y:S01]  /*8ac0*/  FFMA2 R60, R60.F32x2.HI_LO, UR6.F32, R168.reuse.F32 ;  /* 0x000000063c3c7c49 */ /* 0x100fe200092000a8 */
[----:B--2---:R-:W-:Y:S01]  /*8ad0*/  F2FP.F16.F32.PACK_AB R4, R23, R22 ;  /* 0x000000161704723e */ /* 0x004fe200000000ff */
[--C-:B------:R-:W-:Y:S02]  /*8ae0*/  FFMA2 R62, R62.F32x2.HI_LO, UR6.F32, R168.reuse.F32 ;  /* 0x000000063e3e7c49 */ /* 0x100fe400092000a8 */
[--C-:B------:R-:W-:Y:S02]  /*8af0*/  FFMA2 R64, R64.F32x2.HI_LO, UR6.F32, R168.reuse.F32 ;  /* 0x0000000640407c49 */ /* 0x100fe400092000a8 */
[--C-:B------:R-:W-:Y:S01]  /*8b00*/  FFMA2 R108, R120.F32x2.HI_LO, UR6.F32, R168.reuse.F32 ;  /* 0x00000006786c7c49 */ /* 0x100fe200092000a8 */
[----:B------:R-:W2:Y:S01]  /*8b10*/  MUFU.EX2 R29, R29 ;  /* 0x0000001d001d7308 */ /* 0x000ea20000000800 */
[--C-:B------:R-:W-:Y:S01]  /*8b20*/  FFMA2 R68, R68.F32x2.HI_LO, UR6.F32, R168.reuse.F32 ;  /* 0x0000000644447c49 */ /* 0x100fe200092000a8 */
[----:B---3--:R-:W-:Y:S01]  /*8b30*/  F2FP.F16.F32.PACK_AB R5, R25, R24 ;  /* 0x000000181905723e */ /* 0x008fe200000000ff */
        /* <DEDUP_REMOVED lines=8> */
[----:B------:R-:W3:Y:S01]  /*8bc0*/  MUFU.EX2 R31, R31 ;  /* 0x0000001f001f7308 */ /* 0x000ee20000000800 */
[----:B--2---:R-:W-:Y:S01]  /*8bd0*/  F2FP.F16.F32.PACK_AB R6, R29, R28 ;  /* 0x0000001c1d06723e */ /* 0x004fe200000000ff */
[----:B------:R-:W-:-:S02]  /*8be0*/  FFMA2 R118, R124.F32x2.HI_LO, UR6.F32, R168.F32 ;  /* 0x000000067c767c49 */ /* 0x000fc400092000a8 */
[--C-:B------:R-:W-:Y:S02]  /*8bf0*/  FFMA2 R120, R126.F32x2.HI_LO, UR6.F32, R168.reuse.F32 ;  /* 0x000000067e787c49 */ /* 0x100fe400092000a8 */
[--C-:B------:R-:W-:Y:S02]  /*8c00*/  FFMA2 R122, R132.F32x2.HI_LO, UR6.F32, R168.reuse.F32 ;  /* 0x00000006847a7c49 */ /* 0x100fe400092000a8 */
[----:B------:R-:W-:Y:S01]  /*8c10*/  MUFU.EX2 R32, R32 ;  /* 0x0000002000207308 */ /* 0x000fe20000000800 */
[--C-:B------:R-:W-:Y:S02]  /*8c20*/  FFMA2 R80, R80.F32x2.HI_LO, UR6.F32, R168.reuse.F32 ;  /* 0x0000000650507c49 */ /* 0x100fe400092000a8 */
[--C-:B------:R-:W-:Y:S02]  /*8c30*/  FFMA2 R66, R66.F32x2.HI_LO, UR6.F32, R168.reuse.F32 ;  /* 0x0000000642427c49 */ /* 0x100fe400092000a8 */
[--C-:B------:R-:W-:Y:S02]  /*8c40*/  FFMA2 R74, R74.F32x2.HI_LO, UR6.F32, R168.reuse.F32 ;  /* 0x000000064a4a7c49 */ /* 0x100fe400092000a8 */
[--C-:B------:R-:W-:Y:S01]  /*8c50*/  FFMA2 R78, R78.F32x2.HI_LO, UR6.F32, R168.reuse.F32 ;  /* 0x000000064e4e7c49 */ /* 0x100fe200092000a8 */
[----:B------:R-:W2:Y:S01]  /*8c60*/  MUFU.EX2 R33, R33 ;  /* 0x0000002100217308 */ /* 0x000ea20000000800 */
[----:B---3--:R-:W-:Y:S01]  /*8c70*/  F2FP.F16.F32.PACK_AB R7, R31, R30 ;  /* 0x0000001e1f07723e */ /* 0x008fe200000000ff */
        /* <DEDUP_REMOVED lines=8> */
[----:B------:R-:W1:Y:S01]  /*8d00*/  MUFU.EX2 R35, R35 ;  /* 0x0000002300237308 */ /* 0x000e620000000800 */
        /* <DEDUP_REMOVED lines=10> */
[----:B-1----:R-:W-:Y:S01]  /*8db0*/  F2FP.F16.F32.PACK_AB R9, R35, R34 ;  /* 0x000000222309723e */ /* 0x002fe200000000ff */
[----:B------:R-:W-:-:S02]  /*8dc0*/  FFMA2 R50, R50.F32x2.HI_LO, UR6.F32, R168.F32 ;  /* 0x0000000632327c49 */ /* 0x000fc400092000a8 */
[--C-:B------:R-:W-:Y:S02]  /*8dd0*/  FFMA2 R44, R44.F32x2.HI_LO, UR6.F32, R168.reuse.F32 ;  /* 0x000000062c2c7c49 */ /* 0x100fe400092000a8 */
[--C-:B------:R-:W-:Y:S02]  /*8de0*/  FFMA2 R48, R48.F32x2.HI_LO, UR6.F32, R168.reuse.F32 ;  /* 0x0000000630307c49 */ /* 0x100fe400092000a8 */
[----:B------:R-:W-:Y:S01]  /*8df0*/  MUFU.EX2 R90, R90 ;  /* 0x0000005a005a7308 */ /* 0x000fe20000000800 */
[--C-:B------:R-:W-:Y:S02]  /*8e00*/  FFMA2 R20, R20.F32x2.HI_LO, UR6.F32, R168.reuse.F32 ;  /* 0x0000000614147c49 */ /* 0x100fe400092000a8 */
[--C-:B------:R-:W-:Y:S02]  /*8e10*/  FFMA2 R140, R152.F32x2.HI_LO, UR6.F32, R168.reuse.F32 ;  /* 0x00000006988c7c49 */ /* 0x100fe400092000a8 */
[----:B------:R-:W-:Y:S02]  /*8e20*/  IMAD.MOV.U32 R152, RZ, RZ, 0x1 ;  /* 0x00000001ff987424 */ /* 0x000fe400078e00ff */
[--C-:B------:R-:W-:Y:S01]  /*8e30*/  FFMA2 R142, R154.F32x2.HI_LO, UR6.F32, R168.reuse.F32 ;  /* 0x000000069a8e7c49 */ /* 0x100fe200092000a8 */
[----:B------:R-:W-:Y:S01]  /*8e40*/  FSEL R155, R166, R167, P1 ;  /* 0x000000a7a69b7208 */ /* 0x000fe20000800000 */
[--C-:B------:R-:W-:Y:S01]  /*8e50*/  FFMA2 R26, R26.F32x2.HI_LO, UR6.F32, R168.reuse.F32 ;  /* 0x000000061a1a7c49 */ /* 0x100fe200092000a8 */
[----:B------:R-:W1:Y:S01]  /*8e60*/  MUFU.EX2 R91, R91 ;  /* 0x0000005b005b7308 */ /* 0x000e620000000800 */
[----:B--2---:R-:W-:Y:S01]  /*8e70*/  F2FP.F16.F32.PACK_AB R10, R89, R88 ;  /* 0x00000058590a723e */ /* 0x004fe200000000ff */
[----:B------:R-:W-:-:S02]  /*8e80*/  FFMA2 R144, R156.F32x2.HI_LO, UR6.F32, R168.F32 ;  /* 0x000000069c907c49 */ /* 0x000fc400092000a8 */
[--C-:B------:R-:W-:Y:S02]  /*8e90*/  FFMA2 R146, R158.F32x2.HI_LO, UR6.F32, R168.reuse.F32 ;  /* 0x000000069e927c49 */ /* 0x100fe400092000a8 */
[--C-:B------:R-:W-:Y:S02]  /*8ea0*/  FFMA2 R148, R162.F32x2.HI_LO, UR6.F32, R168.reuse.F32 ;  /* 0x00000006a2947c49 */ /* 0x100fe400092000a8 */
[----:B------:R-:W-:Y:S01]  /*8eb0*/  MUFU.EX2 R92, R92 ;  /* 0x0000005c005c7308 */ /* 0x000fe20000000800 */
[----:B------:R-:W-:-:S07]  /*8ec0*/  FFMA2 R150, R160.F32x2.HI_LO, UR6.F32, R168.F32 ;  /* 0x00000006a0967c49 */ /* 0x000fce00092000a8 */
[----:B------:R-:W2:Y:S01]  /*8ed0*/  MUFU.EX2 R93, R93 ;  /* 0x0000005d005d7308 */ /* 0x000ea20000000800 */
[----:B------:R2:W-:Y:S06]  /*8ee0*/  BAR.ARV R12, 0x40 ;  /* 0x0001000c0000751d */ /* 0x0005ec0000002000 */
[----:B-1----:R-:W-:Y:S01]  /*8ef0*/  F2FP.F16.F32.PACK_AB R11, R91, R90 ;  /* 0x0000005a5b0b723e */ /* 0x002fe200000000ff */
[----:B------:R-:W-:Y:S08]  /*8f00*/  MUFU.EX2 R94, R94 ;  /* 0x0000005e005e7308 */ /* 0x000ff00000000800 */
[----:B------:R-:W1:Y:S08]  /*8f10*/  MUFU.EX2 R95, R95 ;  /* 0x0000005f005f7308 */ /* 0x000e700000000800 */
[----:B------:R-:W-:Y:S01]  /*8f20*/  MUFU.EX2 R96, R96 ;  /* 0x0000006000607308 */ /* 0x000fe20000000800 */
[----:B--2---:R-:W-:-:S07]  /*8f30*/  F2FP.F16.F32.PACK_AB R12, R93, R92 ;  /* 0x0000005c5d0c723e */ /* 0x004fce00000000ff */
[----:B------:R-:W2:Y:S01]  /*8f40*/  MUFU.EX2 R97, R97 ;  /* 0x0000006100617308 */ /* 0x000ea20000000800 */
[----:B-1----:R-:W-:-:S07]  /*8f50*/  F2FP.F16.F32.PACK_AB R13, R95, R94 ;  /* 0x0000005e5f0d723e */ /* 0x002fce00000000ff */
[----:B------:R-:W-:Y:S08]  /*8f60*/  MUFU.EX2 R98, R98 ;  /* 0x0000006200627308 */ /* 0x000ff00000000800 */
[----:B------:R-:W1:Y:S01]  /*8f70*/  MUFU.EX2 R99, R99 ;  /* 0x0000006300637308 */ /* 0x000e620000000800 */
[----:B--2---:R-:W-:-:S07]  /*8f80*/  F2FP.F16.F32.PACK_AB R14, R97, R96 ;  /* 0x00000060610e723e */ /* 0x004fce00000000ff */
[----:B------:R-:W-:Y:S08]  /*8f90*/  MUFU.EX2 R100, R100 ;  /* 0x0000006400647308 */ /* 0x000ff00000000800 */
        /* <DEDUP_REMOVED lines=13> */
[----:B-1----:R-:W-:-:S04]  /*9070*/  F2FP.F16.F32.PACK_AB R19, R107, R106 ;  /* 0x0000006a6b13723e */ /* 0x002fc800000000ff */
[----:B------:R2:W-:Y:S01]  /*9080*/  STTM.x16 tmem[UR4], R4 ;  /* 0x00000004000079ed */ /* 0x0005e20008240004 */
[----:B------:R-:W-:Y:S02]  /*9090*/  R2UR UR4, R87 ;  /* 0x00000000570472ca */ /* 0x000fe400000e0000 */
[----:B------:R-:W-:Y:S08]  /*90a0*/  MUFU.EX2 R54, R54 ;  /* 0x0000003600367308 */ /* 0x000ff00000000800 */
[----:B------:R-:W1:Y:S08]  /*90b0*/  MUFU.EX2 R55, R55 ;  /* 0x0000003700377308 */ /* 0x000e700000000800 */
[----:B------:R-:W-:Y:S08]  /*90c0*/  MUFU.EX2 R56, R56 ;  /* 0x0000003800387308 */ /* 0x000ff00000000800 */
[----:B------:R-:W3:Y:S08]  /*90d0*/  MUFU.EX2 R57, R57 ;  /* 0x0000003900397308 */ /* 0x000ef00000000800 */
[----:B------:R-:W-:Y:S08]  /*90e0*/  MUFU.EX2 R58, R58 ;  /* 0x0000003a003a7308 */ /* 0x000ff00000000800 */
[----:B------:R-:W4:Y:S08]  /*90f0*/  MUFU.EX2 R59, R59 ;  /* 0x0000003b003b7308 */ /* 0x000f300000000800 */
[----:B------:R-:W-:Y:S01]  /*9100*/  MUFU.EX2 R60, R60 ;  /* 0x0000003c003c7308 */ /* 0x000fe20000000800 */
[----:B--2---:R-:W-:-:S02]  /*9110*/  F2FP.F16.F32.PACK_AB R4, R53, R52 ;  /* 0x000000343504723e */ /* 0x004fc400000000ff */
[----:B-1----:R-:W-:Y:S02]  /*9120*/  F2FP.F16.F32.PACK_AB R5, R55, R54 ;  /* 0x000000363705723e */ /* 0x002fe400000000ff */
[----:B---3--:R-:W-:-:S03]  /*9130*/  F2FP.F16.F32.PACK_AB R6, R57, R56 ;  /* 0x000000383906723e */ /* 0x008fc600000000ff */
[----:B------:R-:W1:Y:S01]  /*9140*/  MUFU.EX2 R61, R61 ;  /* 0x0000003d003d7308 */ /* 0x000e620000000800 */
[----:B----4-:R-:W-:-:S07]  /*9150*/  F2FP.F16.F32.PACK_AB R7, R59, R58 ;  /* 0x0000003a3b07723e */ /* 0x010fce00000000ff */
        /* <DEDUP_REMOVED lines=35> */
[----:B--2---:R-:W-:-:S04]  /*9390*/  F2FP.F16.F32.PACK_AB R19, R117, R116 ;  /* 0x000000747513723e */ /* 0x004fc800000000ff */
[----:B------:R1:W-:Y:S01]  /*93a0*/  STTM.x16 tmem[UR4], R4 ;  /* 0x00000004000079ed */ /* 0x0003e20008240004 */
[----:B------:R-:W-:Y:S02]  /*93b0*/  R2UR UR4, R86 ;  /* 0x00000000560472ca */ /* 0x000fe400000e0000 */
[----:B------:R-:W-:Y:S08]  /*93c0*/  MUFU.EX2 R66, R66 ;  /* 0x0000004200427308 */ /* 0x000ff00000000800 */
[----:B------:R-:W2:Y:S08]  /*93d0*/  MUFU.EX2 R67, R67 ;  /* 0x0000004300437308 */ /* 0x000eb00000000800 */
[----:B------:R-:W-:Y:S08]  /*93e0*/  MUFU.EX2 R74, R74 ;  /* 0x0000004a004a7308 */ /* 0x000ff00000000800 */
[----:B------:R-:W3:Y:S08]  /*93f0*/  MUFU.EX2 R75, R75 ;  /* 0x0000004b004b7308 */ /* 0x000ef00000000800 */
[----:B------:R-:W-:Y:S08]  /*9400*/  MUFU.EX2 R118, R118 ;  /* 0x0000007600767308 */ /* 0x000ff00000000800 */
[----:B------:R-:W4:Y:S08]  /*9410*/  MUFU.EX2 R119, R119 ;  /* 0x0000007700777308 */ /* 0x000f300000000800 */
[----:B------:R-:W-:Y:S01]  /*9420*/  MUFU.EX2 R78, R78 ;  /* 0x0000004e004e7308 */ /* 0x000fe20000000800 */
[----:B-1----:R-:W-:-:S02]  /*9430*/  F2FP.F16.F32.PACK_AB R4, R81, R80 ;  /* 0x000000505104723e */ /* 0x002fc400000000ff */
[----:B--2---:R-:W-:Y:S02]  /*9440*/  F2FP.F16.F32.PACK_AB R5, R67, R66 ;  /* 0x000000424305723e */ /* 0x004fe400000000ff */
        /* <DEDUP_REMOVED lines=40> */
[----:B------:R-:W-:Y:S01]  /*96d0*/  R2UR UR4, R164 ;  /* 0x00000000a40472ca */ /* 0x000fe200000e0000 */
[----:B------:R-:W2:Y:S01]  /*96e0*/  FENCE.VIEW.ASYNC.T ;  /* 0x00000000000073c6 */ /* 0x000ea20000000200 */
[----:B------:R-:W-:Y:S01]  /*96f0*/  MUFU.EX2 R38, R38 ;  /* 0x0000002600267308 */ /* 0x000fe20000000800 */
[----:B--2---:R2:W-:Y:S07]  /*9700*/  SYNCS.ARRIVE.TRANS64.ART0 RZ, [UR12], R152 ;  /* 0x00000098ffff79a7 */ /* 0x0045ee000850000c */
[----:B------:R-:W3:Y:S08]  /*9710*/  MUFU.EX2 R39, R39 ;  /* 0x0000002700277308 */ /* 0x000ef00000000800 */
[----:B------:R-:W-:Y:S08]  /*9720*/  MUFU.EX2 R40, R40 ;  /* 0x0000002800287308 */ /* 0x000ff00000000800 */
[----:B------:R-:W4:Y:S08]  /*9730*/  MUFU.EX2 R41, R41 ;  /* 0x0000002900297308 */ /* 0x000f300000000800 */
[----:B------:R-:W-:Y:S08]  /*9740*/  MUFU.EX2 R50, R50 ;  /* 0x0000003200327308 */ /* 0x000ff00000000800 */
[----:B------:R-:W5:Y:S08]  /*9750*/  MUFU.EX2 R51, R51 ;  /* 0x0000003300337308 */ /* 0x000f700000000800 */
[----:B------:R-:W-:Y:S01]  /*9760*/  MUFU.EX2 R44, R44 ;  /* 0x0000002c002c7308 */ /* 0x000fe20000000800 */
[----:B-1----:R-:W-:-:S02]  /*9770*/  F2FP.F16.F32.PACK_AB R4, R47, R46 ;  /* 0x0000002e2f04723e */ /* 0x002fc400000000ff */
[----:B---3--:R-:W-:Y:S02]  /*9780*/  F2FP.F16.F32.PACK_AB R5, R39, R38 ;  /* 0x000000262705723e */ /* 0x008fe400000000ff */
[----:B----4-:R-:W-:-:S03]  /*9790*/  F2FP.F16.F32.PACK_AB R6, R41, R40 ;  /* 0x000000282906723e */ /* 0x010fc600000000ff */
[----:B------:R-:W1:Y:S01]  /*97a0*/  MUFU.EX2 R45, R45 ;  /* 0x0000002d002d7308 */ /* 0x000e620000000800 */
[----:B-----5:R-:W-:-:S07]  /*97b0*/  F2FP.F16.F32.PACK_AB R7, R51, R50 ;  /* 0x000000323307723e */ /* 0x020fce00000000ff */
[----:B------:R-:W-:Y:S08]  /*97c0*/  MUFU.EX2 R48, R48 ;  /* 0x0000003000307308 */ /* 0x000ff00000000800 */
[----:B------:R-:W3:Y:S01]  /*97d0*/  MUFU.EX2 R49, R49 ;  /* 0x0000003100317308 */ /* 0x000ee20000000800 */
[----:B-1----:R-:W-:-:S07]  /*97e0*/  F2FP.F16.F32.PACK_AB R8, R45, R44 ;  /* 0x0000002c2d08723e */ /* 0x002fce00000000ff */
[----:B------:R-:W-:Y:S08]  /*97f0*/  MUFU.EX2 R136, R136 ;  /* 0x0000008800887308 */ /* 0x000ff00000000800 */
[----:B------:R-:W1:Y:S01]  /*9800*/  MUFU.EX2 R137, R137 ;  /* 0x0000008900897308 */ /* 0x000e620000000800 */
[----:B---3--:R-:W-:-:S07]  /*9810*/  F2FP.F16.F32.PACK_AB R9, R49, R48 ;  /* 0x000000303109723e */ /* 0x008fce00000000ff */
        /* <DEDUP_REMOVED lines=26> */
[----:B-1----:R-:W-:Y:S02]  /*99c0*/  F2FP.F16.F32.PACK_AB R18, R149, R148 ;  /* 0x000000949512723e */ /* 0x002fe400000000ff */
[----:B---3--:R-:W-:-:S04]  /*99d0*/  F2FP.F16.F32.PACK_AB R19, R151, R150 ;  /* 0x000000969713723e */ /* 0x008fc800000000ff */
[----:B------:R2:W-:Y:S01]  /*99e0*/  STTM.x16 tmem[UR4], R4 ;  /* 0x00000004000079ed */ /* 0x0005e20008240004 */
[----:B------:R-:W-:Y:S01]  /*99f0*/  USHF.L.U32 UR4, UR9, 0x1f, URZ ;  /* 0x0000001f09047899 */ /* 0x000fe200080006ff */
[----:B------:R-:W1:Y:S02]  /*9a00*/  FENCE.VIEW.ASYNC.T ;  /* 0x00000000000073c6 */ /* 0x000e640000000200 */
[----:B-1----:R-:W-:-:S03]  /*9a10*/  NOP ;  /* 0x0000000000007918 */ /* 0x002fc60000000000 */
[----:B------:R-:W-:Y:S01]  /*9a20*/  IMAD.U32 R153, RZ, RZ, UR4 ;  /* 0x00000004ff997e24 */ /* 0x000fe2000f8e00ff */
[----:B------:R2:W-:Y:S03]  /*9a30*/  @P0 SYNCS.ARRIVE.TRANS64.ART0 RZ, [UR16+0x70], R152 ;  /* 0x00007098ffff09a7 */ /* 0x0005e60008500010 */
[----:B------:R-:W1:Y:S02]  /*9a40*/  SYNCS.PHASECHK.TRANS64.TRYWAIT P0, [UR17], R153 ;  /* 0x00000099ff0075a7 */ /* 0x000e640008001111 */
[----:B-12---:R-:W-:Y:S05]  /*9a50*/  @!P0 BRA `(.L_x_48) ;  /* 0x0000006000008947 */ /* 0x006fea0003800000 */
.L_x_120:
[----:B-1----:R-:W-:Y:S01]  /*9a60*/  MOV R5, UR15 ;  /* 0x0000000f00057c02 */ /* 0x002fe20008000f00 */
[----:B------:R-:W-:Y:S01]  /*9a70*/  FMUL R4, R169, R2 ;  /* 0x00000002a9047220 */ /* 0x000fe20000400000 */
[----:B------:R-:W-:Y:S01]  /*9a80*/  FADD2 R24, R24.F32x2.HI_LO, R34.F32x2.HI_LO ;  /* 0x000000221818724b */ /* 0x000fe20000000000 */
[----:B------:R-:W-:Y:S01]  /*9a90*/  UIADD3 UR11, UPT, UPT, UR11, 0x1, URZ ;  /* 0x000000010b0b7890 */ /* 0x000fe2000fffe0ff */
[----:B------:R-:W-:Y:S01]  /*9aa0*/  FADD2 R28, R28.F32x2.HI_LO, R88.F32x2.HI_LO ;  /* 0x000000581c1c724b */ /* 0x000fe20000000000 */
[----:B------:R-:W-:Y:S01]  /*9ab0*/  MOV R166, R155 ;  /* 0x0000009b00a67202 */ /* 0x000fe20000000f00 */
[----:B------:R-:W-:Y:S01]  /*9ac0*/  FADD2 R4, R4.F32x2.HI_LO, R22.F32x2.HI_LO ;  /* 0x000000160404724b */ /* 0x000fe20000000000 */
[----:B------:R-:W-:Y:S01]  /*9ad0*/  UISETP.NE.AND UP0, UPT, UR11, -0x1, UPT ;  /* 0xffffffff0b00788c */ /* 0x000fe2000bf05270 */
[----:B------:R-:W-:Y:S01]  /*9ae0*/  FADD2 R30, R30.F32x2.HI_LO, R90.F32x2.HI_LO ;  /* 0x0000005a1e1e724b */ /* 0x000fe20000000000 */
[----:B------:R-:W-:Y:S01]  /*9af0*/  ULOP3.LUT UR9, UR9, 0x1, URZ, 0x3c, !UPT ;  /* 0x0000000109097892 */ /* 0x000fe2000f8e3cff */
[----:B------:R-:W-:Y:S01]  /*9b00*/  FADD2 R4, R4.F32x2.HI_LO, R32.F32x2.HI_LO ;  /* 0x000000200404724b */ /* 0x000fe20000000000 */
[----:B------:R-:W-:Y:S01]  /*9b10*/  ULOP3.LUT UR10, UR10, 0x1, URZ, 0x3c, !UPT ;  /* 0x000000010a0a7892 */ /* 0x000fe2000f8e3cff */
[----:B------:R-:W-:-:S02]  /*9b20*/  FADD2 R24, R24.F32x2.HI_LO, R94.F32x2.HI_LO ;  /* 0x0000005e1818724b */ /* 0x000fc40000000000 */
[----:B------:R-:W-:Y:S02]  /*9b30*/  FADD2 R28, R28.F32x2.HI_LO, R96.F32x2.HI_LO ;  /* 0x000000601c1c724b */ /* 0x000fe40000000000 */
[----:B------:R-:W-:Y:S02]  /*9b40*/  FADD2 R30, R30.F32x2.HI_LO, R98.F32x2.HI_LO ;  /* 0x000000621e1e724b */ /* 0x000fe40000000000 */
[----:B------:R-:W-:Y:S02]  /*9b50*/  FADD2 R4, R4.F32x2.HI_LO, R92.F32x2.HI_LO ;  /* 0x0000005c0404724b */ /* 0x000fe40000000000 */
[----:B------:R-:W-:Y:S02]  /*9b60*/  FADD2 R24, R24.F32x2.HI_LO, R102.F32x2.HI_LO ;  /* 0x000000661818724b */ /* 0x000fe40000000000 */
[----:B------:R-:W-:Y:S02]  /*9b70*/  FADD2 R28, R28.F32x2.HI_LO, R104.F32x2.HI_LO ;  /* 0x000000681c1c724b */ /* 0x000fe40000000000 */
        /* <DEDUP_REMOVED lines=51> */
[----:B------:R-:W-:-:S04]  /*9eb0*/  FADD2 R4, R4.F32x2.HI_LO, R24.F32x2.HI_LO ;  /* 0x000000180404724b */ /* 0x000fc80000000000 */
[----:B------:R-:W-:-:S04]  /*9ec0*/  FADD2 R4, R4.F32x2.HI_LO, R28.F32x2.HI_LO ;  /* 0x0000001c0404724b */ /* 0x000fc80000000000 */
[----:B------:R-:W-:Y:S01]  /*9ed0*/  FADD R2, R4, R5 ;  /* 0x0000000504027221 */ /* 0x000fe20000000000 */
[----:B------:R-:W-:Y:S06]  /*9ee0*/  BRA.U UP0, `(.L_x_49) ;  /* 0xffffffd900407547 */ /* 0x000fec000b83ffff */
.L_x_46:
[----:B------:R-:W-:-:S04]  /*9ef0*/  UISETP.LT.AND UP0, UPT, UR21, UR20, UPT ;  /* 0x000000141500728c */ /* 0x000fc8000bf01270 */
[----:B------:R-:W-:-:S04]  /*9f00*/  USEL UR11, UR21, UR20, UP0 ;  /* 0x00000014150b7287 */ /* 0x000fc80008000000 */
[----:B------:R-:W-:-:S09]  /*9f10*/  UISETP.GE.AND UP0, UPT, UR11, 0x1, UPT ;  /* 0x000000010b00788c */ /* 0x000fd2000bf06270 */
[----:B------:R-:W-:Y:S05]  /*9f20*/  BRA.U !UP0, `(.L_x_50) ;  /* 0x0000002108407547 */ /* 0x000fea000b800000 */
[----:B------:R-:W1:Y:S01]  /*9f30*/  S2R R159, SR_TID.X ;  /* 0x00000000009f7919 */ /* 0x000e620000002100 */
[----:B------:R-:W2:Y:S01]  /*9f40*/  S2UR UR12, SR_CgaCtaId ;  /* 0x00000000000c79c3 */ /* 0x000ea20000008800 */
[----:B------:R-:W-:Y:S01]  /*9f50*/  UISETP.GT.AND UP0, UPT, UR67, 0x3, UPT ;  /* 0x000000034300788c */ /* 0x000fe2000bf04270 */
[----:B------:R-:W-:Y:S01]  /*9f60*/  IMAD.MOV.U32 R160, RZ, RZ, R155 ;  /* 0x000000ffffa07224 */ /* 0x000fe200078e009b */
[----:B------:R-:W-:Y:S01]  /*9f70*/  UMOV UR4, 0x400 ;  /* 0x0000040000047882 */ /* 0x000fe20000000000 */
[----:B------:R-:W3:Y:S01]  /*9f80*/  LDCU UR5, c[0x0][0x600] ;  /* 0x0000c000ff0577ac */ /* 0x000ee20008000800 */
[----:B------:R-:W-:Y:S02]  /*9f90*/  USEL UR14, URZ, 0x80, !UP0 ;  /* 0x00000080ff0e7887 */ /* 0x000fe4000c000000 */
[----:B------:R-:W-:Y:S01]  /*9fa0*/  UIADD3 UR11, UPT, UPT, -UR11, URZ, URZ ;  /* 0x000000ff0b0b7290 */ /* 0x000fe2000fffe1ff */
[----:B------:R-:W-:-:S03]  /*9fb0*/  UMOV UR16, URZ ;  /* 0x000000ff00107c82 */ /* 0x000fc60008000000 */
[----:B------:R-:W-:Y:S01]  /*9fc0*/  IMAD.U32 R158, RZ, RZ, UR14 ;  /* 0x0000000eff9e7e24 */ /* 0x000fe2000f8e00ff */
[----:B--2---:R-:W-:-:S04]  /*9fd0*/  ULEA UR12, UR12, UR4, 0x18 ;  /* 0x000000040c0c7291 */ /* 0x004fc8000f8ec0ff */
[----:B------:R-:W-:Y:S01]  /*9fe0*/  UIADD3 UR15, UPT, UPT, UR12, 0x8, URZ ;  /* 0x000000080c0f7890 */ /* 0x000fe2000fffe0ff */
[----:B-1----:R-:W-:-:S05]  /*9ff0*/  IMAD.U32 R3, R159, 0x10000, RZ ;  /* 0x000100009f037824 */ /* 0x002fca00078e00ff */
[----:B------:R-:W-:-:S04]  /*a000*/  LOP3.LUT R158, R158, 0x600000, R3, 0xf8, !PT ;  /* 0x006000009e9e7812 */ /* 0x000fc800078ef803 */
[C---:B------:R-:W-:Y:S02]  /*a010*/  LOP3.LUT R157, R158.reuse, 0x40, RZ, 0xfc, !PT ;  /* 0x000000409e9d7812 */ /* 0x040fe400078efcff */
[C---:B------:R-:W-:Y:S02]  /*a020*/  LOP3.LUT R156, R158.reuse, 0x70, RZ, 0xfc, !PT ;  /* 0x000000709e9c7812 */ /* 0x040fe400078efcff */
[C---:B------:R-:W-:Y:S02]  /*a030*/  LOP3.LUT R154, R158.reuse, 0x50, RZ, 0xfc, !PT ;  /* 0x000000509e9a7812 */ /* 0x040fe400078efcff */
[C---:B------:R-:W-:Y:S02]  /*a040*/  LOP3.LUT R3, R158.reuse, 0x60, RZ, 0xfc, !PT ;  /* 0x000000609e037812 */ /* 0x040fe400078efcff */
[----:B---3--:R-:W-:-:S07]  /*a050*/  LOP3.LUT R0, R158, 0x20, RZ, 0xfc, !PT ;  /* 0x000000209e007812 */ /* 0x008fce00078efcff */
.L_x_53:
[----:B------:R-:W-:Y:S01]  /*a060*/  UMOV UR6, UR15 ;  /* 0x0000000f00067c82 */ /* 0x000fe20008000000 */
[----:B------:R-:W-:Y:S01]  /*a070*/  USHF.L.U32 UR4, UR10, 0x1f, URZ ;  /* 0x0000001f0a047899 */ /* 0x000fe200080006ff */
[----:B------:R-:W-:Y:S01]  /*a080*/  R2UR UR7, R158 ;  /* 0x000000009e0772ca */ /* 0x000fe200000e0000 */
[----:B------:R-:W-:-:S04]  /*a090*/  @!UP0 UIADD3 UR6, UPT, UPT, UR12, URZ, URZ ;  /* 0x000000ff0c068290 */ /* 0x000fc8000fffe0ff */
[----:B------:R-:W-:-:S05]  /*a0a0*/  MOV R4, UR4 ;  /* 0x0000000400047c02 */ /* 0x000fca0008000f00 */
[----:B------:R-:W1:Y:S02]  /*a0b0*/  SYNCS.PHASECHK.TRANS64.TRYWAIT P0, [UR6+0x50], R4 ;  /* 0x00005004ff0075a7 */ /* 0x000e640008001106 */
[----:B-1----:R-:W-:Y:S05]  /*a0c0*/  @!P0 BRA `(.L_x_51) ;  /* 0x0000005800808947 */ /* 0x002fea0003800000 */
.L_x_122:
[----:B------:R-:W2:Y:S01]  /*a0d0*/  LDTM.x32 R100, tmem[UR7] ;  /* 0x00000007006479ee */ /* 0x000ea200082c0000 */
[----:B------:R-:W-:Y:S01]  /*a0e0*/  R2UR UR4, R0 ;  /* 0x00000000000472ca */ /* 0x000fe200000e0000 */
[----:B------:R-:W-:Y:S01]  /*a0f0*/  IMAD.MOV.U32 R162, RZ, RZ, 0x3d9df09d ;  /* 0x3d9df09dffa27424 */ /* 0x000fe200078e00ff */
[----:B------:R-:W-:-:S11]  /*a100*/  R2UR UR7, R157 ;  /* 0x000000009d0772ca */ /* 0x000fd600000e0000 */
[----:B------:R-:W3:Y:S01]  /*a110*/  LDTM.x32 R68, tmem[UR4] ;  /* 0x00000004004479ee */ /* 0x000ee200082c0000 */
[----:B------:R-:W-:Y:S01]  /*a120*/  R2UR UR4, R3 ;  /* 0x00000000030472ca */ /* 0x000fe200000e0000 */
[----:B------:R-:W4:Y:S01]  /*a130*/  LDTM.x32 R36, tmem[UR7] ;  /* 0x00000007002479ee */ /* 0x000f2200082c0000 */
[----:B--2---:R-:W-:Y:S02]  /*a140*/  FMNMX3 R134, R160, R100, R101, !PT ;  /* 0x00000064a0867276 */ /* 0x004fe40007800065 */
[----:B------:R-:W-:Y:S02]  /*a150*/  FMNMX R133, R102, R103, !PT ;  /* 0x0000006766857209 */ /* 0x000fe40007800000 */
[----:B------:R-:W-:-:S07]  /*a160*/  FMNMX R132, R104, R105, !PT ;  /* 0x0000006968847209 */ /* 0x000fce0007800000 */
[----:B-1----:R-:W1:Y:S01]  /*a170*/  LDTM.x32 R4, tmem[UR4] ;  /* 0x00000004000479ee */ /* 0x002e6200082c0000 */
[----:B------:R-:W-:Y:S02]  /*a180*/  FMNMX R155, R106, R107, !PT ;  /* 0x0000006b6a9b7209 */ /* 0x000fe40007800000 */
        /* <DEDUP_REMOVED lines=12> */
[----:B---3--:R-:W-:Y:S02]  /*a250*/  FMNMX3 R134, R134, R68, R69, !PT ;  /* 0x0000004486867276 */ /* 0x008fe40007800045 */
        /* <DEDUP_REMOVED lines=15> */
[----:B----4-:R-:W-:-:S02]  /*a350*/  FMNMX3 R134, R134, R36, R37, !PT ;  /* 0x0000002486867276 */ /* 0x010fc40007800025 */
        /* <DEDUP_REMOVED lines=15> */
[----:B-1----:R-:W-:Y:S02]  /*a450*/  FMNMX3 R134, R134, R4, R5, !PT ;  /* 0x0000000486867276 */ /* 0x002fe40007800005 */
        /* <DEDUP_REMOVED lines=15> */
[----:B------:R-:W-:Y:S02]  /*a550*/  FMNMX R133, R134, R133, !PT ;  /* 0x0000008586857209 */ /* 0x000fe40007800000 */
[----:B------:R-:W-:Y:S02]  /*a560*/  R2UR UR4, R157 ;  /* 0x000000009d0472ca */ /* 0x000fe400000e0000 */
[----:B------:R-:W-:-:S04]  /*a570*/  FMNMX3 R155, R133, R132, R155, !PT ;  /* 0x00000084859b7276 */ /* 0x000fc8000780009b */
[----:B------:R-:W-:-:S04]  /*a580*/  FSETP.NEU.AND P0, PT, R155, -INF , PT ;  /* 0xff8000009b00780b */ /* 0x000fc80003f0d000 */
[----:B------:R-:W-:Y:S02]  /*a590*/  FSEL R161, R155, RZ, P0 ;  /* 0x000000ff9ba17208 */ /* 0x000fe40000000000 */
[----:B------:R-:W-:-:S03]  /*a5a0*/  ELECT P0, URZ, PT ;  /* 0x0000000000ff782f */ /* 0x000fc60003800000 */
[----:B------:R-:W-:-:S04]  /*a5b0*/  FADD R163, -R161, R160 ;  /* 0x000000a0a1a37221 */ /* 0x000fc80000000100 */
[----:B------:R-:W-:-:S05]  /*a5c0*/  FMUL R163, R163, UR5 ;  /* 0x00000005a3a37c20 */ /* 0x000fca0008400000 */
[----:B------:R-:W-:Y:S02]  /*a5d0*/  FSETP.GE.AND P1, PT, R163, -8, PT ;  /* 0xc1000000a300780b */ /* 0x000fe40003f26000 */
[----:B------:R-:W1:Y:S02]  /*a5e0*/  MUFU.EX2 R163, R163 ;  /* 0x000000a300a37308 */ /* 0x000e640000000800 */
[C---:B------:R-:W-:Y:S02]  /*a5f0*/  FSEL R161, R160.reuse, R161, P1 ;  /* 0x000000a1a0a17208 */ /* 0x040fe40000800000 */
[----:B------:R-:W-:-:S03]  /*a600*/  FSEL R155, R160, R155, P1 ;  /* 0x0000009ba09b7208 */ /* 0x000fc60000800000 */
[----:B------:R-:W-:-:S04]  /*a610*/  FFMA R161, -R161, UR5, RZ ;  /* 0x00000005a1a17c23 */ /* 0x000fc800080001ff */
[--C-:B------:R-:W-:Y:S02]  /*a620*/  FFMA2 R132, R100.F32x2.HI_LO, UR5.F32, R161.reuse.F32 ;  /* 0x0000000564847c49 */ /* 0x100fe400092000a1 */
[--C-:B------:R-:W-:Y:S02]  /*a630*/  FFMA2 R134, R102.F32x2.HI_LO, UR5.F32, R161.reuse.F32 ;  /* 0x0000000566867c49 */ /* 0x100fe400092000a1 */
[--C-:B------:R-:W-:Y:S02]  /*a640*/  FFMA2 R136, R104.F32x2.HI_LO, UR5.F32, R161.reuse.F32 ;  /* 0x0000000568887c49 */ /* 0x100fe400092000a1 */
[--C-:B------:R-:W-:Y:S01]  /*a650*/  FFMA2 R138, R106.F32x2.HI_LO, UR5.F32, R161.reuse.F32 ;  /* 0x000000056a8a7c49 */ /* 0x100fe200092000a1 */
[----:B------:R-:W-:Y:S01]  /*a660*/  MUFU.EX2 R132, R132 ;  /* 0x0000008400847308 */ /* 0x000fe20000000800 */
[----:B------:R-:W-:Y:S02]  /*a670*/  FFMA2 R140, R108.F32x2.HI_LO, UR5.F32, R161.F32 ;  /* 0x000000056c8c7c49 */ /* 0x000fe400092000a1 */
[----:B------:R-:W-:-:S02]  /*a680*/  IMAD.U32 R106, RZ, RZ, UR14 ;  /* 0x0000000eff6a7e24 */ /* 0x000fc4000f8e00ff */
[--C-:B------:R-:W-:Y:S01]  /*a690*/  FFMA2 R142, R110.F32x2.HI_LO, UR5.F32, R161.reuse.F32 ;  /* 0x000000056e8e7c49 */ /* 0x100fe200092000a1 */
[----:B-1----:R-:W-:Y:S01]  /*a6a0*/  FSEL R163, R163, 1, !P1 ;  /* 0x3f800000a3a37808 */ /* 0x002fe20004800000 */
[--C-:B------:R-:W-:Y:S02]  /*a6b0*/  FFMA2 R144, R112.F32x2.HI_LO, UR5.F32, R161.reuse.F32 ;  /* 0x0000000570907c49 */ /* 0x100fe400092000a1 */
[----:B------:R-:W-:Y:S02]  /*a6c0*/  IMAD.U32 R108, RZ, RZ, UR13 ;  /* 0x0000000dff6c7e24 */ /* 0x000fe4000f8e00ff */
[--C-:B------:R-:W-:Y:S01]  /*a6d0*/  FFMA2 R146, R114.F32x2.HI_LO, UR5.F32, R161.reuse.F32 ;  /* 0x0000000572927c49 */ /* 0x100fe200092000a1 */
[----:B------:R-:W1:Y:S01]  /*a6e0*/  MUFU.EX2 R133, R133 ;  /* 0x0000008500857308 */ /* 0x000e620000000800 */
[----:B------:R-:W-:Y:S01]  /*a6f0*/  FFMA2 R116, R116.F32x2.HI_LO, UR5.F32, R161.F32 ;  /* 0x0000000574747c49 */ /* 0x000fe200092000a1 */
[----:B------:R-:W-:Y:S01]  /*a700*/  LOP3.LUT R106, R106, 0x7f, R159, 0xf8, !PT ;  /* 0x0000007f6a6a7812 */ /* 0x000fe200078ef89f */
[----:B------:R-:W-:-:S02]  /*a710*/  FFMA2 R118, R118.F32x2.HI_LO, UR5.F32, R161.F32 ;  /* 0x0000000576767c49 */ /* 0x000fc400092000a1 */
[--C-:B------:R-:W-:Y:S01]  /*a720*/  FFMA2 R120, R120.F32x2.HI_LO, UR5.F32, R161.reuse.F32 ;  /* 0x0000000578787c49 */ /* 0x100fe200092000a1 */
[----:B------:R-:W-:Y:S01]  /*a730*/  LEA R106, R106, UR12, 0x2 ;  /* 0x0000000c6a6a7c11 */ /* 0x000fe2000f8e10ff */
[--C-:B------:R-:W-:Y:S01]  /*a740*/  FFMA2 R122, R122.F32x2.HI_LO, UR5.F32, R161.reuse.F32 ;  /* 0x000000057a7a7c49 */ /* 0x100fe200092000a1 */
[----:B------:R-:W-:Y:S01]  /*a750*/  MUFU.EX2 R134, R134 ;  /* 0x0000008600867308 */ /* 0x000fe20000000800 */
[--C-:B------:R-:W-:Y:S02]  /*a760*/  FFMA2 R124, R124.F32x2.HI_LO, UR5.F32, R161.reuse.F32 ;  /* 0x000000057c7c7c49 */ /* 0x100fe400092000a1 */
[--C-:B------:R-:W-:Y:S01]  /*a770*/  FFMA2 R126, R126.F32x2.HI_LO, UR5.F32, R161.reuse.F32 ;  /* 0x000000057e7e7c49 */ /* 0x100fe200092000a1 */
[----:B------:R2:W-:Y:S01]  /*a780*/  STS [R106+0x11c], R163 ;  /* 0x00011ca36a007388 */ /* 0x0005e20000000800 */
[--C-:B------:R-:W-:Y:S02]  /*a790*/  FFMA2 R128, R128.F32x2.HI_LO, UR5.F32, R161.reuse.F32 ;  /* 0x0000000580807c49 */ /* 0x100fe400092000a1 */
[--C-:B------:R-:W-:Y:S01]  /*a7a0*/  FFMA2 R130, R130.F32x2.HI_LO, UR5.F32, R161.reuse.F32 ;  /* 0x0000000582827c49 */ /* 0x100fe200092000a1 */
[----:B------:R-:W3:Y:S01]  /*a7b0*/  MUFU.EX2 R135, R135 ;  /* 0x0000008700877308 */ /* 0x000ee20000000800 */
[--C-:B------:R-:W-:Y:S01]  /*a7c0*/  FFMA2 R152, R72.F32x2.HI_LO, UR5.F32, R161.reuse.F32 ;  /* 0x0000000548987c49 */ /* 0x100fe200092000a1 */
[----:B-1----:R-:W-:Y:S01]  /*a7d0*/  F2FP.F16.F32.PACK_AB R100, R133, R132 ;  /* 0x000000848564723e */ /* 0x002fe200000000ff */
[----:B------:R-:W-:-:S02]  /*a7e0*/  FFMA2 R148, R68.F32x2.HI_LO, UR5.F32, R161.F32 ;  /* 0x0000000544947c49 */ /* 0x000fc400092000a1 */
[--C-:B------:R-:W-:Y:S02]  /*a7f0*/  FFMA2 R72, R82.F32x2.HI_LO, UR5.F32, R161.reuse.F32 ;  /* 0x0000000552487c49 */ /* 0x100fe400092000a1 */
[--C-:B------:R-:W-:Y:S01]  /*a800*/  FFMA2 R68, R74.F32x2.HI_LO, UR5.F32, R161.reuse.F32 ;  /* 0x000000054a447c49 */ /* 0x100fe200092000a1 */
[----:B------:R-:W-:Y:S01]  /*a810*/  MUFU.EX2 R136, R136 ;  /* 0x0000008800887308 */ /* 0x000fe20000000800 */
[--C-:B------:R-:W-:Y:S01]  /*a820*/  FFMA2 R74, R80.F32x2.HI_LO, UR5.F32, R161.reuse.F32 ;  /* 0x00000005504a7c49 */ /* 0x100fe200092000a1 */
[----:B------:R-:W-:Y:S01]  /*a830*/  FMNMX R72, R72, -127, !PT ;  /* 0xc2fe000048487809 */ /* 0x000fe20007800000 */
[--C-:B------:R-:W-:Y:S01]  /*a840*/  FFMA2 R150, R70.F32x2.HI_LO, UR5.F32, R161.reuse.F32 ;  /* 0x0000000546967c49 */ /* 0x100fe200092000a1 */
[----:B------:R-:W-:Y:S01]  /*a850*/  FMNMX R73, R73, -127, !PT ;  /* 0xc2fe000049497809 */ /* 0x000fe20007800000 */
[--C-:B------:R-:W-:Y:S01]  /*a860*/  FFMA2 R70, R96.F32x2.HI_LO, UR5.F32, R161.reuse.F32 ;  /* 0x0000000560467c49 */ /* 0x100fe200092000a1 */
[----:B------:R-:W-:Y:S01]  /*a870*/  FMNMX R74, R74, -127, !PT ;  /* 0xc2fe00004a4a7809 */ /* 0x000fe20007800000 */
[--C-:B------:R-:W-:Y:S01]  /*a880*/  FFMA2 R84, R84.F32x2.HI_LO, UR5.F32, R161.reuse.F32 ;  /* 0x0000000554547c49 */ /* 0x100fe200092000a1 */
[----:B------:R-:W1:Y:S01]  /*a890*/  MUFU.EX2 R137, R137 ;  /* 0x0000008900897308 */ /* 0x000e620000000800 */
[----:B---3--:R-:W-:Y:S01]  /*a8a0*/  F2FP.F16.F32.PACK_AB R101, R135, R134 ;  /* 0x000000868765723e */ /* 0x008fe200000000ff */
[--C-:B------:R-:W-:Y:S01]  /*a8b0*/  FFMA2 R86, R86.F32x2.HI_LO, UR5.F32, R161.reuse.F32 ;  /* 0x0000000556567c49 */ /* 0x100fe200092000a1 */
[----:B------:R-:W-:Y:S01]  /*a8c0*/  FMNMX R75, R75, -127, !PT ;  /* 0xc2fe00004b4b7809 */ /* 0x000fe20007800000 */
[--C-:B------:R-:W-:Y:S01]  /*a8d0*/  FFMA2 R88, R88.F32x2.HI_LO, UR5.F32, R161.reuse.F32 ;  /* 0x0000000558587c49 */ /* 0x100fe200092000a1 */
[----:B------:R-:W-:Y:S01]  /*a8e0*/  FMNMX R70, R70, -127, !PT ;  /* 0xc2fe000046467809 */ /* 0x000fe20007800000 */
[--C-:B------:R-:W-:Y:S01]  /*a8f0*/  FFMA2 R90, R90.F32x2.HI_LO, UR5.F32, R161.reuse.F32 ;  /* 0x000000055a5a7c49 */ /* 0x100fe200092000a1 */
[----:B------:R-:W-:Y:S01]  /*a900*/  FMNMX R71, R71, -127, !PT ;  /* 0xc2fe000047477809 */ /* 0x000fe20007800000 */
[----:B------:R-:W-:Y:S01]  /*a910*/  MUFU.EX2 R138, R138 ;  /* 0x0000008a008a7308 */ /* 0x000fe20000000800 */
[----:B------:R-:W-:-:S02]  /*a920*/  FFMA2 R92, R92.F32x2.HI_LO, UR5.F32, R161.F32 ;  /* 0x000000055c5c7c49 */ /* 0x000fc400092000a1 */
[--C-:B------:R-:W-:Y:S02]  /*a930*/  FFMA2 R52, R52.F32x2.HI_LO, UR5.F32, R161.reuse.F32 ;  /* 0x0000000534347c49 */ /* 0x100fe400092000a1 */
[----:B------:R-:W-:Y:S02]  /*a940*/  FADD2.RM R96, R70.F32x2.HI_LO, 12582912 ;  /* 0x4b4000004660744b */ /* 0x000fe40000204000 */
[--C-:B------:R-:W-:Y:S01]  /*a950*/  FFMA2 R54, R54.F32x2.HI_LO, UR5.F32, R161.reuse.F32 ;  /* 0x0000000536367c49 */ /* 0x100fe200092000a1 */
[----:B------:R-:W3:Y:S01]  /*a960*/  MUFU.EX2 R139, R139 ;  /* 0x0000008b008b7308 */ /* 0x000ee20000000800 */
[----:B-1----:R-:W-:Y:S01]  /*a970*/  F2FP.F16.F32.PACK_AB R102, R137, R136 ;  /* 0x000000888966723e */ /* 0x002fe200000000ff */
[--C-:B------:R-:W-:Y:S02]  /*a980*/  FFMA2 R56, R56.F32x2.HI_LO, UR5.F32, R161.reuse.F32 ;  /* 0x0000000538387c49 */ /* 0x100fe400092000a1 */
[--C-:B------:R-:W-:Y:S02]  /*a990*/  FFMA2 R58, R58.F32x2.HI_LO, UR5.F32, R161.reuse.F32 ;  /* 0x000000053a3a7c49 */ /* 0x100fe400092000a1 */
[----:B------:R-:W-:-:S02]  /*a9a0*/  FFMA2 R60, R60.F32x2.HI_LO, UR5.F32, R161.F32 ;  /* 0x000000053c3c7c49 */ /* 0x000fc400092000a1 */
[----:B------:R-:W-:Y:S01]  /*a9b0*/  MUFU.EX2 R140, R140 ;  /* 0x0000008c008c7308 */ /* 0x000fe20000000800 */
[--C-:B------:R-:W-:Y:S02]  /*a9c0*/  FFMA2 R20, R20.F32x2.HI_LO, UR5.F32, R161.reuse.F32 ;  /* 0x0000000514147c49 */ /* 0x100fe400092000a1 */
[--C-:B------:R-:W-:Y:S02]  /*a9d0*/  FFMA2 R22, R22.F32x2.HI_LO, UR5.F32, R161.reuse.F32 ;  /* 0x0000000516167c49 */ /* 0x100fe400092000a1 */
[--C-:B------:R-:W-:Y:S02]  /*a9e0*/  FFMA2 R24, R24.F32x2.HI_LO, UR5.F32, R161.reuse.F32 ;  /* 0x0000000518187c49 */ /* 0x100fe400092000a1 */
[--C-:B------:R-:W-:Y:S01]  /*a9f0*/  FFMA2 R26, R26.F32x2.HI_LO, UR5.F32, R161.reuse.F32 ;  /* 0x000000051a1a7c49 */ /* 0x100fe200092000a1 */
[----:B------:R-:W1:Y:S01]  /*aa00*/  MUFU.EX2 R141, R141 ;  /* 0x0000008d008d7308 */ /* 0x000e620000000800 */
[----:B---3--:R-:W-:Y:S01]  /*aa10*/  F2FP.F16.F32.PACK_AB R103, R139, R138 ;  /* 0x0000008a8b67723e */ /* 0x008fe200000000ff */
[----:B------:R-:W-:-:S02]  /*aa20*/  FFMA2 R28, R28.F32x2.HI_LO, UR5.F32, R161.F32 ;  /* 0x000000051c1c7c49 */ /* 0x000fc400092000a1 */
[--C-:B------:R-:W-:Y:S02]  /*aa30*/  FFMA2 R30, R30.F32x2.HI_LO, UR5.F32, R161.reuse.F32 ;  /* 0x000000051e1e7c49 */ /* 0x100fe400092000a1 */
[--C-:B------:R-:W-:Y:S02]  /*aa40*/  FFMA2 R32, R32.F32x2.HI_LO, UR5.F32, R161.reuse.F32 ;  /* 0x0000000520207c49 */ /* 0x100fe400092000a1 */
[----:B------:R-:W-:Y:S01]  /*aa50*/  MUFU.EX2 R142, R142 ;  /* 0x0000008e008e7308 */ /* 0x000fe20000000800 */
[--C-:B------:R-:W-:Y:S02]  /*aa60*/  FFMA2 R34, R34.F32x2.HI_LO, UR5.F32, R161.reuse.F32 ;  /* 0x0000000522227c49 */ /* 0x100fe400092000a1 */
[----:B------:R-:W-:-:S05]  /*aa70*/  FFMA2 R10, R10.F32x2.HI_LO, UR5.F32, R161.F32 ;  /* 0x000000050a0a7c49 */ /* 0x000fca00092000a1 */
[----:B------:R-:W3:Y:S01]  /*aa80*/  MUFU.EX2 R143, R143 ;  /* 0x0000008f008f7308 */ /* 0x000ee20000000800 */
[----:B-1----:R-:W-:-:S07]  /*aa90*/  F2FP.F16.F32.PACK_AB R104, R141, R140 ;  /* 0x0000008c8d68723e */ /* 0x002fce00000000ff */
[----:B------:R-:W-:Y:S08]  /*aaa0*/  MUFU.EX2 R144, R144 ;  /* 0x0000009000907308 */ /* 0x000ff00000000800 */
[----:B------:R-:W2:Y:S01]  /*aab0*/  MUFU.EX2 R145, R145 ;  /* 0x0000009100917308 */ /* 0x000ea20000000800 */
[----:B---3--:R-:W-:-:S07]  /*aac0*/  F2FP.F16.F32.PACK_AB R105, R143, R142 ;  /* 0x0000008e8f69723e */ /* 0x008fce00000000ff */
[----:B------:R-:W-:Y:S08]  /*aad0*/  MUFU.EX2 R146, R146 ;  /* 0x0000009200927308 */ /* 0x000ff00000000800 */
[----:B------:R-:W1:Y:S01]  /*aae0*/  MUFU.EX2 R147, R147 ;  /* 0x0000009300937308 */ /* 0x000e620000000800 */
[----:B--2---:R-:W-:-:S07]  /*aaf0*/  F2FP.F16.F32.PACK_AB R106, R145, R144 ;  /* 0x00000090916a723e */ /* 0x004fce00000000ff */
[----:B------:R-:W-:Y:S08]  /*ab00*/  MUFU.EX2 R116, R116 ;  /* 0x0000007400747308 */ /* 0x000ff00000000800 */
        /* <DEDUP_REMOVED lines=25> */
[----:B------:R-:W-:Y:S01]  /*aca0*/  MUFU.EX2 R149, R149 ;  /* 0x0000009500957308 */ /* 0x000fe20000000800 */
[----:B-1----:R-:W-:-:S04]  /*acb0*/  F2FP.F16.F32.PACK_AB R115, R131, R130 ;  /* 0x000000828373723e */ /* 0x002fc800000000ff */
[----:B------:R1:W-:Y:S01]  /*acc0*/  STTM.x16 tmem[UR4], R100 ;  /* 0x00000064000079ed */ /* 0x0003e20008240004 */
[----:B------:R-:W-:Y:S02]  /*acd0*/  R2UR UR4, R154 ;  /* 0x000000009a0472ca */ /* 0x000fe400000e0000 */
[----:B------:R-:W-:Y:S08]  /*ace0*/  MUFU.EX2 R150, R150 ;  /* 0x0000009600967308 */ /* 0x000ff00000000800 */
[----:B------:R-:W-:Y:S08]  /*acf0*/  MUFU.EX2 R151, R151 ;  /* 0x0000009700977308 */ /* 0x000ff00000000800 */
[----:B------:R-:W-:Y:S08]  /*ad00*/  MUFU.EX2 R152, R152 ;  /* 0x0000009800987308 */ /* 0x000ff00000000800 */
[----:B------:R-:W-:Y:S08]  /*ad10*/  MUFU.EX2 R153, R153 ;  /* 0x0000009900997308 */ /* 0x000ff00000000800 */
[----:B------:R-:W-:Y:S08]  /*ad20*/  MUFU.EX2 R84, R84 ;  /* 0x0000005400547308 */ /* 0x000ff00000000800 */
[----:B------:R-:W-:Y:S08]  /*ad30*/  MUFU.EX2 R85, R85 ;  /* 0x0000005500557308 */ /* 0x000ff00000000800 */
[----:B------:R-:W-:Y:S01]  /*ad40*/  MUFU.EX2 R86, R86 ;  /* 0x0000005600567308 */ /* 0x000fe20000000800 */
[----:B-1----:R-:W-:-:S02]  /*ad50*/  FADD2.RM R106, R72.F32x2.HI_LO, 12582912 ;  /* 0x4b400000486a744b */ /* 0x002fc40000204000 */
[----:B------:R-:W-:Y:S02]  /*ad60*/  FADD2.RM R108, R74.F32x2.HI_LO, 12582912 ;  /* 0x4b4000004a6c744b */ /* 0x000fe40000204000 */
[----:B------:R-:W-:-:S03]  /*ad70*/  FFMA2 R102, R76.F32x2.HI_LO, UR5.F32, R161.F32 ;  /* 0x000000054c667c49 */ /* 0x000fc600092000a1 */
[----:B------:R-:W-:Y:S01]  /*ad80*/  MUFU.EX2 R100, R68 ;  /* 0x0000004400647308 */ /* 0x000fe20000000800 */
[----:B------:R-:W-:Y:S02]  /*ad90*/  FADD2 R76, R108.F32x2.HI_LO, -12582912 ;  /* 0xcb4000006c4c744b */ /* 0x000fe40000200000 */
[----:B------:R-:W-:Y:S02]  /*ada0*/  FFMA2 R104, R78.F32x2.HI_LO, UR5.F32, R161.F32 ;  /* 0x000000054e687c49 */ /* 0x000fe400092000a1 */
[----:B------:R-:W-:Y:S02]  /*adb0*/  FADD2 R74, R74.F32x2.HI_LO, -R76.F32x2.HI_LO ;  /* 0x8000004c4a4a724b */ /* 0x000fe40000000000 */
[--C-:B------:R-:W-:Y:S01]  /*adc0*/  FFMA2 R76, R98.F32x2.HI_LO, UR5.F32, R161.reuse.F32 ;  /* 0x00000005624c7c49 */ /* 0x100fe200092000a1 */
[----:B------:R1:W-:Y:S01]  /*add0*/  MUFU.EX2 R101, R69 ;  /* 0x0000004500657308 */ /* 0x0003e20000000800 */
[--C-:B------:R-:W-:Y:S02]  /*ade0*/  FFMA2 R98, R94.F32x2.HI_LO, UR5.F32, R161.reuse.F32 ;  /* 0x000000055e627c49 */ /* 0x100fe400092000a1 */
[--C-:B------:R-:W-:Y:S01]  /*adf0*/  FFMA2 R110, R36.F32x2.HI_LO, UR5.F32, R161.reuse.F32 ;  /* 0x00000005246e7c49 */ /* 0x100fe200092000a1 */
[----:B------:R-:W-:Y:S01]  /*ae00*/  FMNMX R76, R76, -127, !PT ;  /* 0xc2fe00004c4c7809 */ /* 0x000fe20007800000 */
[--C-:B------:R-:W-:Y:S01]  /*ae10*/  FFMA2 R36, R42.F32x2.HI_LO, UR5.F32, R161.reuse.F32 ;  /* 0x000000052a247c49 */ /* 0x100fe200092000a1 */
[----:B------:R-:W-:Y:S01]  /*ae20*/  FMNMX R77, R77, -127, !PT ;  /* 0xc2fe00004d4d7809 */ /* 0x000fe20007800000 */
[--C-:B------:R-:W-:Y:S01]  /*ae30*/  FFMA2 R42, R48.F32x2.HI_LO, UR5.F32, R161.reuse.F32 ;  /* 0x00000005302a7c49 */ /* 0x100fe200092000a1 */
[----:B------:R-:W-:Y:S01]  /*ae40*/  MUFU.EX2 R102, R102 ;  /* 0x0000006600667308 */ /* 0x000fe20000000800 */
[----:B------:R-:W-:-:S02]  /*ae50*/  FFMA2 R114, R40.F32x2.HI_LO, UR5.F32, R161.F32 ;  /* 0x0000000528727c49 */ /* 0x000fc400092000a1 */
[--C-:B------:R-:W-:Y:S01]  /*ae60*/  FFMA2 R40, R50.F32x2.HI_LO, UR5.F32, R161.reuse.F32 ;  /* 0x0000000532287c49 */ /* 0x100fe200092000a1 */
[----:B------:R-:W-:Y:S01]  /*ae70*/  FMNMX R42, R42, -127, !PT ;  /* 0xc2fe00002a2a7809 */ /* 0x000fe20007800000 */
[--C-:B------:R-:W-:Y:S01]  /*ae80*/  FFMA2 R112, R38.F32x2.HI_LO, UR5.F32, R161.reuse.F32 ;  /* 0x0000000526707c49 */ /* 0x100fe200092000a1 */
[----:B------:R-:W-:Y:S01]  /*ae90*/  FMNMX R43, R43, -127, !PT ;  /* 0xc2fe00002b2b7809 */ /* 0x000fe20007800000 */
[----:B------:R-:W-:Y:S01]  /*aea0*/  FFMA2 R38, R64.F32x2.HI_LO, UR5.F32, R161.F32 ;  /* 0x0000000540267c49 */ /* 0x000fe200092000a1 */
[----:B------:R-:W2:Y:S01]  /*aeb0*/  MUFU.EX2 R103, R103 ;  /* 0x0000006700677308 */ /* 0x000ea20000000800 */
[----:B-1----:R-:W-:Y:S01]  /*aec0*/  FADD2 R68, R106.F32x2.HI_LO, -12582912 ;  /* 0xcb4000006a44744b */ /* 0x002fe20000200000 */
[----:B------:R-:W-:Y:S02]  /*aed0*/  FMNMX R40, R40, -127, !PT ;  /* 0xc2fe000028287809 */ /* 0x000fe40007800000 */
[----:B------:R-:W-:Y:S01]  /*aee0*/  FMNMX R41, R41, -127, !PT ;  /* 0xc2fe000029297809 */ /* 0x000fe20007800000 */
[----:B------:R-:W-:Y:S01]  /*aef0*/  FADD2 R72, R72.F32x2.HI_LO, -R68.F32x2.HI_LO ;  /* 0x800000444848724b */ /* 0x000fe20000000000 */
[----:B------:R-:W-:Y:S01]  /*af00*/  FMNMX R38, R38, -127, !PT ;  /* 0xc2fe000026267809 */ /* 0x000fe20007800000 */
[----:B------:R-:W-:Y:S01]  /*af10*/  FADD2 R68, R96.F32x2.HI_LO, -12582912 ;  /* 0xcb4000006044744b */ /* 0x000fe20000200000 */
[----:B------:R-:W-:Y:S01]  /*af20*/  MUFU.EX2 R104, R104 ;  /* 0x0000006800687308 */ /* 0x000fe20000000800 */
[----:B------:R-:W-:-:S02]  /*af30*/  FMNMX R39, R39, -127, !PT ;  /* 0xc2fe000027277809 */ /* 0x000fc40007800000 */
[----:B------:R-:W-:Y:S02]  /*af40*/  FADD2 R70, R70.F32x2.HI_LO, -R68.F32x2.HI_LO ;  /* 0x800000444646724b */ /* 0x000fe40000000000 */
[----:B------:R-:W-:Y:S02]  /*af50*/  FFMA2 R68, R74.F32x2.HI_LO, R162.F32, 0.22756439447402954102 ;  /* 0x3e6906a44a447449 */ /* 0x000fe400012000a2 */
[----:B------:R-:W-:Y:S01]  /*af60*/  FADD2.RM R64, R38.F32x2.HI_LO, 12582912 ;  /* 0x4b4000002640744b */ /* 0x000fe20000204000 */
[----:B------:R-:W1:Y:S01]  /*af70*/  MUFU.EX2 R105, R105 ;  /* 0x0000006900697308 */ /* 0x000e620000000800 */
[----:B------:R-:W-:-:S04]  /*af80*/  FFMA2 R68, R68.F32x2.HI_LO, R74.F32x2.HI_LO, 0.69514614343643188477 ;  /* 0x3f31f51944447449 */ /* 0x000fc8000020004a */
[----:B------:R-:W-:Y:S02]  /*af90*/  FFMA2 R74, R68.F32x2.HI_LO, R74.F32x2.HI_LO, 1 ;  /* 0x3f800000444a7449 */ /* 0x000fe4000020004a */
[----:B------:R-:W-:Y:S01]  /*afa0*/  FFMA2 R68, R72.F32x2.HI_LO, R162.F32, 0.22756439447402954102 ;  /* 0x3e6906a448447449 */ /* 0x000fe200012000a2 */
[----:B------:R-:W-:Y:S01]  /*afb0*/  MUFU.EX2 R87, R87 ;  /* 0x0000005700577308 */ /* 0x000fe20000000800 */
[----:B------:R-:W-:Y:S02]  /*afc0*/  IMAD R108, R108, 0x800000, R74 ;  /* 0x008000006c6c7824 */ /* 0x000fe400078e024a */
[-C--:B------:R-:W-:Y:S02]  /*afd0*/  FFMA2 R68, R68.F32x2.HI_LO, R72.reuse.F32x2.HI_LO, 0.69514614343643188477 ;  /* 0x3f31f51944447449 */ /* 0x080fe40000200048 */
[----:B------:R-:W-:Y:S02]  /*afe0*/  IMAD R109, R109, 0x800000, R75 ;  /* 0x008000006d6d7824 */ /* 0x000fe400078e024b */
[----:B------:R-:W-:Y:S01]  /*aff0*/  FFMA2 R72, R68.F32x2.HI_LO, R72.F32x2.HI_LO, 1 ;  /* 0x3f80000044487449 */ /* 0x000fe20000200048 */
[----:B------:R-:W-:Y:S01]  /*b000*/  MUFU.EX2 R88, R88 ;  /* 0x0000005800587308 */ /* 0x000fe20000000800 */
[----:B------:R-:W-:Y:S01]  /*b010*/  FFMA2 R68, R70.F32x2.HI_LO, R162.F32, 0.22756439447402954102 ;  /* 0x3e6906a446447449 */ /* 0x000fe200012000a2 */
[----:B------:R-:W-:Y:S01]  /*b020*/  F2FP.F16.F32.PACK_AB R74, R109, R108 ;  /* 0x0000006c6d4a723e */ /* 0x000fe200000000ff */
[----:B------:R-:W-:Y:S01]  /*b030*/  IMAD R106, R106, 0x800000, R72 ;  /* 0x008000006a6a7824 */ /* 0x000fe200078e0248 */
[----:B--2---:R-:W-:Y:S01]  /*b040*/  F2FP.F16.F32.PACK_AB R72, R103, R102 ;  /* 0x000000666748723e */ /* 0x004fe200000000ff */
[----:B------:R-:W-:-:S02]  /*b050*/  FFMA2 R68, R68.F32x2.HI_LO, R70.F32x2.HI_LO, 0.69514614343643188477 ;  /* 0x3f31f51944447449 */ /* 0x000fc40000200046 */
[----:B------:R-:W-:Y:S01]  /*b060*/  IMAD R107, R107, 0x800000, R73 ;  /* 0x008000006b6b7824 */ /* 0x000fe200078e0249 */
[----:B-1----:R-:W-:Y:S01]  /*b070*/  F2FP.F16.F32.PACK_AB R73, R105, R104 ;  /* 0x000000686949723e */ /* 0x002fe200000000ff */
[----:B------:R-:W1:Y:S01]  /*b080*/  MUFU.EX2 R89, R89 ;  /* 0x0000005900597308 */ /* 0x000e620000000800 */
[----:B------:R-:W-:Y:S02]  /*b090*/  FFMA2 R70, R68.F32x2.HI_LO, R70.F32x2.HI_LO, 1 ;  /* 0x3f80000044467449 */ /* 0x000fe40000200046 */
[----:B------:R-:W-:Y:S01]  /*b0a0*/  FADD2.RM R68, R76.F32x2.HI_LO, 12582912 ;  /* 0x4b4000004c44744b */ /* 0x000fe20000204000 */
[----:B------:R-:W-:Y:S01]  /*b0b0*/  F2FP.F16.F32.PACK_AB R75, R107, R106 ;  /* 0x0000006a6b4b723e */ /* 0x000fe200000000ff */
[----:B------:R-:W-:Y:S01]  /*b0c0*/  IMAD R96, R96, 0x800000, R70 ;  /* 0x0080000060607824 */ /* 0x000fe200078e0246 */
[----:B------:R-:W-:Y:S01]  /*b0d0*/  F2FP.F16.F32.PACK_AB R70, R153, R152 ;  /* 0x000000989946723e */ /* 0x000fe200000000ff */
[----:B------:R-:W-:Y:S01]  /*b0e0*/  FADD2 R78, R68.F32x2.HI_LO, -12582912 ;  /* 0xcb400000444e744b */ /* 0x000fe20000200000 */
[----:B------:R-:W-:Y:S01]  /*b0f0*/  MUFU.EX2 R90, R90 ;  /* 0x0000005a005a7308 */ /* 0x000fe20000000800 */
[----:B------:R-:W-:Y:S01]  /*b100*/  IMAD R97, R97, 0x800000, R71 ;  /* 0x0080000061617824 */ /* 0x000fe200078e0247 */
[----:B------:R-:W-:Y:S01]  /*b110*/  F2FP.F16.F32.PACK_AB R71, R101, R100 ;  /* 0x000000646547723e */ /* 0x000fe200000000ff */
[----:B------:R-:W-:-:S03]  /*b120*/  FADD2 R76, R76.F32x2.HI_LO, -R78.F32x2.HI_LO ;  /* 0x8000004e4c4c724b */ /* 0x000fc60000000000 */
[----:B------:R-:W-:Y:S01]  /*b130*/  F2FP.F16.F32.PACK_AB R82, R97, R96 ;  /* 0x000000606152723e */ /* 0x000fe200000000ff */
[----:B------:R-:W-:Y:S01]  /*b140*/  FFMA2 R78, R76.F32x2.HI_LO, R162.F32, 0.22756439447402954102 ;  /* 0x3e6906a44c4e7449 */ /* 0x000fe200012000a2 */
[----:B------:R-:W2:Y:S03]  /*b150*/  MUFU.EX2 R91, R91 ;  /* 0x0000005b005b7308 */ /* 0x000ea60000000800 */
[----:B------:R-:W-:-:S04]  /*b160*/  FFMA2 R78, R78.F32x2.HI_LO, R76.F32x2.HI_LO, 0.69514614343643188477 ;  /* 0x3f31f5194e4e7449 */ /* 0x000fc8000020004c */
[----:B------:R-:W-:Y:S01]  /*b170*/  FFMA2 R76, R78.F32x2.HI_LO, R76.F32x2.HI_LO, 1 ;  /* 0x3f8000004e4c7449 */ /* 0x000fe2000020004c */
[----:B------:R-:W-:Y:S01]  /*b180*/  MUFU.EX2 R92, R92 ;  /* 0x0000005c005c7308 */ /* 0x000fe20000000800 */
[----:B-1----:R-:W-:Y:S02]  /*b190*/  F2FP.F16.F32.PACK_AB R78, R89, R88 ;  /* 0x00000058594e723e */ /* 0x002fe400000000ff */
[----:B------:R-:W-:Y:S01]  /*b1a0*/  IMAD R94, R68, 0x800000, R76 ;  /* 0x00800000445e7824 */ /* 0x000fe200078e024c */
[----:B------:R-:W-:Y:S01]  /*b1b0*/  F2FP.F16.F32.PACK_AB R68, R149, R148 ;  /* 0x000000949544723e */ /* 0x000fe200000000ff */
[----:B------:R-:W-:Y:S01]  /*b1c0*/  IMAD R95, R69, 0x800000, R77 ;  /* 0x00800000455f7824 */ /* 0x000fe200078e024d */
[----:B------:R-:W-:Y:S02]  /*b1d0*/  F2FP.F16.F32.PACK_AB R69, R151, R150 ;  /* 0x000000969745723e */ /* 0x000fe400000000ff */
[----:B------:R-:W1:Y:S01]  /*b1e0*/  MUFU.EX2 R93, R93 ;  /* 0x0000005d005d7308 */ /* 0x000e620000000800 */
[----:B------:R-:W-:-:S02]  /*b1f0*/  F2FP.F16.F32.PACK_AB R76, R85, R84 ;  /* 0x00000054554c723e */ /* 0x000fc400000000ff */
[----:B------:R-:W-:Y:S02]  /*b200*/  F2FP.F16.F32.PACK_AB R77, R87, R86 ;  /* 0x00000056574d723e */ /* 0x000fe400000000ff */
[----:B--2---:R-:W-:Y:S02]  /*b210*/  F2FP.F16.F32.PACK_AB R79, R91, R90 ;  /* 0x0000005a5b4f723e */ /* 0x004fe400000000ff */
[----:B------:R-:W-:Y:S01]  /*b220*/  F2FP.F16.F32.PACK_AB R83, R95, R94 ;  /* 0x0000005e5f53723e */ /* 0x000fe200000000ff */
[----:B------:R-:W-:Y:S08]  /*b230*/  MUFU.EX2 R98, R98 ;  /* 0x0000006200627308 */ /* 0x000ff00000000800 */
[----:B------:R-:W2:Y:S01]  /*b240*/  MUFU.EX2 R99, R99 ;  /* 0x0000006300637308 */ /* 0x000ea20000000800 */
[----:B-1----:R-:W-:-:S07]  /*b250*/  F2FP.F16.F32.PACK_AB R80, R93, R92 ;  /* 0x0000005c5d50723e */ /* 0x002fce00000000ff */
[----:B------:R-:W-:Y:S08]  /*b260*/  MUFU.EX2 R110, R110 ;  /* 0x0000006e006e7308 */ /* 0x000ff00000000800 */
[----:B------:R-:W-:Y:S01]  /*b270*/  MUFU.EX2 R111, R111 ;  /* 0x0000006f006f7308 */ /* 0x000fe20000000800 */
[----:B--2---:R-:W-:-:S04]  /*b280*/  F2FP.F16.F32.PACK_AB R81, R99, R98 ;  /* 0x000000626351723e */ /* 0x004fc800000000ff */
        /* <DEDUP_REMOVED lines=13> */
[--C-:B------:R-:W-:Y:S02]  /*b360*/  FFMA2 R44, R66.F32x2.HI_LO, UR5.F32, R161.reuse.F32 ;  /* 0x00000005422c7c49 */ /* 0x100fe400092000a1 */
[--C-:B------:R-:W-:Y:S02]  /*b370*/  FFMA2 R72, R46.F32x2.HI_LO, UR5.F32, R161.reuse.F32 ;  /* 0x000000052e487c49 */ /* 0x100fe400092000a1 */
[--C-:B------:R-:W-:Y:S01]  /*b380*/  FFMA2 R66, R62.F32x2.HI_LO, UR5.F32, R161.reuse.F32 ;  /* 0x000000053e427c49 */ /* 0x100fe200092000a1 */
[----:B------:R-:W-:Y:S01]  /*b390*/  FMNMX R44, R44, -127, !PT ;  /* 0xc2fe00002c2c7809 */ /* 0x000fe20007800000 */
[--C-:B------:R-:W-:Y:S01]  /*b3a0*/  FFMA2 R78, R4.F32x2.HI_LO, UR5.F32, R161.reuse.F32 ;  /* 0x00000005044e7c49 */ /* 0x100fe200092000a1 */
[----:B------:R1:W-:Y:S01]  /*b3b0*/  MUFU.EX2 R69, R37 ;  /* 0x0000002500457308 */ /* 0x0003e20000000800 */
[----:B------:R-:W-:Y:S01]  /*b3c0*/  FMNMX R45, R45, -127, !PT ;  /* 0xc2fe00002d2d7809 */ /* 0x000fe20007800000 */
[----:B------:R-:W-:-:S02]  /*b3d0*/  FFMA2 R80, R6.F32x2.HI_LO, UR5.F32, R161.F32 ;  /* 0x0000000506507c49 */ /* 0x000fc400092000a1 */
[----:B------:R-:W-:-:S04]  /*b3e0*/  FFMA2 R82, R8.F32x2.HI_LO, UR5.F32, R161.F32 ;  /* 0x0000000508527c49 */ /* 0x000fc800092000a1 */
[----:B------:R-:W-:Y:S08]  /*b3f0*/  MUFU.EX2 R70, R70 ;  /* 0x0000004600467308 */ /* 0x000ff00000000800 */
[----:B------:R-:W2:Y:S01]  /*b400*/  MUFU.EX2 R71, R71 ;  /* 0x0000004700477308 */ /* 0x000ea20000000800 */
[----:B-1----:R-:W-:-:S04]  /*b410*/  FADD2 R36, R76.F32x2.HI_LO, -12582912 ;  /* 0xcb4000004c24744b */ /* 0x002fc80000200000 */
[----:B------:R-:W-:Y:S02]  /*b420*/  FADD2 R42, R42.F32x2.HI_LO, -R36.F32x2.HI_LO ;  /* 0x800000242a2a724b */ /* 0x000fe40000000000 */
[----:B------:R-:W-:Y:S01]  /*b430*/  FADD2 R36, R74.F32x2.HI_LO, -12582912 ;  /* 0xcb4000004a24744b */ /* 0x000fe20000200000 */
[----:B------:R-:W-:Y:S03]  /*b440*/  MUFU.EX2 R72, R72 ;  /* 0x0000004800487308 */ /* 0x000fe60000000800 */
[----:B------:R-:W-:Y:S02]  /*b450*/  FADD2 R40, R40.F32x2.HI_LO, -R36.F32x2.HI_LO ;  /* 0x800000242828724b */ /* 0x000fe40000000000 */
[----:B------:R-:W-:-:S03]  /*b460*/  FADD2 R36, R64.F32x2.HI_LO, -12582912 ;  /* 0xcb4000004024744b */ /* 0x000fc60000200000 */
[----:B------:R-:W1:Y:S01]  /*b470*/  MUFU.EX2 R73, R73 ;  /* 0x0000004900497308 */ /* 0x000e620000000800 */
[----:B------:R-:W-:Y:S02]  /*b480*/  FADD2 R38, R38.F32x2.HI_LO, -R36.F32x2.HI_LO ;  /* 0x800000242626724b */ /* 0x000fe40000000000 */
[----:B------:R-:W-:-:S04]  /*b490*/  FFMA2 R36, R42.F32x2.HI_LO, R162.F32, 0.22756439447402954102 ;  /* 0x3e6906a42a247449 */ /* 0x000fc800012000a2 */
[-C--:B------:R-:W-:Y:S01]  /*b4a0*/  FFMA2 R36, R36.F32x2.HI_LO, R42.reuse.F32x2.HI_LO, 0.69514614343643188477 ;  /* 0x3f31f51924247449 */ /* 0x080fe2000020002a */
[----:B------:R-:W3:Y:S03]  /*b4b0*/  MUFU.EX2 R55, R55 ;  /* 0x0000003700377308 */ /* 0x000ee60000000800 */
[----:B------:R-:W-:Y:S02]  /*b4c0*/  FFMA2 R42, R36.F32x2.HI_LO, R42.F32x2.HI_LO, 1 ;  /* 0x3f800000242a7449 */ /* 0x000fe4000020002a */
[----:B------:R-:W-:Y:S02]  /*b4d0*/  FFMA2 R36, R40.F32x2.HI_LO, R162.F32, 0.22756439447402954102 ;  /* 0x3e6906a428247449 */ /* 0x000fe400012000a2 */
[----:B------:R-:W-:Y:S01]  /*b4e0*/  IMAD R76, R76, 0x800000, R42 ;  /* 0x008000004c4c7824 */ /* 0x000fe200078e022a */
[----:B------:R-:W-:Y:S01]  /*b4f0*/  MUFU.EX2 R56, R56 ;  /* 0x0000003800387308 */ /* 0x000fe20000000800 */
[----:B------:R-:W-:-:S02]  /*b500*/  FFMA2 R36, R36.F32x2.HI_LO, R40.F32x2.HI_LO, 0.69514614343643188477 ;  /* 0x3f31f51924247449 */ /* 0x000fc40000200028 */
[----:B------:R-:W-:Y:S02]  /*b510*/  IMAD R77, R77, 0x800000, R43 ;  /* 0x008000004d4d7824 */ /* 0x000fe400078e022b */
[----:B------:R-:W-:Y:S02]  /*b520*/  FFMA2 R40, R36.F32x2.HI_LO, R40.F32x2.HI_LO, 1 ;  /* 0x3f80000024287449 */ /* 0x000fe40000200028 */
[----:B------:R-:W-:Y:S01]  /*b530*/  FADD2.RM R36, R44.F32x2.HI_LO, 12582912 ;  /* 0x4b4000002c24744b */ /* 0x000fe20000204000 */
[----:B------:R-:W4:Y:S01]  /*b540*/  MUFU.EX2 R57, R57 ;  /* 0x0000003900397308 */ /* 0x000f220000000800 */
[----:B------:R-:W-:Y:S01]  /*b550*/  IMAD R74, R74, 0x800000, R40 ;  /* 0x008000004a4a7824 */ /* 0x000fe200078e0228 */
[----:B--2---:R-:W-:Y:S01]  /*b560*/  F2FP.F16.F32.PACK_AB R40, R71, R70 ;  /* 0x000000464728723e */ /* 0x004fe200000000ff */
[----:B------:R-:W-:Y:S02]  /*b570*/  FADD2 R46, R36.F32x2.HI_LO, -12582912 ;  /* 0xcb400000242e744b */ /* 0x000fe40000200000 */
[----:B------:R-:W-:Y:S01]  /*b580*/  IMAD R75, R75, 0x800000, R41 ;  /* 0x008000004b4b7824 */ /* 0x000fe200078e0229 */
[----:B-1----:R-:W-:Y:S01]  /*b590*/  F2FP.F16.F32.PACK_AB R41, R73, R72 ;  /* 0x000000484929723e */ /* 0x002fe200000000ff */
[----:B------:R-:W-:Y:S01]  /*b5a0*/  FADD2 R44, R44.F32x2.HI_LO, -R46.F32x2.HI_LO ;  /* 0x8000002e2c2c724b */ /* 0x000fe20000000000 */
[----:B------:R-:W-:Y:S01]  /*b5b0*/  MUFU.EX2 R58, R58 ;  /* 0x0000003a003a7308 */ /* 0x000fe20000000800 */
[----:B------:R-:W-:Y:S01]  /*b5c0*/  FFMA2 R46, R38.F32x2.HI_LO, R162.F32, 0.22756439447402954102 ;  /* 0x3e6906a4262e7449 */ /* 0x000fe200012000a2 */
[----:B------:R-:W-:-:S02]  /*b5d0*/  F2FP.F16.F32.PACK_AB R42, R77, R76 ;  /* 0x0000004c4d2a723e */ /* 0x000fc400000000ff */
[----:B------:R-:W-:Y:S01]  /*b5e0*/  F2FP.F16.F32.PACK_AB R43, R75, R74 ;  /* 0x0000004a4b2b723e */ /* 0x000fe200000000ff */
[----:B------:R-:W-:-:S03]  /*b5f0*/  FFMA2 R46, R46.F32x2.HI_LO, R38.F32x2.HI_LO, 0.69514614343643188477 ;  /* 0x3f31f5192e2e7449 */ /* 0x000fc60000200026 */
[----:B------:R-:W1:Y:S01]  /*b600*/  MUFU.EX2 R59, R59 ;  /* 0x0000003b003b7308 */ /* 0x000e620000000800 */
[----:B------:R-:W-:Y:S02]  /*b610*/  FFMA2 R38, R46.F32x2.HI_LO, R38.F32x2.HI_LO, 1 ;  /* 0x3f8000002e267449 */ /* 0x000fe40000200026 */
[----:B------:R-:W-:Y:S02]  /*b620*/  FFMA2 R46, R44.F32x2.HI_LO, R162.F32, 0.22756439447402954102 ;  /* 0x3e6906a42c2e7449 */ /* 0x000fe400012000a2 */
[----:B------:R-:W-:Y:S01]  /*b630*/  IMAD R64, R64, 0x800000, R38 ;  /* 0x0080000040407824 */ /* 0x000fe200078e0226 */
[----:B------:R-:W-:Y:S01]  /*b640*/  F2FP.F16.F32.PACK_AB R38, R115, R114 ;  /* 0x000000727326723e */ /* 0x000fe200000000ff */
[----:B------:R-:W-:Y:S01]  /*b650*/  FFMA2 R46, R46.F32x2.HI_LO, R44.F32x2.HI_LO, 0.69514614343643188477 ;  /* 0x3f31f5192e2e7449 */ /* 0x000fe2000020002c */
[----:B------:R-:W-:Y:S01]  /*b660*/  MUFU.EX2 R60, R60 ;  /* 0x0000003c003c7308 */ /* 0x000fe20000000800 */
[----:B------:R-:W-:Y:S01]  /*b670*/  IMAD R65, R65, 0x800000, R39 ;  /* 0x0080000041417824 */ /* 0x000fe200078e0227 */
[----:B------:R-:W-:Y:S01]  /*b680*/  F2FP.F16.F32.PACK_AB R39, R69, R68 ;  /* 0x000000444527723e */ /* 0x000fe200000000ff */
[----:B------:R-:W-:Y:S01]  /*b690*/  FFMA2 R62, R46.F32x2.HI_LO, R44.F32x2.HI_LO, 1 ;  /* 0x3f8000002e3e7449 */ /* 0x000fe2000020002c */
[----:B------:R-:W-:-:S02]  /*b6a0*/  F2FP.F16.F32.PACK_AB R44, R53, R52 ;  /* 0x00000034352c723e */ /* 0x000fc400000000ff */
[----:B---3--:R-:W-:Y:S01]  /*b6b0*/  F2FP.F16.F32.PACK_AB R45, R55, R54 ;  /* 0x00000036372d723e */ /* 0x008fe200000000ff */
[----:B------:R-:W-:Y:S01]  /*b6c0*/  IMAD R62, R36, 0x800000, R62 ;  /* 0x00800000243e7824 */ /* 0x000fe200078e023e */
[----:B------:R-:W2:Y:S01]  /*b6d0*/  MUFU.EX2 R61, R61 ;  /* 0x0000003d003d7308 */ /* 0x000ea20000000800 */
[----:B------:R-:W-:Y:S01]  /*b6e0*/  IMAD R63, R37, 0x800000, R63 ;  /* 0x00800000253f7824 */ /* 0x000fe200078e023f */
[----:B------:R-:W-:Y:S02]  /*b6f0*/  F2FP.F16.F32.PACK_AB R36, R111, R110 ;  /* 0x0000006e6f24723e */ /* 0x000fe400000000ff */
[----:B------:R-:W-:Y:S02]  /*b700*/  F2FP.F16.F32.PACK_AB R37, R113, R112 ;  /* 0x000000707125723e */ /* 0x000fe400000000ff */
[----:B----4-:R-:W-:Y:S02]  /*b710*/  F2FP.F16.F32.PACK_AB R46, R57, R56 ;  /* 0x00000038392e723e */ /* 0x010fe400000000ff */
[----:B------:R-:W-:Y:S01]  /*b720*/  MUFU.EX2 R66, R66 ;  /* 0x0000004200427308 */ /* 0x000fe20000000800 */
[----:B-1----:R-:W-:-:S02]  /*b730*/  F2FP.F16.F32.PACK_AB R47, R59, R58 ;  /* 0x0000003a3b2f723e */ /* 0x002fc400000000ff */
[----:B------:R-:W-:Y:S02]  /*b740*/  F2FP.F16.F32.PACK_AB R50, R65, R64 ;  /* 0x000000404132723e */ /* 0x000fe400000000ff */
[----:B------:R-:W-:-:S03]  /*b750*/  F2FP.F16.F32.PACK_AB R51, R63, R62 ;  /* 0x0000003e3f33723e */ /* 0x000fc600000000ff */
[----:B------:R-:W1:Y:S01]  /*b760*/  MUFU.EX2 R67, R67 ;  /* 0x0000004300437308 */ /* 0x000e620000000800 */
[----:B--2---:R-:W-:-:S07]  /*b770*/  F2FP.F16.F32.PACK_AB R48, R61, R60 ;  /* 0x0000003c3d30723e */ /* 0x004fce00000000ff */
[----:B------:R-:W-:Y:S08]  /*b780*/  MUFU.EX2 R78, R78 ;  /* 0x0000004e004e7308 */ /* 0x000ff00000000800 */
[----:B------:R-:W2:Y:S01]  /*b790*/  MUFU.EX2 R79, R79 ;  /* 0x0000004f004f7308 */ /* 0x000ea20000000800 */
[----:B-1----:R-:W-:-:S04]  /*b7a0*/  F2FP.F16.F32.PACK_AB R49, R67, R66 ;  /* 0x000000424331723e */ /* 0x002fc800000000ff */
[----:B------:R1:W-:Y:S01]  /*b7b0*/  STTM.x16 tmem[UR4], R36 ;  /* 0x00000024000079ed */ /* 0x0003e20008240004 */
[----:B------:R-:W-:Y:S01]  /*b7c0*/  R2UR UR4, R156 ;  /* 0x000000009c0472ca */ /* 0x000fe200000e0000 */
[----:B------:R-:W3:Y:S01]  /*b7d0*/  FENCE.VIEW.ASYNC.T ;  /* 0x00000000000073c6 */ /* 0x000ee20000000200 */
[----:B------:R-:W-:Y:S08]  /*b7e0*/  MUFU.EX2 R80, R80 ;  /* 0x0000005000507308 */ /* 0x000ff00000000800 */
[----:B------:R-:W4:Y:S01]  /*b7f0*/  MUFU.EX2 R81, R81 ;  /* 0x0000005100517308 */ /* 0x000f220000000800 */
[----:B--2---:R-:W-:-:S07]  /*b800*/  F2FP.F16.F32.PACK_AB R4, R79, R78 ;  /* 0x0000004e4f04723e */ /* 0x004fce00000000ff */
[----:B------:R-:W-:Y:S08]  /*b810*/  MUFU.EX2 R82, R82 ;  /* 0x0000005200527308 */ /* 0x000ff00000000800 */
[----:B------:R-:W2:Y:S01]  /*b820*/  MUFU.EX2 R83, R83 ;  /* 0x0000005300537308 */ /* 0x000ea20000000800 */
[----:B----4-:R-:W-:-:S07]  /*b830*/  F2FP.F16.F32.PACK_AB R5, R81, R80 ;  /* 0x000000505105723e */ /* 0x010fce00000000ff */
[----:B------:R-:W-:Y:S08]  /*b840*/  MUFU.EX2 R20, R20 ;  /* 0x0000001400147308 */ /* 0x000ff00000000800 */
[----:B------:R-:W4:Y:S01]  /*b850*/  MUFU.EX2 R21, R21 ;  /* 0x0000001500157308 */ /* 0x000f220000000800 */
[----:B--2---:R-:W-:-:S07]  /*b860*/  F2FP.F16.F32.PACK_AB R6, R83, R82 ;  /* 0x000000525306723e */ /* 0x004fce00000000ff */
[----:B------:R-:W-:Y:S01]  /*b870*/  MUFU.EX2 R22, R22 ;  /* 0x0000001600167308 */ /* 0x000fe20000000800 */
[--C-:B-1----:R-:W-:Y:S02]  /*b880*/  FFMA2 R38, R12.F32x2.HI_LO, UR5.F32, R161.reuse.F32 ;  /* 0x000000050c267c49 */ /* 0x102fe400092000a1 */
[----:B------:R-:W-:Y:S02]  /*b890*/  IMAD.MOV.U32 R46, RZ, RZ, 0x1 ;  /* 0x00000001ff2e7424 */ /* 0x000fe400078e00ff */
[--C-:B------:R-:W-:Y:S02]  /*b8a0*/  FFMA2 R40, R14.F32x2.HI_LO, UR5.F32, R161.reuse.F32 ;  /* 0x000000050e287c49 */ /* 0x100fe400092000a1 */
[--C-:B------:R-:W-:Y:S01]  /*b8b0*/  FFMA2 R42, R16.F32x2.HI_LO, UR5.F32, R161.reuse.F32 ;  /* 0x00000005102a7c49 */ /* 0x100fe200092000a1 */
[----:B---3--:R1:W-:Y:S01]  /*b8c0*/  SYNCS.ARRIVE.TRANS64.ART0 RZ, [UR6+0x60], R46 ;  /* 0x0000602effff79a7 */ /* 0x0083e20008500006 */
[----:B------:R-:W-:Y:S01]  /*b8d0*/  FFMA2 R44, R18.F32x2.HI_LO, UR5.F32, R161.F32 ;  /* 0x00000005122c7c49 */ /* 0x000fe200092000a1 */
[----:B------:R-:W-:Y:S01]  /*b8e0*/  MUFU.EX2 R36, R10 ;  /* 0x0000000a00247308 */ /* 0x000fe20000000800 */
[----:B----4-:R-:W-:-:S07]  /*b8f0*/  F2FP.F16.F32.PACK_AB R12, R21, R20 ;  /* 0x00000014150c723e */ /* 0x010fce00000000ff */
[----:B------:R-:W2:Y:S08]  /*b900*/  MUFU.EX2 R37, R11 ;  /* 0x0000000b00257308 */ /* 0x000eb00000000800 */
[----:B------:R-:W-:Y:S08]  /*b910*/  MUFU.EX2 R38, R38 ;  /* 0x0000002600267308 */ /* 0x000ff00000000800 */
[----:B------:R-:W3:Y:S01]  /*b920*/  MUFU.EX2 R39, R39 ;  /* 0x0000002700277308 */ /* 0x000ee20000000800 */
[----:B--2---:R-:W-:-:S07]  /*b930*/  F2FP.F16.F32.PACK_AB R7, R37, R36 ;  /* 0x000000242507723e */ /* 0x004fce00000000ff */
[----:B------:R-:W-:Y:S08]  /*b940*/  MUFU.EX2 R40, R40 ;  /* 0x0000002800287308 */ /* 0x000ff00000000800 */
[----:B------:R-:W2:Y:S01]  /*b950*/  MUFU.EX2 R41, R41 ;  /* 0x0000002900297308 */ /* 0x000ea20000000800 */
[----:B---3--:R-:W-:-:S07]  /*b960*/  F2FP.F16.F32.PACK_AB R8, R39, R38 ;  /* 0x000000262708723e */ /* 0x008fce00000000ff */
[----:B------:R-:W-:Y:S08]  /*b970*/  MUFU.EX2 R42, R42 ;  /* 0x0000002a002a7308 */ /* 0x000ff00000000800 */
[----:B------:R-:W3:Y:S01]  /*b980*/  MUFU.EX2 R43, R43 ;  /* 0x0000002b002b7308 */ /* 0x000ee20000000800 */
[----:B--2---:R-:W-:-:S07]  /*b990*/  F2FP.F16.F32.PACK_AB R9, R41, R40 ;  /* 0x000000282909723e */ /* 0x004fce00000000ff */
[----:B------:R-:W-:Y:S08]  /*b9a0*/  MUFU.EX2 R44, R44 ;  /* 0x0000002c002c7308 */ /* 0x000ff00000000800 */
[----:B------:R-:W2:Y:S01]  /*b9b0*/  MUFU.EX2 R45, R45 ;  /* 0x0000002d002d7308 */ /* 0x000ea20000000800 */
[----:B---3--:R-:W-:-:S07]  /*b9c0*/  F2FP.F16.F32.PACK_AB R10, R43, R42 ;  /* 0x0000002a2b0a723e */ /* 0x008fce00000000ff */
[----:B------:R-:W3:Y:S08]  /*b9d0*/  MUFU.EX2 R23, R23 ;  /* 0x0000001700177308 */ /* 0x000ef00000000800 */
[----:B------:R-:W-:Y:S01]  /*b9e0*/  MUFU.EX2 R24, R24 ;  /* 0x0000001800187308 */ /* 0x000fe20000000800 */
[----:B--2---:R-:W-:-:S07]  /*b9f0*/  F2FP.F16.F32.PACK_AB R11, R45, R44 ;  /* 0x0000002c2d0b723e */ /* 0x004fce00000000ff */
        /* <DEDUP_REMOVED lines=16> */
[----:B--2---:R-:W-:Y:S02]  /*bb00*/  F2FP.F16.F32.PACK_AB R18, R33, R32 ;  /* 0x000000202112723e */ /* 0x004fe400000000ff */
[----:B---3--:R-:W-:-:S04]  /*bb10*/  F2FP.F16.F32.PACK_AB R19, R35, R34 ;  /* 0x000000222313723e */ /* 0x008fc800000000ff */
[----:B------:R1:W-:Y:S01]  /*bb20*/  STTM.x16 tmem[UR4], R4 ;  /* 0x00000004000079ed */ /* 0x0003e20008240004 */
[----:B------:R-:W-:Y:S01]  /*bb30*/  USHF.L.U32 UR4, UR9, 0x1f, URZ ;  /* 0x0000001f09047899 */ /* 0x000fe200080006ff */
[----:B------:R-:W2:Y:S02]  /*bb40*/  FENCE.VIEW.ASYNC.T ;  /* 0x00000000000073c6 */ /* 0x000ea40000000200 */
[----:B--2---:R-:W-:-:S03]  /*bb50*/  NOP ;  /* 0x0000000000007918 */ /* 0x004fc60000000000 */
[----:B------:R-:W-:Y:S01]  /*bb60*/  IMAD.U32 R47, RZ, RZ, UR4 ;  /* 0x00000004ff2f7e24 */ /* 0x000fe2000f8e00ff */
[----:B------:R1:W-:Y:S03]  /*bb70*/  @P0 SYNCS.ARRIVE.TRANS64.ART0 RZ, [UR6+0x70], R46 ;  /* 0x0000702effff09a7 */ /* 0x0003e60008500006 */
[----:B------:R-:W2:Y:S02]  /*bb80*/  SYNCS.PHASECHK.TRANS64.TRYWAIT P0, [UR6+0xc0], R47 ;  /* 0x0000c02fff0075a7 */ /* 0x000ea40008001106 */
[----:B-12---:R-:W-:Y:S05]  /*bb90*/  @!P0 BRA `(.L_x_52) ;  /* 0x0000003c00f08947 */ /* 0x006fea0003800000 */
.L_x_124:
[----:B------:R-:W-:Y:S01]  /*bba0*/  MOV R5, UR16 ;  /* 0x0000001000057c02 */ /* 0x000fe20008000f00 */
[----:B-1----:R-:W-:Y:S01]  /*bbb0*/  FMUL R4, R163, R2 ;  /* 0x00000002a3047220 */ /* 0x002fe20000400000 */
[----:B------:R-:W-:Y:S01]  /*bbc0*/  FADD2 R134, R134.F32x2.HI_LO, R142.F32x2.HI_LO ;  /* 0x0000008e8686724b */ /* 0x000fe20000000000 */
[----:B------:R-:W-:Y:S01]  /*bbd0*/  UIADD3 UR11, UPT, UPT, UR11, 0x1, URZ ;  /* 0x000000010b0b7890 */ /* 0x000fe2000fffe0ff */
[----:B------:R-:W-:Y:S01]  /*bbe0*/  FADD2 R136, R136.F32x2.HI_LO, R144.F32x2.HI_LO ;  /* 0x000000908888724b */ /* 0x000fe20000000000 */
[----:B------:R-:W-:Y:S01]  /*bbf0*/  MOV R160, R155 ;  /* 0x0000009b00a07202 */ /* 0x000fe20000000f00 */
[----:B------:R-:W-:Y:S01]  /*bc00*/  FADD2 R4, R4.F32x2.HI_LO, R132.F32x2.HI_LO ;  /* 0x000000840404724b */ /* 0x000fe20000000000 */
[----:B------:R-:W-:Y:S01]  /*bc10*/  UISETP.NE.AND UP1, UPT, UR11, URZ, UPT ;  /* 0x000000ff0b00728c */ /* 0x000fe2000bf25270 */
        /* <DEDUP_REMOVED lines=65> */
.L_x_50:
[----:B------:R-:W1:Y:S01]  /*c030*/  S2R R3, SR_TID.X ;  /* 0x0000000000037919 */ /* 0x000e620000002100 */
[----:B------:R-:W2:Y:S01]  /*c040*/  S2UR UR5, SR_CgaCtaId ;  /* 0x00000000000579c3 */ /* 0x000ea20000008800 */
[----:B------:R-:W-:Y:S01]  /*c050*/  UISETP.GT.AND UP0, UPT, UR67, 0x3, UPT ;  /* 0x000000034300788c */ /* 0x000fe2000bf04270 */
[----:B------:R-:W-:-:S03]  /*c060*/  UMOV UR6, 0x400 ;  /* 0x0000040000067882 */ /* 0x000fc60000000000 */
[----:B------:R-:W-:-:S06]  /*c070*/  USEL UR4, URZ, 0x80, !UP0 ;  /* 0x00000080ff047887 */ /* 0x000fcc000c000000 */
[----:B------:R-:W-:Y:S01]  /*c080*/  IMAD.U32 R0, RZ, RZ, UR4 ;  /* 0x00000004ff007e24 */ /* 0x000fe2000f8e00ff */
[----:B--2---:R-:W-:-:S04]  /*c090*/  ULEA UR4, UR5, UR6, 0x18 ;  /* 0x0000000605047291 */ /* 0x004fc8000f8ec0ff */
[----:B-1----:R-:W-:Y:S01]  /*c0a0*/  LOP3.LUT R3, R0, 0x7f, R3, 0xf8, !PT ;  /* 0x0000007f00037812 */ /* 0x002fe200078ef803 */
[----:B------:R-:W-:-:S03]  /*c0b0*/  IMAD.U32 R0, RZ, RZ, UR13 ;  /* 0x0000000dff007e24 */ /* 0x000fc6000f8e00ff */
[----:B------:R-:W-:-:S05]  /*c0c0*/  LEA R3, R3, UR4, 0x2 ;  /* 0x0000000403037c11 */ /* 0x000fca000f8e10ff */
[----:B------:R2:W-:Y:S04]  /*c0d0*/  STS [R3+0x11c], R2 ;  /* 0x00011c0203007388 */ /* 0x0005e80000000800 */
[----:B------:R2:W-:Y:S01]  /*c0e0*/  STS [R3+0x51c], R155 ;  /* 0x00051c9b03007388 */ /* 0x0005e20000000800 */
[----:B------:R2:W-:Y:S06]  /*c0f0*/  BAR.ARV R0, 0x40 ;  /* 0x000100000000751d */ /* 0x0005ec0000002000 */
.L_x_42:
[----:B------:R-:W3:Y:S01]  /*c100*/  S2UR UR5, SR_CgaCtaId ;  /* 0x00000000000579c3 */ /* 0x000ee20000008800 */
[----:B------:R-:W-:Y:S01]  /*c110*/  UISETP.GT.AND UP0, UPT, UR67, 0x3, UPT ;  /* 0x000000034300788c */ /* 0x000fe2000bf04270 */
[----:B------:R-:W-:Y:S01]  /*c120*/  UMOV UR4, 0x400 ;  /* 0x0000040000047882 */ /* 0x000fe20000000000 */
[----:B------:R-:W-:-:S06]  /*c130*/  USHF.L.U32 UR9, UR9, 0x1f, URZ ;  /* 0x0000001f09097899 */ /* 0x000fcc00080006ff */
[----:B--2---:R-:W-:Y:S01]  /*c140*/  MOV R0, UR9 ;  /* 0x0000000900007c02 */ /* 0x004fe20008000f00 */
[----:B---3--:R-:W-:-:S04]  /*c150*/  ULEA UR5, UR5, UR4, 0x18 ;  /* 0x0000000405057291 */ /* 0x008fc8000f8ec0ff */
[----:B------:R-:W-:Y:S02]  /*c160*/  UIADD3 UR4, UPT, UPT, UR5, 0x8, URZ ;  /* 0x0000000805047890 */ /* 0x000fe4000fffe0ff */
[----:B------:R-:W-:-:S09]  /*c170*/  @!UP0 UIADD3 UR4, UPT, UPT, UR5, URZ, URZ ;  /* 0x000000ff05048290 */ /* 0x000fd2000fffe0ff */
[----:B------:R-:W2:Y:S02]  /*c180*/  SYNCS.PHASECHK.TRANS64.TRYWAIT P0, [UR4+0xc0], R0 ;  /* 0x0000c000ff0075a7 */ /* 0x000ea40008001104 */
[----:B--2---:R-:W-:Y:S05]  /*c190*/  @!P0 BRA `(.L_x_54) ;  /* 0x0000003800948947 */ /* 0x004fea0003800000 */
.L_x_126:
[----:B------:R-:W-:Y:S06]  /*c1a0*/  BAR.ARV 0x2, 0x1a0 ;  /* 0x0086800000007b1d */ /* 0x000fec0000002000 */
.L_x_30:
[----:B------:R-:W-:-:S04]  /*c1b0*/  ULOP3.LUT UR4, UR67, 0xfffffffc, URZ, 0xc0, !UPT ;  /* 0xfffffffc43047892 */ /* 0x000fc8000f8ec0ff */
[----:B------:R-:W-:-:S06]  /*c1c0*/  UISETP.NE.AND UP0, UPT, UR4, 0x8, UPT ;  /* 0x000000080400788c */ /* 0x000fcc000bf05270 */
[----:B------:R-:W-:-:S13]  /*c1d0*/  PLOP3.LUT P0, PT, PT, PT, UP0, 0x80, 0x8 ;  /* 0x000000000008781c */ /* 0x000fda0003f0f008 */
[----:B--23--:R-:W-:Y:S05]  /*c1e0*/  @P0 EXIT ;  /* 0x000000000000094d */ /* 0x00cfea0003800000 */
[----:B------:R-:W-:-:S08]  /*c1f0*/  NOP ;  /* 0x0000000000007918 */ /* 0x000fd00000000000 */
[----:B------:R-:W2:-:S00]  /*c200*/  USETMAXREG.DEALLOC.CTAPOOL 0x48 ;  /* 0x00000048000079c8 */ /* 0x000e8000080e0500 */
[----:B------:R-:W3:Y:S01]  /*c210*/  S2UR UR11, SR_CTAID.X ;  /* 0x00000000000b79c3 */ /* 0x000ee20000002500 */
[----:B------:R-:W3:Y:S01]  /*c220*/  LDCU UR4, c[0x0][0x640] ;  /* 0x0000c800ff0477ac */ /* 0x000ee20008000800 */
[----:B--2---:R-:W2:Y:S01]  /*c230*/  S2R R40, SR_TID.X ;  /* 0x0000000000287919 */ /* 0x004ea20000002100 */
[----:B-1----:R-:W-:Y:S02]  /*c240*/  IMAD.MOV.U32 R0, RZ, RZ, 0x1 ;  /* 0x00000001ff007424 */ /* 0x002fe400078e00ff */
[----:B------:R-:W-:Y:S01]  /*c250*/  HFMA2 R6, -RZ, RZ, 0, 5.9604644775390625e-08 ;  /* 0x00000001ff067431 */ /* 0x000fe200000001ff */
[----:B------:R-:W1:Y:S01]  /*c260*/  LDCU.U8 UR8, c[0x0][0x644] ;  /* 0x0000c880ff0877ac */ /* 0x000e620008000000 */
[----:B------:R-:W4:Y:S01]  /*c270*/  LDCU.U8 UR7, c[0x0][0x645] ;  /* 0x0000c8a0ff0777ac */ /* 0x000f220008000000 */
[----:B------:R-:W5:Y:S01]  /*c280*/  LDCU UR6, c[0x0][0x654] ;  /* 0x0000ca80ff0677ac */ /* 0x000f620008000800 */
[----:B------:R-:W1:Y:S01]  /*c290*/  LDCU.U8 UR12, c[0x0][0x639] ;  /* 0x0000c720ff0c77ac */ /* 0x000e620008000000 */
[----:B------:R-:W1:Y:S01]  /*c2a0*/  LDCU.U8 UR13, c[0x0][0x651] ;  /* 0x0000ca20ff0d77ac */ /* 0x000e620008000000 */
[----:B---3--:R-:W-:Y:S01]  /*c2b0*/  UIMAD.WIDE.U32 UR4, UR11, UR4, URZ ;  /* 0x000000040b0472a5 */ /* 0x008fe2000f8e00ff */
[----:B------:R-:W3:Y:S03]  /*c2c0*/  LDCU.U8 UR16, c[0x0][0x638] ;  /* 0x0000c700ff1077ac */ /* 0x000ee60008000000 */
[----:B------:R-:W-:Y:S01]  /*c2d0*/  UIADD3 UR4, UPT, UPT, -UR5, UR11, URZ ;  /* 0x0000000b05047290 */ /* 0x000fe2000fffe1ff */
[----:B------:R-:W3:Y:S01]  /*c2e0*/  LDCU.U8 UR17, c[0x0][0x650] ;  /* 0x0000ca00ff1177ac */ /* 0x000ee20008000000 */
[C---:B--2---:R-:W-:Y:S01]  /*c2f0*/  IMAD.SHL.U32 R36, R40.reuse, 0x80, RZ ;  /* 0x0000008028247824 */ /* 0x044fe200078e00ff */
[----:B------:R-:W-:Y:S01]  /*c300*/  LOP3.LUT R2, R40, 0x7f, RZ, 0xc0, !PT ;  /* 0x0000007f28027812 */ /* 0x000fe200078ec0ff */
[----:B-1----:R-:W-:Y:S01]  /*c310*/  USHF.R.U32.HI UR4, URZ, UR8, UR4 ;  /* 0x00000008ff047299 */ /* 0x002fe20008011604 */
[----:B------:R-:W1:Y:S02]  /*c320*/  LDCU.64 UR8, c[0x0][0x630] ;  /* 0x0000c600ff0877ac */ /* 0x000e640008000a00 */
[----:B------:R-:W-:-:S02]  /*c330*/  LOP3.LUT R36, R36, 0xf80, RZ, 0xc0, !PT ;  /* 0x00000f8024247812 */ /* 0x000fc400078ec0ff */
[----:B------:R-:W-:Y:S01]  /*c340*/  SHF.R.U32.HI R3, RZ, 0x5, R2 ;  /* 0x00000005ff037819 */ /* 0x000fe20000011602 */
[----:B------:R-:W-:-:S04]  /*c350*/  UIADD3 UR4, UPT, UPT, UR5, UR4, URZ ;  /* 0x0000000405047290 */ /* 0x000fc8000fffe0ff */
[----:B----4-:R-:W-:Y:S01]  /*c360*/  USHF.R.U32.HI UR10, URZ, UR7, UR4 ;  /* 0x00000007ff0a7299 */ /* 0x010fe20008011604 */
[----:B------:R-:W-:Y:S01]  /*c370*/  IMAD R36, R3, 0x1000, R36 ;  /* 0x0000100003247824 */ /* 0x000fe200078e0224 */
[----:B------:R-:W2:Y:S02]  /*c380*/  LDCU UR7, c[0x0][0x63c] ;  /* 0x0000c780ff0777ac */ /* 0x000ea40008000800 */
[----:B-----5:R-:W-:Y:S02]  /*c390*/  UISETP.GE.AND UP0, UPT, UR10, UR6, UPT ;  /* 0x000000060a00728c */ /* 0x020fe4000bf06270 */
[----:B------:R-:W-:Y:S02]  /*c3a0*/  UIADD3 UR4, UPT, UPT, -UR10, URZ, URZ ;  /* 0x000000ff0a047290 */ /* 0x000fe4000fffe1ff */
[----:B---3--:R-:W-:Y:S01]  /*c3b0*/  USEL UR6, UR16, UR17, !UP0 ;  /* 0x0000001110067287 */ /* 0x008fe2000c000000 */
[----:B------:R-:W3:Y:S03]  /*c3c0*/  LDCU.U8 UR16, c[0x0][0x62c] ;  /* 0x0000c580ff1077ac */ /* 0x000ee60008000000 */
[----:B------:R-:W-:-:S03]  /*c3d0*/  ULOP3.LUT UR6, UR6, 0xff, URZ, 0xc0, !UPT ;  /* 0x000000ff06067892 */ /* 0x000fc6000f8ec0ff */
[----:B-1----:R-:W1:Y:S01]  /*c3e0*/  @UP0 LDCU UR9, c[0x0][0x64c] ;  /* 0x0000c980ff0907ac */ /* 0x002e620008000800 */
[----:B--2---:R-:W-:Y:S01]  /*c3f0*/  UIMAD UR7, UR4, UR7, UR11 ;  /* 0x00000007040772a4 */ /* 0x004fe2000f8e020b */
[----:B------:R-:W2:Y:S03]  /*c400*/  @UP0 LDCU UR8, c[0x0][0x648] ;  /* 0x0000c900ff0807ac */ /* 0x000ea60008000800 */
[----:B-1----:R-:W-:Y:S02]  /*c410*/  UIMAD.WIDE.U32 UR4, UR7, UR9, URZ ;  /* 0x00000009070472a5 */ /* 0x002fe4000f8e00ff */
[----:B------:R-:W-:Y:S02]  /*c420*/  USEL UR9, UR12, UR13, !UP0 ;  /* 0x0000000d0c097287 */ /* 0x000fe4000c000000 */
[----:B------:R-:W-:Y:S01]  /*c430*/  UIADD3 UR4, UPT, UPT, UR7, -UR5, URZ ;  /* 0x8000000507047290 */ /* 0x000fe2000fffe0ff */
[----:B------:R-:W1:Y:S03]  /*c440*/  LDCU.64 UR12, c[0x0][0x620] ;  /* 0x0000c400ff0c77ac */ /* 0x000e660008000a00 */
[----:B------:R-:W-:-:S02]  /*c450*/  USHF.R.U32.HI UR4, URZ, UR6, UR4 ;  /* 0x00000006ff047299 */ /* 0x000fc40008011604 */
[----:B------:R-:W-:-:S03]  /*c460*/  ULOP3.LUT UR6, UR9, 0xff, URZ, 0xc0, !UPT ;  /* 0x000000ff09067892 */ /* 0x000fc6000f8ec0ff */
[----:B------:R-:W4:Y:S01]  /*c470*/  S2UR UR9, SR_CgaCtaId ;  /* 0x00000000000979c3 */ /* 0x000f220000008800 */
[----:B------:R-:W-:Y:S01]  /*c480*/  UIADD3 UR4, UPT, UPT, UR5, UR4, URZ ;  /* 0x0000000405047290 */ /* 0x000fe2000fffe0ff */
[----:B------:R-:W5:Y:S03]  /*c490*/  LDCU UR5, c[0x0][0x628] ;  /* 0x0000c500ff0577ac */ /* 0x000f660008000800 */
[----:B------:R-:W-:-:S04]  /*c4a0*/  USHF.R.U32.HI UR18, URZ, UR6, UR4 ;  /* 0x00000006ff127299 */ /* 0x000fc80008011604 */
[----:B------:R-:W-:-:S04]  /*c4b0*/  UIADD3 UR4, UPT, UPT, -UR18, URZ, URZ ;  /* 0x000000ff12047290 */ /* 0x000fc8000fffe1ff */
[----:B--2---:R-:W-:Y:S01]  /*c4c0*/  UIMAD UR4, UR8, UR4, UR7 ;  /* 0x00000004080472a4 */ /* 0x004fe2000f8e0207 */
[----:B------:R-:W2:Y:S03]  /*c4d0*/  LDCU UR8, c[0x0][0x60c] ;  /* 0x0000c180ff0877ac */ /* 0x000ea60008000800 */
[----:B-1----:R-:W-:Y:S01]  /*c4e0*/  UIMAD UR6, UR10, UR12, UR4 ;  /* 0x0000000c0a0672a4 */ /* 0x002fe2000f8e0204 */
[----:B------:R-:W-:-:S03]  /*c4f0*/  UMOV UR7, 0x400 ;  /* 0x0000040000077882 */ /* 0x000fc60000000000 */
[----:B-----5:R-:W-:Y:S02]  /*c500*/  UIMAD.WIDE.U32 UR4, UR6, UR5, URZ ;  /* 0x00000005060472a5 */ /* 0x020fe4000f8e00ff */
[----:B----4-:R-:W-:Y:S01]  /*c510*/  ULEA UR7, UR9, UR7, 0x18 ;  /* 0x0000000709077291 */ /* 0x010fe2000f8ec0ff */
[----:B------:R-:W-:Y:S01]  /*c520*/  BAR.SYNC.DEFER_BLOCKING 0x2, 0x1a0 ;  /* 0x0086800000007b1d */ /* 0x000fe20000010000 */
[----:B------:R-:W-:-:S04]  /*c530*/  UIADD3 UR4, UPT, UPT, UR6, -UR5, URZ ;  /* 0x8000000506047290 */ /* 0x000fc8000fffe0ff */
[----:B---3--:R-:W-:Y:S01]  /*c540*/  USHF.R.U32.HI UR4, URZ, UR16, UR4 ;  /* 0x00000010ff047299 */ /* 0x008fe20008011604 */
[----:B------:R-:W1:Y:S01]  /*c550*/  LDCU.U8 UR16, c[0x0][0x62d] ;  /* 0x0000c5a0ff1077ac */ /* 0x000e620008000000 */
[----:B--2---:R-:W-:Y:S02]  /*c560*/  UISETP.GE.AND UP0, UPT, UR11, UR8, UPT ;  /* 0x000000080b00728c */ /* 0x004fe4000bf06270 */
[----:B------:R-:W-:Y:S01]  /*c570*/  UIADD3 UR4, UPT, UPT, UR5, UR4, URZ ;  /* 0x0000000405047290 */ /* 0x000fe2000fffe0ff */
[----:B------:R2:W-:Y:S03]  /*c580*/  SYNCS.ARRIVE.TRANS64.ART0 RZ, [UR7+0x60], R0 ;  /* 0x00006000ffff79a7 */ /* 0x0005e60008500007 */
[----:B-1----:R-:W-:-:S04]  /*c590*/  USHF.R.U32.HI UR16, URZ, UR16, UR4 ;  /* 0x00000010ff107299 */ /* 0x002fc80008011604 */
[----:B------:R-:W-:Y:S01]  /*c5a0*/  UIADD3 UR4, UPT, UPT, -UR16, URZ, URZ ;  /* 0x000000ff10047290 */ /* 0x000fe2000fffe1ff */
[----:B------:R2:W-:Y:S03]  /*c5b0*/  SYNCS.ARRIVE.TRANS64.ART0 RZ, [UR7+0x68], R0 ;  /* 0x00006800ffff79a7 */ /* 0x0005e60008500007 */
[----:B------:R-:W-:Y:S01]  /*c5c0*/  UIMAD UR17, UR4, UR13, UR6 ;  /* 0x0000000d041172a4 */ /* 0x000fe2000f8e0206 */
[----:B------:R-:W-:Y:S11]  /*c5d0*/  BRA.U UP0, `(.L_x_55) ;  /* 0x0000002900087547 */ /* 0x000ff6000b800000 */
[----:B------:R-:W1:Y:S01]  /*c5e0*/  LDCU UR5, c[0x0][0x614] ;  /* 0x0000c280ff0577ac */ /* 0x000e620008000800 */
[----:B------:R-:W-:Y:S01]  /*c5f0*/  VIADD R36, R36, UR7 ;  /* 0x0000000724247c36 */ /* 0x000fe20008000000 */
[----:B------:R-:W-:Y:S01]  /*c600*/  SHF.L.U32 R3, R3, 0x15, RZ ;  /* 0x0000001503037819 */ /* 0x000fe200000006ff */
[----:B------:R-:W3:Y:S01]  /*c610*/  LDCU UR10, c[0x0][0x38c] ;  /* 0x00007180ff0a77ac */ /* 0x000ee20008000800 */
[----:B------:R-:W-:Y:S01]  /*c620*/  LEA R37, R2, UR7, 0x2 ;  /* 0x0000000702257c11 */ /* 0x000fe2000f8e10ff */
[----:B------:R-:W-:Y:S01]  /*c630*/  VIADD R38, R36, 0xc00 ;  /* 0x00000c0024267836 */ /* 0x000fe20000000000 */
[----:B------:R-:W4:Y:S01]  /*c640*/  LDCU UR6, c[0x0][0x380] ;  /* 0x00007000ff0677ac */ /* 0x000f220008000800 */
[----:B------:R-:W-:Y:S01]  /*c650*/  ULOP3.LUT UR4, UR67, 0x3, URZ, 0xc0, !UPT ;  /* 0x0000000343047892 */ /* 0x000fe2000f8ec0ff */
[----:B------:R-:W-:Y:S01]  /*c660*/  UMOV UR20, 0x0 ;  /* 0x0000000000147882 */ /* 0x000fe20000000000 */
[----:B------:R-:W-:Y:S02]  /*c670*/  UMOV UR21, 0x1 ;  /* 0x0000000100157882 */ /* 0x000fe40000000000 */
[----:B------:R-:W-:-:S02]  /*c680*/  UIADD3 UR13, UPT, UPT, UR4, 0x3, URZ ;  /* 0x00000003040d7890 */ /* 0x000fc4000fffe0ff */
[----:B------:R-:W-:Y:S02]  /*c690*/  UIADD3 UR9, UPT, UPT, UR4, 0x7, URZ ;  /* 0x0000000704097890 */ /* 0x000fe4000fffe0ff */
[----:B-1----:R-:W-:Y:S02]  /*c6a0*/  UIADD3 UR5, UPT, UPT, -UR18, UR5, URZ ;  /* 0x0000000512057290 */ /* 0x002fe4000fffe1ff */
[----:B------:R-:W-:Y:S01]  /*c6b0*/  IMAD.U32 R39, RZ, RZ, UR13 ;  /* 0x0000000dff277e24 */ /* 0x000fe2000f8e00ff */
[----:B---3--:R-:W-:Y:S01]  /*c6c0*/  UIADD3 UR12, UPT, UPT, UR10, -0x1, URZ ;  /* 0xffffffff0a0c7890 */ /* 0x008fe2000fffe0ff */
[----:B------:R-:W-:Y:S01]  /*c6d0*/  MOV R4, UR9 ;  /* 0x0000000900047c02 */ /* 0x000fe20008000f00 */
[----:B------:R-:W-:Y:S02]  /*c6e0*/  UISETP.GT.AND UP0, UPT, UR10, URZ, UPT ;  /* 0x000000ff0a00728c */ /* 0x000fe4000bf04270 */
[----:B----4-:R-:W-:Y:S01]  /*c6f0*/  UIADD3 UR4, UPT, UPT, UR10, -UR6, URZ ;  /* 0x800000060a047290 */ /* 0x010fe2000fffe0ff */
[----:B------:R1:W-:Y:S01]  /*c700*/  BAR.SYNC.DEFER_BLOCKING R39, 0x40 ;  /* 0x000100270000751d */ /* 0x0003e20000010000 */
[----:B------:R-:W-:-:S02]  /*c710*/  UIADD3 UR6, UPT, UPT, -UR10, URZ, URZ ;  /* 0x000000ff0a067290 */ /* 0x000fc4000fffe1ff */
[----:B------:R-:W-:Y:S02]  /*c720*/  ULEA UR4, UR5, UR4, 0x8 ;  /* 0x0000000405047291 */ /* 0x000fe4000f8e40ff */
[----:B------:R-:W-:Y:S02]  /*c730*/  USHF.R.S32.HI UR6, URZ, 0x1f, UR6 ;  /* 0x0000001fff067899 */ /* 0x000fe40008011406 */
[----:B------:R-:W-:Y:S02]  /*c740*/  UIADD3 UR11, UPT, UPT, -UR4, URZ, URZ ;  /* 0x000000ff040b7290 */ /* 0x000fe4000fffe1ff */
[----:B------:R-:W-:Y:S02]  /*c750*/  ULEA.HI UR10, UR6, -UR10, URZ, 0x7 ;  /* 0x8000000a060a7291 */ /* 0x000fe4000f8f38ff */
[----:B------:R-:W-:Y:S02]  /*c760*/  USHF.R.S32.HI UR5, URZ, 0x1f, UR12 ;  /* 0x0000001fff057899 */ /* 0x000fe4000801140c */
[----:B------:R-:W-:-:S02]  /*c770*/  USHF.R.S32.HI UR6, URZ, 0x1f, UR11 ;  /* 0x0000001fff067899 */ /* 0x000fc4000801140b */
[----:B------:R-:W-:Y:S02]  /*c780*/  UIADD3 UR8, UPT, UPT, UR4, -0x1, URZ ;  /* 0xffffffff04087890 */ /* 0x000fe4000fffe0ff */
[----:B------:R-:W-:Y:S02]  /*c790*/  UISETP.GT.AND UP1, UPT, UR4, URZ, UPT ;  /* 0x000000ff0400728c */ /* 0x000fe4000bf24270 */
[----:B------:R-:W-:Y:S02]  /*c7a0*/  ULEA.HI UR5, UR5, UR12, URZ, 0x7 ;  /* 0x0000000c05057291 */ /* 0x000fe4000f8f38ff */
[----:B------:R-:W-:Y:S02]  /*c7b0*/  ULEA.HI UR4, UR6, -UR4, URZ, 0x7 ;  /* 0x8000000406047291 */ /* 0x000fe4000f8f38ff */
[----:B------:R-:W-:Y:S01]  /*c7c0*/  USHF.R.S32.HI UR12, URZ, 0x1f, UR8 ;  /* 0x0000001fff0c7899 */ /* 0x000fe20008011408 */
[----:B------:R1:W-:Y:S01]  /*c7d0*/  SYNCS.ARRIVE.TRANS64.ART0 RZ, [UR7+0xc0], R0 ;  /* 0x0000c000ffff79a7 */ /* 0x0003e20008500007 */
[----:B------:R-:W-:-:S02]  /*c7e0*/  @UP0 UIMAD.WIDE UR14, UR5, 0x2000000, UR20 ;  /* 0x02000000050e08a5 */ /* 0x000fc4000f8e0214 */
[----:B------:R-:W-:Y:S02]  /*c7f0*/  USHF.R.S32.HI UR4, URZ, 0x7, UR4 ;  /* 0x00000007ff047899 */ /* 0x000fe40008011404 */
[----:B------:R-:W-:Y:S02]  /*c800*/  USHF.R.S32.HI UR10, URZ, 0x7, UR10 ;  /* 0x00000007ff0a7899 */ /* 0x000fe4000801140a */
[----:B------:R-:W-:Y:S02]  /*c810*/  ULEA.HI UR5, UR12, UR8, URZ, 0x7 ;  /* 0x000000080c057291 */ /* 0x000fe4000f8f38ff */
[----:B------:R-:W-:Y:S02]  /*c820*/  UIADD3 UR6, UPT, UPT, -UR4, URZ, URZ ;  /* 0x000000ff04067290 */ /* 0x000fe4000fffe1ff */
[----:B------:R-:W-:Y:S02]  /*c830*/  ULEA.HI.SX32 UR5, UR5, 0x1, 0x19 ;  /* 0x0000000105057891 */ /* 0x000fe4000f8fcaff */
[----:B------:R-:W-:-:S05]  /*c840*/  UIADD3 UR4, UPT, UPT, -UR10, URZ, URZ ;  /* 0x000000ff0a047290 */ /* 0x000fca000fffe1ff */
[----:B------:R-:W-:Y:S02]  /*c850*/  @!UP1 UMOV UR5, UR6 ;  /* 0x0000000600059c82 */ /* 0x000fe40008000000 */
[----:B------:R-:W-:Y:S02]  /*c860*/  @UP0 UMOV UR4, UR15 ;  /* 0x0000000f00040c82 */ /* 0x000fe40008000000 */
[----:B------:R-:W-:-:S04]  /*c870*/  UISETP.LT.AND UP0, UPT, UR5, UR4, UPT ;  /* 0x000000040500728c */ /* 0x000fc8000bf01270 */
[----:B------:R-:W-:-:S04]  /*c880*/  USEL UR4, UR5, UR4, UP0 ;  /* 0x0000000405047287 */ /* 0x000fc80008000000 */
[----:B------:R-:W-:Y:S01]  /*c890*/  UISETP.GE.AND UP0, UPT, UR4, 0x2, UPT ;  /* 0x000000020400788c */ /* 0x000fe2000bf06270 */
[----:B------:R1:W-:Y:S08]  /*c8a0*/  BAR.SYNC.DEFER_BLOCKING R4, 0x40 ;  /* 0x000100040000751d */ /* 0x0003f00000010000 */
[----:B------:R-:W-:Y:S05]  /*c8b0*/  BRA.U !UP0, `(.L_x_56) ;  /* 0x0000000908ec7547 */ /* 0x000fea000b800000 */
[----:B------:R-:W-:Y:S02]  /*c8c0*/  UIADD3 UR6, UPT, UPT, -UR4, URZ, URZ ;  /* 0x000000ff04067290 */ /* 0x000fe4000fffe1ff */
.L_x_59:
[----:B---3--:R3:W-:Y:S01]  /*c8d0*/  BAR.SYNC.DEFER_BLOCKING R39, 0x40 ;  /* 0x000100270000751d */ /* 0x0087e20000010000 */
[----:B------:R-:W-:-:S05]  /*c8e0*/  IMAD.U32 R41, RZ, RZ, UR9 ;  /* 0x00000009ff297e24 */ /* 0x000fca000f8e00ff */
[----:B------:R-:W4:Y:S02]  /*c8f0*/  LDS R42, [R37+0x11c] ;  /* 0x00011c00252a7984 */ /* 0x000f240000000800 */
[----:B----4-:R-:W-:-:S13]  /*c900*/  FSETP.GEU.AND P0, PT, R42, 1, PT ;  /* 0x3f8000002a00780b */ /* 0x010fda0003f0e000 */
[----:B-1----:R-:W-:-:S04]  /*c910*/  VOTE.ANY R4, PT, !P0 ;  /* 0x0000000000047806 */ /* 0x002fc800040e0100 */
[----:B------:R-:W-:-:S13]  /*c920*/  ISETP.NE.AND P0, PT, R4, RZ, PT ;  /* 0x000000ff0400720c */ /* 0x000fda0003f05270 */
[----:B---3--:R-:W-:Y:S05]  /*c930*/  @!P0 BRA `(.L_x_57) ;  /* 0x00000004004c8947 */ /* 0x008fea0003800000 */
[C---:B------:R-:W-:Y:S02]  /*c940*/  R2UR UR4, R3.reuse ;  /* 0x00000000030472ca */ /* 0x040fe400000e0000 */
[----:B------:R-:W-:-:S11]  /*c950*/  R2UR UR5, R3 ;  /* 0x00000000030572ca */ /* 0x000fd600000e0000 */
[----:B------:R-:W1:Y:S02]  /*c960*/  LDTM.x16 R20, tmem[UR4+0x100] ;  /* 0x00010004001479ee */ /* 0x000e640008240000 */
[-C--:B-1----:R-:W-:Y:S02]  /*c970*/  FMUL2 R20, R20.F32x2.HI_LO, R42.reuse.F32 ;  /* 0x0000002a1414724a */ /* 0x082fe40001000000 */
[-C--:B------:R-:W-:Y:S02]  /*c980*/  FMUL2 R22, R22.F32x2.HI_LO, R42.reuse.F32 ;  /* 0x0000002a1616724a */ /* 0x080fe40001000000 */
[-C--:B------:R-:W-:Y:S02]  /*c990*/  FMUL2 R24, R24.F32x2.HI_LO, R42.reuse.F32 ;  /* 0x0000002a1818724a */ /* 0x080fe40001000000 */
[-C--:B------:R-:W-:Y:S02]  /*c9a0*/  FMUL2 R26, R26.F32x2.HI_LO, R42.reuse.F32 ;  /* 0x0000002a1a1a724a */ /* 0x080fe40001000000 */
[----:B------:R-:W-:-:S02]  /*c9b0*/  FMUL2 R28, R28.F32x2.HI_LO, R42.F32 ;  /* 0x0000002a1c1c724a */ /* 0x000fc40001000000 */
[-C--:B------:R-:W-:Y:S02]  /*c9c0*/  FMUL2 R30, R30.F32x2.HI_LO, R42.reuse.F32 ;  /* 0x0000002a1e1e724a */ /* 0x080fe40001000000 */
[-C--:B------:R-:W-:Y:S02]  /*c9d0*/  FMUL2 R32, R32.F32x2.HI_LO, R42.reuse.F32 ;  /* 0x0000002a2020724a */ /* 0x080fe40001000000 */
[----:B------:R-:W-:-:S04]  /*c9e0*/  FMUL2 R34, R34.F32x2.HI_LO, R42.F32 ;  /* 0x0000002a2222724a */ /* 0x000fc80001000000 */
[----:B------:R-:W-:Y:S01]  /*c9f0*/  STTM.x16 tmem[UR5+0x100], R20 ;  /* 0x00010014000079ed */ /* 0x000fe20008240005 */
        /* <DEDUP_REMOVED lines=69> */
[----:B------:R1:W-:Y:S01]  /*ce50*/  STTM.x16 tmem[UR4+0x170], R4 ;  /* 0x00017004000079ed */ /* 0x0003e20008240004 */
[----:B------:R-:W3:Y:S02]  /*ce60*/  FENCE.VIEW.ASYNC.T ;  /* 0x00000000000073c6 */ /* 0x000ee40000000200 */
.L_x_57:
[----:B---3--:R3:W-:Y:S01]  /*ce70*/  SYNCS.ARRIVE.TRANS64.ART0 RZ, [UR7+0x60], R0 ;  /* 0x00006000ffff79a7 */ /* 0x0087e20008500007 */
[----:B------:R-:W-:-:S04]  /*ce80*/  UIADD3 UR6, UPT, UPT, UR6, 0x1, URZ ;  /* 0x0000000106067890 */ /* 0x000fc8000fffe0ff */
[----:B------:R-:W-:Y:S01]  /*ce90*/  UISETP.NE.AND UP0, UPT, UR6, -0x1, UPT ;  /* 0xffffffff0600788c */ /* 0x000fe2000bf05270 */
[----:B------:R3:W-:Y:S01]  /*cea0*/  SYNCS.ARRIVE.TRANS64.ART0 RZ, [UR7+0xc8], R0 ;  /* 0x0000c800ffff79a7 */ /* 0x0007e20008500007 */
[----:B------:R3:W-:Y:S06]  /*ceb0*/  BAR.SYNC.DEFER_BLOCKING R41, 0x40 ;  /* 0x000100290000751d */ /* 0x0007ec0000010000 */
        /* <DEDUP_REMOVED lines=88> */
.L_x_58:
[----:B---3--:R3:W-:Y:S01]  /*d440*/  SYNCS.ARRIVE.TRANS64.ART0 RZ, [UR7+0x68], R0 ;  /* 0x00006800ffff79a7 */ /* 0x0087e20008500007 */
[----:B------:R3:W-:Y:S01]  /*d450*/  SYNCS.ARRIVE.TRANS64.ART0 RZ, [UR7+0xc0], R0 ;  /* 0x0000c000ffff79a7 */ /* 0x0007e20008500007 */
[----:B------:R-:W-:Y:S05]  /*d460*/  BRA.U UP0, `(.L_x_59) ;  /* 0xfffffff500187547 */ /* 0x000fea000b83ffff */
.L_x_56:
[----:B------:R4:W-:Y:S01]  /*d470*/  SYNCS.ARRIVE.TRANS64.ART0 RZ, [UR7+0xc8], R0 ;  /* 0x0000c800ffff79a7 */ /* 0x0009e20008500007 */
[----:B------:R4:W-:Y:S01]  /*d480*/  BAR.SYNC.DEFER_BLOCKING R39, 0x40 ;  /* 0x000100270000751d */ /* 0x0009e20000010000 */
[----:B------:R-:W-:Y:S02]  /*d490*/  IMAD.MOV.U32 R46, RZ, RZ, 0x10 ;  /* 0x00000010ff2e7424 */ /* 0x000fe400078e00ff */
[----:B------:R-:W-:Y:S02]  /*d4a0*/  IMAD.MOV.U32 R47, RZ, RZ, 0x20 ;  /* 0x00000020ff2f7424 */ /* 0x000fe400078e00ff */
[----:B------:R-:W-:Y:S02]  /*d4b0*/  IMAD.MOV.U32 R48, RZ, RZ, 0x40 ;  /* 0x00000040ff307424 */ /* 0x000fe400078e00ff */
[----:B------:R-:W-:Y:S01]  /*d4c0*/  IMAD.MOV.U32 R49, RZ, RZ, -0x80000000 ;  /* 0x80000000ff317424 */ /* 0x000fe200078e00ff */
[----:B------:R4:W5:Y:S04]  /*d4d0*/  LDS R45, [R37+0x11c] ;  /* 0x00011c00252d7984 */ /* 0x0009680000000800 */
[----:B------:R4:W1:Y:S01]  /*d4e0*/  LDS R44, [R37+0x51c] ;  /* 0x00051c00252c7984 */ /* 0x0008620000000800 */
[----:B------:R4:W-:Y:S01]  /*d4f0*/  SYNCS.ARRIVE.TRANS64.ART0 RZ, [UR7+0xc0], R0 ;  /* 0x0000c000ffff79a7 */ /* 0x0009e20008500007 */
[----:B------:R-:W2:Y:S02]  /*d500*/  SYNCS.PHASECHK.TRANS64.TRYWAIT P3, [UR7+0x90], RZ ;  /* 0x000090ffff0075a7 */ /* 0x000ea40008061107 */
[----:B--2---:R-:W-:-:S05]  /*d510*/  R2P PR, R40, 0x7 ;  /* 0x0000000728007804 */ /* 0x004fca0000000000 */
[----:B------:R-:W-:Y:S02]  /*d520*/  SEL R46, R46, 0xfffffff0, !P0 ;  /* 0xfffffff02e2e7807 */ /* 0x000fe40004000000 */
[----:B------:R-:W-:Y:S02]  /*d530*/  SEL R47, R47, 0xffffffe0, !P1 ;  /* 0xffffffe02f2f7807 */ /* 0x000fe40004800000 */
[----:B------:R-:W-:Y:S01]  /*d540*/  SEL R48, R48, 0xffffffc0, !P2 ;  /* 0xffffffc030307807 */ /* 0x000fe20005000000 */
[----:B-1--45:R-:W-:Y:S06]  /*d550*/  @!P3 BRA `(.L_x_60) ;  /* 0x0000002400c8b947 */ /* 0x032fec0003800000 */
.L_x_127:
[----:B------:R-:W1:Y:S01]  /*d560*/  SYNCS.PHASECHK.TRANS64.TRYWAIT P0, [UR7+0xe0], R49 ;  /* 0x0000e031ff0075a7 */ /* 0x000e620008001107 */
[----:B------:R-:W-:Y:S02]  /*d570*/  R2UR UR4, R3 ;  /* 0x00000000030472ca */ /* 0x000fe400000e0000 */
[----:B------:R-:W-:Y:S01]  /*d580*/  FSETP.NE.AND P4, PT, R45, RZ, PT ;  /* 0x000000ff2d00720b */ /* 0x000fe20003f85000 */
[----:B-1----:R-:W-:-:S12]  /*d590*/  @!P0 BRA `(.L_x_61) ;  /* 0x0000002400cc8947 */ /* 0x002fd80003800000 */
.L_x_129:
[----:B-1----:R-:W1:Y:S01]  /*d5a0*/  LDTM.x16 R4, tmem[UR4+0x100] ;  /* 0x00010004000479ee */ /* 0x002e620008240000 */
[----:B------:R-:W-:Y:S02]  /*d5b0*/  FSEL R39, R45, 1, P4 ;  /* 0x3f8000002d277808 */ /* 0x000fe40002000000 */
[----:B------:R-:W-:Y:S02]  /*d5c0*/  R2UR UR4, R3 ;  /* 0x00000000030472ca */ /* 0x000fe400000e0000 */
[----:B------:R-:W-:Y:S02]  /*d5d0*/  SHF.R.U32.HI R51, RZ, 0x3, R38 ;  /* 0x00000003ff337819 */ /* 0x000fe40000011626 */
[----:B------:R-:W1:Y:S02]  /*d5e0*/  MUFU.RCP R39, R39 ;  /* 0x0000002700277308 */ /* 0x000e640000001000 */
[----:B------:R-:W-:-:S05]  /*d5f0*/  LOP3.LUT R51, R38, 0x70, R51, 0x78, !PT ;  /* 0x0000007026337812 */ /* 0x000fca00078e7833 */
[--C-:B------:R-:W-:Y:S02]  /*d600*/  IMAD.IADD R50, R46, 0x1, R51.reuse ;  /* 0x000000012e327824 */ /* 0x100fe400078e0233 */
[--C-:B------:R-:W-:Y:S02]  /*d610*/  IMAD.IADD R53, R47, 0x1, R51.reuse ;  /* 0x000000012f357824 */ /* 0x100fe400078e0233 */
[----:B------:R-:W-:-:S03]  /*d620*/  IMAD.IADD R52, R48, 0x1, R51 ;  /* 0x0000000130347824 */ /* 0x000fc600078e0233 */
[C---:B------:R-:W-:Y:S01]  /*d630*/  IADD3 R54, PT, PT, R46.reuse, R53, RZ ;  /* 0x000000352e367210 */ /* 0x040fe20007ffe0ff */
[----:B------:R-:W-:Y:S02]  /*d640*/  IMAD.IADD R38, R46, 0x1, R52 ;  /* 0x000000012e267824 */ /* 0x000fe400078e0234 */
[-C--:B-1----:R-:W-:Y:S02]  /*d650*/  FMUL2 R10, R10.F32x2.HI_LO, R39.reuse.F32 ;  /* 0x000000270a0a724a */ /* 0x082fe40001000000 */
[-C--:B------:R-:W-:Y:S02]  /*d660*/  FMUL2 R8, R8.F32x2.HI_LO, R39.reuse.F32 ;  /* 0x000000270808724a */ /* 0x080fe40001000000 */
[-C--:B------:R-:W-:Y:S01]  /*d670*/  FMUL2 R6, R6.F32x2.HI_LO, R39.reuse.F32 ;  /* 0x000000270606724a */ /* 0x080fe20001000000 */
[----:B------:R-:W-:Y:S01]  /*d680*/  F2FP.F16.F32.PACK_AB R11, R11, R10 ;  /* 0x0000000a0b0b723e */ /* 0x000fe200000000ff */
        /* <DEDUP_REMOVED lines=8> */
[----:B------:R-:W-:-:S02]  /*d710*/  FMUL2 R30, R12.F32x2.HI_LO, R39.F32 ;  /* 0x000000270c1e724a */ /* 0x000fc40001000000 */
[----:B------:R-:W1:Y:S01]  /*d720*/  LDTM.x16 R12, tmem[UR4+0x110] ;  /* 0x00011004000c79ee */ /* 0x000e620008240000 */
[----:B------:R-:W-:Y:S01]  /*d730*/  F2FP.F16.F32.PACK_AB R6, R5, R4 ;  /* 0x000000040506723e */ /* 0x000fe200000000ff */
[----:B------:R-:W-:Y:S01]  /*d740*/  STS.128 [R51], R8 ;  /* 0x0000000833007388 */ /* 0x000fe20000000c00 */
[----:B------:R-:W-:Y:S02]  /*d750*/  F2FP.F16.F32.PACK_AB R5, R29, R28 ;  /* 0x0000001c1d05723e */ /* 0x000fe400000000ff */
[----:B------:R-:W-:-:S05]  /*d760*/  F2FP.F16.F32.PACK_AB R4, R31, R30 ;  /* 0x0000001e1f04723e */ /* 0x000fca00000000ff */
[----:B------:R2:W-:Y:S01]  /*d770*/  STS.128 [R50], R4 ;  /* 0x0000000432007388 */ /* 0x0005e20000000c00 */
        /* <DEDUP_REMOVED lines=12> */
[----:B------:R-:W-:Y:S01]  /*d840*/  FMUL2 R20, R20.F32x2.HI_LO, R39.F32 ;  /* 0x000000271414724a */ /* 0x000fe20001000000 */
[----:B------:R-:W-:Y:S01]  /*d850*/  F2FP.F16.F32.PACK_AB R26, R25, R24 ;  /* 0x00000018191a723e */ /* 0x000fe200000000ff */
[----:B------:R1:W-:Y:S01]  /*d860*/  STS.128 [R53], R28 ;  /* 0x0000001c35007388 */ /* 0x0003e20000000c00 */
[----:B------:R-:W-:-:S02]  /*d870*/  F2FP.F16.F32.PACK_AB R25, R23, R22 ;  /* 0x000000161719723e */ /* 0x000fc400000000ff */
[----:B------:R-:W-:Y:S01]  /*d880*/  F2FP.F16.F32.PACK_AB R24, R21, R20 ;  /* 0x000000141518723e */ /* 0x000fe200000000ff */
[----:B--2---:R-:W2:Y:S04]  /*d890*/  LDTM.x16 R4, tmem[UR4+0x120] ;  /* 0x00012004000479ee */ /* 0x004ea80008240000 */
[----:B------:R-:W-:Y:S01]  /*d8a0*/  STS.128 [R54], R24 ;  /* 0x0000001836007388 */ /* 0x000fe20000000c00 */
[-C--:B--2---:R-:W-:Y:S02]  /*d8b0*/  FMUL2 R18, R18.F32x2.HI_LO, R39.reuse.F32 ;  /* 0x000000271212724a */ /* 0x084fe40001000000 */
        /* <DEDUP_REMOVED lines=12> */
[----:B------:R-:W-:-:S02]  /*d980*/  F2FP.F16.F32.PACK_AB R41, R7, R6 ;  /* 0x000000060729723e */ /* 0x000fc400000000ff */
[----:B------:R-:W-:Y:S02]  /*d990*/  F2FP.F16.F32.PACK_AB R40, R5, R4 ;  /* 0x000000040528723e */ /* 0x000fe400000000ff */
[----:B------:R-:W-:Y:S02]  /*d9a0*/  F2FP.F16.F32.PACK_AB R20, R13, R12 ;  /* 0x0000000c0d14723e */ /* 0x000fe400000000ff */
[----:B------:R-:W2:Y:S01]  /*d9b0*/  LDTM.x16 R4, tmem[UR4+0x130] ;  /* 0x00013004000479ee */ /* 0x000ea20008240000 */
[----:B------:R4:W-:Y:S04]  /*d9c0*/  STS.128 [R52], R40 ;  /* 0x0000002834007388 */ /* 0x0009e80000000c00 */
[----:B------:R5:W-:Y:S01]  /*d9d0*/  STS.128 [R38], R20 ;  /* 0x0000001426007388 */ /* 0x000be20000000c00 */
[----:B--2---:R-:W-:-:S02]  /*d9e0*/  FMUL2 R18, R18.F32x2.HI_LO, R39.F32 ;  /* 0x000000271212724a */ /* 0x004fc40001000000 */
[-C--:B------:R-:W-:Y:S02]  /*d9f0*/  FMUL2 R10, R10.F32x2.HI_LO, R39.reuse.F32 ;  /* 0x000000270a0a724a */ /* 0x080fe40001000000 */
[-C--:B------:R-:W-:Y:S01]  /*da00*/  FMUL2 R8, R8.F32x2.HI_LO, R39.reuse.F32 ;  /* 0x000000270808724a */ /* 0x080fe20001000000 */
[----:B-1----:R-:W-:Y:S01]  /*da10*/  F2FP.F16.F32.PACK_AB R31, R19, R18 ;  /* 0x00000012131f723e */ /* 0x002fe200000000ff */
        /* <DEDUP_REMOVED lines=12> */
[----:B------:R-:W1:Y:S01]  /*dae0*/  LDTM.x16 R4, tmem[UR4+0x140] ;  /* 0x00014004000479ee */ /* 0x000e620008240000 */
[----:B----4-:R-:W-:-:S05]  /*daf0*/  IADD3 R43, PT, PT, R47, R52, RZ ;  /* 0x000000342f2b7210 */ /* 0x010fca0007ffe0ff */
[----:B------:R-:W-:Y:S01]  /*db00*/  IMAD.IADD R42, R46, 0x1, R43 ;  /* 0x000000012e2a7824 */ /* 0x000fe200078e022b */
[----:B------:R-:W-:Y:S04]  /*db10*/  STS.128 [R43], R32 ;  /* 0x000000202b007388 */ /* 0x000fe80000000c00 */
[----:B------:R2:W-:Y:S01]  /*db20*/  STS.128 [R42], R28 ;  /* 0x0000001c2a007388 */ /* 0x0005e20000000c00 */
[-C--:B-1----:R-:W-:Y:S02]  /*db30*/  FMUL2 R18, R18.F32x2.HI_LO, R39.reuse.F32 ;  /* 0x000000271212724a */ /* 0x082fe40001000000 */
[-C--:B------:R-:W-:Y:S02]  /*db40*/  FMUL2 R10, R10.F32x2.HI_LO, R39.reuse.F32 ;  /* 0x000000270a0a724a */ /* 0x080fe40001000000 */
[-C--:B------:R-:W-:Y:S01]  /*db50*/  FMUL2 R8, R8.F32x2.HI_LO, R39.reuse.F32 ;  /* 0x000000270808724a */ /* 0x080fe20001000000 */
[----:B-----5:R-:W-:Y:S01]  /*db60*/  F2FP.F16.F32.PACK_AB R23, R19, R18 ;  /* 0x000000121317723e */ /* 0x020fe200000000ff */
        /* <DEDUP_REMOVED lines=10> */
[----:B------:R-:W-:Y:S01]  /*dc10*/  F2FP.F16.F32.PACK_AB R21, R15, R14 ;  /* 0x0000000e0f15723e */ /* 0x000fe200000000ff */
[----:B------:R-:W-:Y:S01]  /*dc20*/  STS.128 [R51+0x4000], R24 ;  /* 0x0040001833007388 */ /* 0x000fe20000000c00 */
[----:B------:R-:W-:Y:S02]  /*dc30*/  F2FP.F16.F32.PACK_AB R20, R13, R12 ;  /* 0x0000000c0d14723e */ /* 0x000fe400000000ff */
[----:B------:R-:W1:Y:S03]  /*dc40*/  LDTM.x16 R4, tmem[UR4+0x150] ;  /* 0x00015004000479ee */ /* 0x000e660008240000 */
[----:B------:R4:W-:Y:S01]  /*dc50*/  STS.128 [R50+0x4000], R20 ;  /* 0x0040001432007388 */ /* 0x0009e20000000c00 */
[-C--:B-1----:R-:W-:Y:S02]  /*dc60*/  FMUL2 R10, R10.F32x2.HI_LO, R39.reuse.F32 ;  /* 0x000000270a0a724a */ /* 0x082fe40001000000 */
[----:B------:R-:W-:-:S02]  /*dc70*/  FMUL2 R8, R8.F32x2.HI_LO, R39.F32 ;  /* 0x000000270808724a */ /* 0x000fc40001000000 */
        /* <DEDUP_REMOVED lines=10> */
[----:B--2---:R-:W-:Y:S01]  /*dd20*/  FMUL2 R28, R12.F32x2.HI_LO, R39.F32 ;  /* 0x000000270c1c724a */ /* 0x004fe20001000000 */
[----:B------:R-:W-:Y:S01]  /*dd30*/  F2FP.F16.F32.PACK_AB R6, R17, R16 ;  /* 0x000000101106723e */ /* 0x000fe200000000ff */
[----:B------:R-:W-:Y:S01]  /*dd40*/  STS.128 [R53+0x4000], R8 ;  /* 0x0040000835007388 */ /* 0x000fe20000000c00 */
[----:B------:R-:W-:-:S02]  /*dd50*/  F2FP.F16.F32.PACK_AB R5, R15, R14 ;  /* 0x0000000e0f05723e */ /* 0x000fc400000000ff */
[----:B------:R-:W-:Y:S01]  /*dd60*/  F2FP.F16.F32.PACK_AB R4, R29, R28 ;  /* 0x0000001c1d04723e */ /* 0x000fe200000000ff */
[----:B----4-:R-:W1:Y:S04]  /*dd70*/  LDTM.x16 R12, tmem[UR4+0x160] ;  /* 0x00016004000c79ee */ /* 0x010e680008240000 */
[----:B------:R2:W-:Y:S01]  /*dd80*/  STS.128 [R54+0x4000], R4 ;  /* 0x0040000436007388 */ /* 0x0005e20000000c00 */
        /* <DEDUP_REMOVED lines=11> */
[----:B--2---:R-:W1:Y:S01]  /*de40*/  LDTM.x16 R4, tmem[UR4+0x170] ;  /* 0x00017004000479ee */ /* 0x004e620008240000 */
[----:B------:R-:W-:Y:S01]  /*de50*/  F2FP.F16.F32.PACK_AB R27, R27, R26 ;  /* 0x0000001a1b1b723e */ /* 0x000fe200000000ff */
[----:B------:R-:W-:Y:S01]  /*de60*/  FMUL2 R22, R22.F32x2.HI_LO, R39.F32 ;  /* 0x000000271616724a */ /* 0x000fe20001000000 */
[----:B------:R-:W-:Y:S01]  /*de70*/  F2FP.F16.F32.PACK_AB R26, R25, R24 ;  /* 0x00000018191a723e */ /* 0x000fe200000000ff */
[----:B------:R2:W-:Y:S01]  /*de80*/  STS.128 [R52+0x4000], R28 ;  /* 0x0040001c34007388 */ /* 0x0005e20000000c00 */
[----:B------:R-:W-:-:S02]  /*de90*/  F2FP.F16.F32.PACK_AB R24, R21, R20 ;  /* 0x000000141518723e */ /* 0x000fc400000000ff */
[----:B------:R-:W-:-:S05]  /*dea0*/  F2FP.F16.F32.PACK_AB R25, R23, R22 ;  /* 0x000000161719723e */ /* 0x000fca00000000ff */
[----:B------:R2:W-:Y:S01]  /*deb0*/  STS.128 [R38+0x4000], R24 ;  /* 0x0040001826007388 */ /* 0x0005e20000000c00 */
[-C--:B-1----:R-:W-:Y:S02]  /*dec0*/  FMUL2 R20, R4.F32x2.HI_LO, R39.reuse.F32 ;  /* 0x000000270414724a */ /* 0x082fe40001000000 */
[-C--:B------:R-:W-:Y:S02]  /*ded0*/  FMUL2 R4, R6.F32x2.HI_LO, R39.reuse.F32 ;  /* 0x000000270604724a */ /* 0x080fe40001000000 */
        /* <DEDUP_REMOVED lines=12> */
[----:B------:R2:W-:Y:S01]  /*dfa0*/  STS.128 [R43+0x4000], R4 ;  /* 0x004000042b007388 */ /* 0x0005e20000000c00 */
[----:B------:R-:W-:Y:S02]  /*dfb0*/  F2FP.F16.F32.PACK_AB R9, R15, R14 ;  /* 0x0000000e0f09723e */ /* 0x000fe400000000ff */
[----:B------:R-:W-:Y:S02]  /*dfc0*/  F2FP.F16.F32.PACK_AB R8, R13, R12 ;  /* 0x0000000c0d08723e */ /* 0x000fe400000000ff */
[----:B------:R-:W-:-:S03]  /*dfd0*/  MOV R12, UR9 ;  /* 0x00000009000c7c02 */ /* 0x000fc60008000f00 */
[----:B------:R2:W-:Y:S01]  /*dfe0*/  STS.128 [R42+0x4000], R8 ;  /* 0x004000082a007388 */ /* 0x0005e20000000c00 */
[----:B------:R1:W-:Y:S06]  /*dff0*/  MEMBAR.ALL.CTA ;  /* 0x0000000000007992 */ /* 0x0003ec0000008000 */
[----:B-1----:R-:W1:Y:S02]  /*e000*/  FENCE.VIEW.ASYNC.S ;  /* 0x00000000000073c6 */ /* 0x002e640000000000 */
[----:B-1----:R2:W-:Y:S01]  /*e010*/  SYNCS.ARRIVE.TRANS64.ART0 RZ, [UR7+0x60], R0 ;  /* 0x00006000ffff79a7 */ /* 0x0025e20008500007 */
[----:B------:R2:W-:Y:S01]  /*e020*/  SYNCS.ARRIVE.TRANS64.ART0 RZ, [UR7+0xd0], R0 ;  /* 0x0000d000ffff79a7 */ /* 0x0005e20008500007 */
[----:B------:R2:W-:Y:S06]  /*e030*/  BAR.SYNC.DEFER_BLOCKING R12, 0x40 ;  /* 0x0001000c0000751d */ /* 0x0005ec0000010000 */
[----:B------:R2:W1:Y:S04]  /*e040*/  LDS R40, [R37+0x31c] ;  /* 0x00031c0025287984 */ /* 0x0004680000000800 */
[----:B------:R2:W4:Y:S01]  /*e050*/  LDS R41, [R37+0x71c] ;  /* 0x00071c0025297984 */ /* 0x0005220000000800 */
[----:B------:R2:W-:Y:S01]  /*e060*/  SYNCS.ARRIVE.TRANS64.ART0 RZ, [UR7+0xc8], R0 ;  /* 0x0000c800ffff79a7 */ /* 0x0005e20008500007 */
[----:B------:R-:W5:Y:S02]  /*e070*/  SYNCS.PHASECHK.TRANS64.TRYWAIT P0, [UR7+0x98], RZ ;  /* 0x000098ffff0075a7 */ /* 0x000f640008001107 */
[----:B-12-45:R-:W-:Y:S05]  /*e080*/  @!P0 BRA `(.L_x_62) ;  /* 0x0000001c002c8947 */ /* 0x036fea0003800000 */
.L_x_130:
[----:B------:R-:W1:Y:S01]  /*e090*/  SYNCS.PHASECHK.TRANS64.TRYWAIT P0, [UR7+0xe8], R49 ;  /* 0x0000e831ff0075a7 */ /* 0x000e620008001107 */
[----:B------:R-:W-:Y:S02]  /*e0a0*/  R2UR UR4, R3 ;  /* 0x00000000030472ca */ /* 0x000fe400000e0000 */
[----:B------:R-:W-:Y:S01]  /*e0b0*/  FSETP.NE.AND P5, PT, R40, RZ, PT ;  /* 0x000000ff2800720b */ /* 0x000fe20003fa5000 */
[----:B-1----:R-:W-:-:S12]  /*e0c0*/  @!P0 BRA `(.L_x_63) ;  /* 0x0000001c00308947 */ /* 0x002fd80003800000 */
.L_x_132:
[----:B------:R-:W2:Y:S01]  /*e0d0*/  LDTM.x16 R12, tmem[UR4+0x180] ;  /* 0x00018004000c79ee */ /* 0x000ea20008240000 */
[----:B------:R-:W-:Y:S01]  /*e0e0*/  FSEL R42, R40, 1, P5 ;  /* 0x3f800000282a7808 */ /* 0x000fe20002800000 */
[----:B------:R-:W-:Y:S01]  /*e0f0*/  VIADD R36, R36, 0x8c00 ;  /* 0x00008c0024247836 */ /* 0x000fe20000000000 */
[C---:B------:R-:W-:Y:S01]  /*e100*/  R2UR UR4, R3.reuse ;  /* 0x00000000030472ca */ /* 0x040fe200000e0000 */
[----:B------:R-:W4:Y:S01]  /*e110*/  LDCU.64 UR8, c[0x0][0x3c8] ;  /* 0x00007900ff0877ac */ /* 0x000f220008000a00 */
[----:B------:R-:W-:Y:S01]  /*e120*/  R2UR UR5, R3 ;  /* 0x00000000030572ca */ /* 0x000fe200000e0000 */
[----:B------:R-:W-:Y:S01]  /*e130*/  @P4 MUFU.LG2 R45, R45 ;  /* 0x0000002d002d4308 */ /* 0x000fe20000000c00 */
[----:B------:R-:W-:Y:S01]  /*e140*/  SHF.R.U32.HI R43, RZ, 0x3, R36 ;  /* 0x00000003ff2b7819 */ /* 0x000fe20000011624 */
[----:B------:R-:W5:Y:S01]  /*e150*/  LDC R3, c[0x0][0x614] ;  /* 0x00018500ff037b82 */ /* 0x000f620000000800 */
[----:B------:R-:W1:Y:S02]  /*e160*/  LDCU.64 UR12, c[0x0][0x3d0] ;  /* 0x00007a00ff0c77ac */ /* 0x000e640008000a00 */
[----:B------:R-:W-:Y:S01]  /*e170*/  LOP3.LUT R43, R36, 0x70, R43, 0x78, !PT ;  /* 0x00000070242b7812 */ /* 0x000fe200078e782b */
[----:B------:R-:W3:Y:S02]  /*e180*/  LDCU UR14, c[0x0][0x380] ;  /* 0x00007000ff0e77ac */ /* 0x000ee40008000800 */
[----:B------:R-:W2:Y:S02]  /*e190*/  MUFU.RCP R42, R42 ;  /* 0x0000002a002a7308 */ /* 0x000ea40000001000 */
[--C-:B------:R-:W-:Y:S01]  /*e1a0*/  IMAD.IADD R51, R47, 0x1, R43.reuse ;  /* 0x000000012f337824 */ /* 0x100fe200078e022b */
[----:B------:R-:W1:Y:S01]  /*e1b0*/  LDCU.64 UR10, c[0x0][0x3b0] ;  /* 0x00007600ff0a77ac */ /* 0x000e620008000a00 */
[----:B------:R-:W-:-:S02]  /*e1c0*/  IMAD.IADD R52, R46, 0x1, R43 ;  /* 0x000000012e347824 */ /* 0x000fc400078e022b */
[----:B------:R-:W-:Y:S01]  /*e1d0*/  IMAD.IADD R48, R48, 0x1, R43 ;  /* 0x0000000130307824 */ /* 0x000fe200078e022b */
[C---:B------:R-:W-:Y:S01]  /*e1e0*/  IADD3 R49, PT, PT, R46.reuse, R51, RZ ;  /* 0x000000332e317210 */ /* 0x040fe20007ffe0ff */
[----:B------:R-:W1:Y:S02]  /*e1f0*/  @P5 MUFU.LG2 R40, R40 ;  /* 0x0000002800285308 */ /* 0x000e640000000c00 */
[----:B------:R-:W-:Y:S01]  /*e200*/  IMAD.IADD R50, R46, 0x1, R48 ;  /* 0x000000012e327824 */ /* 0x000fe200078e0230 */
[----:B------:R-:W-:-:S05]  /*e210*/  IADD3 R47, PT, PT, R47, R48, RZ ;  /* 0x000000302f2f7210 */ /* 0x000fca0007ffe0ff */
[----:B------:R-:W-:Y:S02]  /*e220*/  IMAD.IADD R46, R46, 0x1, R47 ;  /* 0x000000012e2e7824 */ /* 0x000fe400078e022f */
[-C--:B--2---:R-:W-:Y:S02]  /*e230*/  FMUL2 R18, R18.F32x2.HI_LO, R42.reuse.F32 ;  /* 0x0000002a1212724a */ /* 0x084fe40001000000 */
[-C--:B------:R-:W-:Y:S02]  /*e240*/  FMUL2 R16, R16.F32x2.HI_LO, R42.reuse.F32 ;  /* 0x0000002a1010724a */ /* 0x080fe40001000000 */
[----:B------:R-:W-:Y:S01]  /*e250*/  FMUL2 R14, R14.F32x2.HI_LO, R42.F32 ;  /* 0x0000002a0e0e724a */ /* 0x000fe20001000000 */
[----:B------:R-:W-:Y:S01]  /*e260*/  F2FP.F16.F32.PACK_AB R35, R19, R18 ;  /* 0x000000121323723e */ /* 0x000fe200000000ff */
[----:B------:R-:W-:Y:S01]  /*e270*/  FMUL2 R12, R12.F32x2.HI_LO, R42.F32 ;  /* 0x0000002a0c0c724a */ /* 0x000fe20001000000 */
[----:B------:R-:W-:Y:S01]  /*e280*/  F2FP.F16.F32.PACK_AB R34, R17, R16 ;  /* 0x000000101122723e */ /* 0x000fe200000000ff */
[----:B------:R-:W-:Y:S01]  /*e290*/  FMUL2 R22, R22.F32x2.HI_LO, R42.F32 ;  /* 0x0000002a1616724a */ /* 0x000fe20001000000 */
[----:B------:R-:W-:Y:S01]  /*e2a0*/  F2FP.F16.F32.PACK_AB R33, R15, R14 ;  /* 0x0000000e0f21723e */ /* 0x000fe200000000ff */
[----:B------:R-:W-:Y:S01]  /*e2b0*/  FMUL2 R26, R26.F32x2.HI_LO, R42.F32 ;  /* 0x0000002a1a1a724a */ /* 0x000fe20001000000 */
[----:B------:R-:W-:Y:S01]  /*e2c0*/  F2FP.F16.F32.PACK_AB R32, R13, R12 ;  /* 0x0000000c0d20723e */ /* 0x000fe200000000ff */
[----:B------:R-:W-:Y:S01]  /*e2d0*/  FMUL2 R24, R24.F32x2.HI_LO, R42.F32 ;  /* 0x0000002a1818724a */ /* 0x000fe20001000000 */
[----:B-1----:R-:W1:Y:S01]  /*e2e0*/  LDTM.x16 R4, tmem[UR4+0x190] ;  /* 0x00019004000479ee */ /* 0x002e620008240000 */
[----:B------:R-:W-:Y:S01]  /*e2f0*/  F2FP.F16.F32.PACK_AB R29, R23, R22 ;  /* 0x00000016171d723e */ /* 0x000fe200000000ff */
[----:B------:R-:W-:Y:S01]  /*e300*/  FMUL2 R20, R20.F32x2.HI_LO, R42.F32 ;  /* 0x0000002a1414724a */ /* 0x000fe20001000000 */
[----:B------:R2:W-:Y:S01]  /*e310*/  STS.128 [R43], R32 ;  /* 0x000000202b007388 */ /* 0x0005e20000000c00 */
[----:B------:R-:W-:-:S02]  /*e320*/  F2FP.F16.F32.PACK_AB R31, R27, R26 ;  /* 0x0000001a1b1f723e */ /* 0x000fc400000000ff */
[----:B------:R-:W-:Y:S02]  /*e330*/  F2FP.F16.F32.PACK_AB R30, R25, R24 ;  /* 0x00000018191e723e */ /* 0x000fe400000000ff */
[----:B------:R-:W-:-:S05]  /*e340*/  F2FP.F16.F32.PACK_AB R28, R21, R20 ;  /* 0x00000014151c723e */ /* 0x000fca00000000ff */
[----:B------:R-:W-:Y:S01]  /*e350*/  STS.128 [R52], R28 ;  /* 0x0000001c34007388 */ /* 0x000fe20000000c00 */
[-C--:B-1----:R-:W-:Y:S02]  /*e360*/  FMUL2 R8, R8.F32x2.HI_LO, R42.reuse.F32 ;  /* 0x0000002a0808724a */ /* 0x082fe40001000000 */
[-C--:B------:R-:W-:Y:S02]  /*e370*/  FMUL2 R4, R4.F32x2.HI_LO, R42.reuse.F32 ;  /* 0x0000002a0404724a */ /* 0x080fe40001000000 */
[-C--:B------:R-:W-:Y:S02]  /*e380*/  FMUL2 R18, R18.F32x2.HI_LO, R42.reuse.F32 ;  /* 0x0000002a1212724a */ /* 0x080fe40001000000 */
[-C--:B------:R-:W-:Y:S02]  /*e390*/  FMUL2 R22, R10.F32x2.HI_LO, R42.reuse.F32 ;  /* 0x0000002a0a16724a */ /* 0x080fe40001000000 */
[----:B------:R-:W-:Y:S01]  /*e3a0*/  FMUL2 R16, R16.F32x2.HI_LO, R42.F32 ;  /* 0x0000002a1010724a */ /* 0x000fe20001000000 */
[----:B------:R-:W-:Y:S01]  /*e3b0*/  F2FP.F16.F32.PACK_AB R11, R19, R18 ;  /* 0x00000012130b723e */ /* 0x000fe200000000ff */
[----:B------:R-:W-:Y:S01]  /*e3c0*/  FMUL2 R6, R6.F32x2.HI_LO, R42.F32 ;  /* 0x0000002a0606724a */ /* 0x000fe20001000000 */
[----:B--2---:R-:W-:Y:S01]  /*e3d0*/  F2FP.F16.F32.PACK_AB R34, R9, R8 ;  /* 0x000000080922723e */ /* 0x004fe200000000ff */
[----:B------:R-:W-:Y:S01]  /*e3e0*/  FMUL2 R8, R14.F32x2.HI_LO, R42.F32 ;  /* 0x0000002a0e08724a */ /* 0x000fe20001000000 */
[----:B------:R-:W-:Y:S01]  /*e3f0*/  F2FP.F16.F32.PACK_AB R32, R5, R4 ;  /* 0x000000040520723e */ /* 0x000fe200000000ff */
[----:B------:R-:W-:Y:S01]  /*e400*/  FMUL2 R4, R12.F32x2.HI_LO, R42.F32 ;  /* 0x0000002a0c04724a */ /* 0x000fe20001000000 */
[----:B------:R-:W-:-:S02]  /*e410*/  F2FP.F16.F32.PACK_AB R35, R23, R22 ;  /* 0x000000161723723e */ /* 0x000fc400000000ff */
[----:B------:R-:W-:Y:S02]  /*e420*/  F2FP.F16.F32.PACK_AB R10, R17, R16 ;  /* 0x00000010110a723e */ /* 0x000fe400000000ff */
[----:B------:R-:W1:Y:S01]  /*e430*/  LDTM.x16 R12, tmem[UR4+0x1a0] ;  /* 0x0001a004000c79ee */ /* 0x000e620008240000 */
[----:B------:R-:W-:Y:S02]  /*e440*/  F2FP.F16.F32.PACK_AB R33, R7, R6 ;  /* 0x000000060721723e */ /* 0x000fe400000000ff */
[----:B------:R-:W-:Y:S02]  /*e450*/  F2FP.F16.F32.PACK_AB R9, R9, R8 ;  /* 0x000000080909723e */ /* 0x000fe400000000ff */
[----:B------:R-:W-:Y:S01]  /*e460*/  F2FP.F16.F32.PACK_AB R8, R5, R4 ;  /* 0x000000040508723e */ /* 0x000fe200000000ff */
[----:B------:R-:W-:Y:S04]  /*e470*/  STS.128 [R51], R32 ;  /* 0x0000002033007388 */ /* 0x000fe80000000c00 */
[----:B------:R2:W-:Y:S01]  /*e480*/  STS.128 [R49], R8 ;  /* 0x0000000831007388 */ /* 0x0005e20000000c00 */
[----:B-1----:R-:W-:-:S02]  /*e490*/  FMUL2 R18, R18.F32x2.HI_LO, R42.F32 ;  /* 0x0000002a1212724a */ /* 0x002fc40001000000 */
        /* <DEDUP_REMOVED lines=13> */
[----:B------:R-:W-:Y:S01]  /*e570*/  STS.128 [R48], R36 ;  /* 0x0000002430007388 */ /* 0x000fe20000000c00 */
[----:B------:R-:W-:-:S02]  /*e580*/  F2FP.F16.F32.PACK_AB R25, R23, R22 ;  /* 0x000000161719723e */ /* 0x000fc400000000ff */
[----:B------:R-:W-:Y:S01]  /*e590*/  F2FP.F16.F32.PACK_AB R24, R21, R20 ;  /* 0x000000141518723e */ /* 0x000fe200000000ff */
[----:B--2---:R-:W1:Y:S04]  /*e5a0*/  LDTM.x16 R4, tmem[UR4+0x1b0] ;  /* 0x0001b004000479ee */ /* 0x004e680008240000 */
[----:B------:R2:W-:Y:S01]  /*e5b0*/  STS.128 [R50], R24 ;  /* 0x0000001832007388 */ /* 0x0005e20000000c00 */
[-C--:B-1----:R-:W-:Y:S02]  /*e5c0*/  FMUL2 R18, R18.F32x2.HI_LO, R42.reuse.F32 ;  /* 0x0000002a1212724a */ /* 0x082fe40001000000 */
        /* <DEDUP_REMOVED lines=12> */
[----:B------:R-:W-:-:S02]  /*e690*/  F2FP.F16.F32.PACK_AB R28, R5, R4 ;  /* 0x00000004051c723e */ /* 0x000fc400000000ff */
[----:B------:R-:W-:Y:S02]  /*e6a0*/  F2FP.F16.F32.PACK_AB R21, R15, R14 ;  /* 0x0000000e0f15723e */ /* 0x000fe400000000ff */
[----:B------:R-:W1:Y:S01]  /*e6b0*/  LDTM.x16 R4, tmem[UR4+0x1c0] ;  /* 0x0001c004000479ee */ /* 0x000e620008240000 */
[----:B------:R-:W-:Y:S01]  /*e6c0*/  F2FP.F16.F32.PACK_AB R20, R33, R32 ;  /* 0x000000202114723e */ /* 0x000fe200000000ff */
[----:B------:R-:W-:Y:S04]  /*e6d0*/  STS.128 [R47], R28 ;  /* 0x0000001c2f007388 */ /* 0x000fe80000000c00 */
[----:B------:R3:W-:Y:S01]  /*e6e0*/  STS.128 [R46], R20 ;  /* 0x000000142e007388 */ /* 0x0007e20000000c00 */
[-C--:B-1----:R-:W-:Y:S02]  /*e6f0*/  FMUL2 R10, R10.F32x2.HI_LO, R42.reuse.F32 ;  /* 0x0000002a0a0a724a */ /* 0x082fe40001000000 */
[----:B------:R-:W-:-:S02]  /*e700*/  FMUL2 R8, R8.F32x2.HI_LO, R42.F32 ;  /* 0x0000002a0808724a */ /* 0x000fc40001000000 */
        /* <DEDUP_REMOVED lines=8> */
[----:B--2---:R-:W-:Y:S01]  /*e790*/  FMUL2 R24, R12.F32x2.HI_LO, R42.F32 ;  /* 0x0000002a0c18724a */ /* 0x004fe20001000000 */
[----:B---3--:R-:W-:Y:S01]  /*e7a0*/  F2FP.F16.F32.PACK_AB R23, R19, R18 ;  /* 0x000000121317723e */ /* 0x008fe200000000ff */
[----:B------:R-:W-:Y:S01]  /*e7b0*/  FMUL2 R20, R14.F32x2.HI_LO, R42.F32 ;  /* 0x0000002a0e14724a */ /* 0x000fe20001000000 */
[----:B------:R-:W-:Y:S01]  /*e7c0*/  F2FP.F16.F32.PACK_AB R22, R17, R16 ;  /* 0x000000101116723e */ /* 0x000fe200000000ff */
[----:B------:R-:W-:Y:S03]  /*e7d0*/  STS.128 [R43+0x4000], R32 ;  /* 0x004000202b007388 */ /* 0x000fe60000000c00 */
[----:B------:R-:W-:Y:S01]  /*e7e0*/  F2FP.F16.F32.PACK_AB R21, R21, R20 ;  /* 0x000000141515723e */ /* 0x000fe200000000ff */
[----:B------:R-:W1:Y:S01]  /*e7f0*/  LDTM.x16 R4, tmem[UR4+0x1d0] ;  /* 0x0001d004000479ee */ /* 0x000e620008240000 */
[----:B------:R-:W-:-:S05]  /*e800*/  F2FP.F16.F32.PACK_AB R20, R25, R24 ;  /* 0x000000181914723e */ /* 0x000fca00000000ff */
[----:B------:R2:W-:Y:S01]  /*e810*/  STS.128 [R52+0x4000], R20 ;  /* 0x0040001434007388 */ /* 0x0005e20000000c00 */
        /* <DEDUP_REMOVED lines=10> */
[-C--:B------:R-:W-:Y:S01]  /*e8c0*/  FMUL2 R14, R14.F32x2.HI_LO, R42.reuse.F32 ;  /* 0x0000002a0e0e724a */ /* 0x080fe20001000000 */
[----:B--2---:R-:W1:Y:S01]  /*e8d0*/  LDTM.x16 R20, tmem[UR5+0x1e0] ;  /* 0x0001e005001479ee */ /* 0x004e620008240000 */
[----:B------:R-:W-:Y:S01]  /*e8e0*/  FMUL2 R12, R12.F32x2.HI_LO, R42.F32 ;  /* 0x0000002a0c0c724a */ /* 0x000fe20001000000 */
[----:B------:R-:W-:Y:S01]  /*e8f0*/  F2FP.F16.F32.PACK_AB R39, R19, R18 ;  /* 0x000000121327723e */ /* 0x000fe200000000ff */
[----:B------:R2:W-:Y:S01]  /*e900*/  STS.128 [R51+0x4000], R4 ;  /* 0x0040000433007388 */ /* 0x0005e20000000c00 */
[----:B------:R-:W-:-:S02]  /*e910*/  F2FP.F16.F32.PACK_AB R38, R17, R16 ;  /* 0x000000101126723e */ /* 0x000fc400000000ff */
[----:B------:R-:W-:Y:S02]  /*e920*/  F2FP.F16.F32.PACK_AB R37, R15, R14 ;  /* 0x0000000e0f25723e */ /* 0x000fe400000000ff */
[----:B------:R-:W-:-:S05]  /*e930*/  F2FP.F16.F32.PACK_AB R36, R13, R12 ;  /* 0x0000000c0d24723e */ /* 0x000fca00000000ff */
[----:B------:R-:W-:Y:S01]  /*e940*/  STS.128 [R49+0x4000], R36 ;  /* 0x0040002431007388 */ /* 0x000fe20000000c00 */
        /* <DEDUP_REMOVED lines=8> */
[----:B--2---:R-:W1:Y:S01]  /*e9d0*/  LDTM.x16 R4, tmem[UR4+0x1f0] ;  /* 0x0001f004000479ee */ /* 0x004e620008240000 */
[----:B------:R-:W-:Y:S01]  /*e9e0*/  USHF.R.S32.HI UR4, URZ, 0x1f, UR17 ;  /* 0x0000001fff047899 */ /* 0x000fe20008011411 */
[----:B------:R-:W-:Y:S01]  /*e9f0*/  FMUL2 R32, R32.F32x2.HI_LO, R42.F32 ;  /* 0x0000002a2020724a */ /* 0x000fe20001000000 */
[----:B------:R-:W-:Y:S01]  /*ea00*/  F2FP.F16.F32.PACK_AB R25, R23, R22 ;  /* 0x000000161719723e */ /* 0x000fe200000000ff */
[-C--:B------:R-:W-:Y:S01]  /*ea10*/  FMUL2 R30, R30.F32x2.HI_LO, R42.reuse.F32 ;  /* 0x0000002a1e1e724a */ /* 0x080fe20001000000 */
[----:B----4-:R-:W-:Y:S01]  /*ea20*/  UIMAD UR6, UR4, UR8, URZ ;  /* 0x00000008040672a4 */ /* 0x010fe2000f8e02ff */
[----:B------:R-:W-:Y:S01]  /*ea30*/  FMUL2 R28, R28.F32x2.HI_LO, R42.F32 ;  /* 0x0000002a1c1c724a */ /* 0x000fe20001000000 */
[----:B------:R-:W-:Y:S01]  /*ea40*/  F2FP.F16.F32.PACK_AB R35, R35, R34 ;  /* 0x000000222323723e */ /* 0x000fe200000000ff */
[----:B------:R-:W-:Y:S01]  /*ea50*/  STS.128 [R48+0x4000], R24 ;  /* 0x0040001830007388 */ /* 0x000fe20000000c00 */
[----:B------:R-:W-:Y:S01]  /*ea60*/  UIMAD UR6, UR17, UR9, UR6 ;  /* 0x00000009110672a4 */ /* 0x000fe2000f8e0206 */
[----:B------:R-:W-:Y:S01]  /*ea70*/  F2FP.F16.F32.PACK_AB R34, R33, R32 ;  /* 0x000000202122723e */ /* 0x000fe200000000ff */
[----:B------:R-:W-:Y:S01]  /*ea80*/  ULOP3.LUT UR9, URZ, UR18, URZ, 0x33, !UPT ;  /* 0x00000012ff097292 */ /* 0x000fe2000f8e33ff */
[----:B------:R-:W-:Y:S01]  /*ea90*/  F2FP.F16.F32.PACK_AB R33, R31, R30 ;  /* 0x0000001e1f21723e */ /* 0x000fe200000000ff */
[----:B------:R-:W-:Y:S01]  /*eaa0*/  UIMAD.WIDE.U32 UR4, UR17, UR8, URZ ;  /* 0x00000008110472a5 */ /* 0x000fe2000f8e00ff */
[----:B------:R-:W-:Y:S01]  /*eab0*/  F2FP.F16.F32.PACK_AB R32, R29, R28 ;  /* 0x0000001c1d20723e */ /* 0x000fe200000000ff */
[----:B------:R-:W-:-:S02]  /*eac0*/  USHF.R.S32.HI UR8, URZ, 0x1f, UR16 ;  /* 0x0000001fff087899 */ /* 0x000fc40008011410 */
[----:B-----5:R-:W-:Y:S01]  /*ead0*/  VIADD R3, R3, UR9 ;  /* 0x0000000903037c36 */ /* 0x020fe20008000000 */
[----:B------:R-:W-:Y:S01]  /*eae0*/  UIADD3 UR5, UPT, UPT, UR5, UR6, URZ ;  /* 0x0000000605057290 */ /* 0x000fe2000fffe0ff */
[----:B------:R-:W-:Y:S01]  /*eaf0*/  STS.128 [R50+0x4000], R32 ;  /* 0x0040002032007388 */ /* 0x000fe20000000c00 */
[----:B------:R-:W-:Y:S02]  /*eb00*/  UIMAD UR8, UR8, UR12, URZ ;  /* 0x0000000c080872a4 */ /* 0x000fe4000f8e02ff */
[----:B------:R-:W-:Y:S01]  /*eb10*/  SHF.L.U32 R3, R3, 0x8, RZ ;  /* 0x0000000803037819 */ /* 0x000fe200000006ff */
[----:B------:R-:W-:Y:S01]  /*eb20*/  UIMAD.WIDE.U32 UR4, UR16, UR12, UR4 ;  /* 0x0000000c100472a5 */ /* 0x000fe2000f8e0004 */
[-C--:B-1----:R-:W-:Y:S01]  /*eb30*/  FMUL2 R20, R4.F32x2.HI_LO, R42.reuse.F32 ;  /* 0x0000002a0414724a */ /* 0x082fe20001000000 */
[----:B------:R-:W-:Y:S01]  /*eb40*/  UIMAD UR8, UR16, UR13, UR8 ;  /* 0x0000000d100872a4 */ /* 0x000fe2000f8e0208 */
[-C--:B------:R-:W-:Y:S01]  /*eb50*/  FMUL2 R4, R6.F32x2.HI_LO, R42.reuse.F32 ;  /* 0x0000002a0604724a */ /* 0x080fe20001000000 */
[----:B------:R-:W1:Y:S01]  /*eb60*/  LDCU.64 UR12, c[0x0][0x358] ;  /* 0x00006b00ff0c77ac */ /* 0x000e620008000a00 */
        /* <DEDUP_REMOVED lines=10> */
[----:B------:R-:W2:Y:S01]  /*ec10*/  @P4 LDC R13, c[0x0][0x600] ;  /* 0x00018000ff0d4b82 */ /* 0x000ea20000000800 */
[----:B------:R-:W-:Y:S01]  /*ec20*/  F2FP.F16.F32.PACK_AB R4, R21, R20 ;  /* 0x000000141504723e */ /* 0x000fe200000000ff */
[----:B------:R-:W-:Y:S01]  /*ec30*/  UIADD3 UR5, UPT, UPT, UR5, UR8, URZ ;  /* 0x0000000805057290 */ /* 0x000fe2000fffe0ff */
[----:B------:R-:W-:-:S02]  /*ec40*/  F2FP.F16.F32.PACK_AB R11, R19, R18 ;  /* 0x00000012130b723e */ /* 0x000fc400000000ff */
[----:B------:R-:W-:Y:S01]  /*ec50*/  F2FP.F16.F32.PACK_AB R10, R17, R16 ;  /* 0x00000010110a723e */ /* 0x000fe200000000ff */
[----:B------:R3:W-:Y:S01]  /*ec60*/  STS.128 [R47+0x4000], R4 ;  /* 0x004000042f007388 */ /* 0x0007e20000000c00 */
[----:B------:R-:W-:Y:S01]  /*ec70*/  F2FP.F16.F32.PACK_AB R9, R15, R14 ;  /* 0x0000000e0f09723e */ /* 0x000fe200000000ff */
[----:B------:R-:W4:Y:S01]  /*ec80*/  @P5 LDC R12, c[0x0][0x600] ;  /* 0x00018000ff0c5b82 */ /* 0x000f220000000800 */
[----:B------:R-:W-:Y:S02]  /*ec90*/  IADD3 R15, PT, PT, -R3, UR14, RZ ;  /* 0x0000000e030f7c10 */ /* 0x000fe4000fffe1ff */
[----:B------:R-:W-:Y:S01]  /*eca0*/  SHF.R.S32.HI R14, RZ, 0x1f, R3 ;  /* 0x0000001fff0e7819 */ /* 0x000fe20000011403 */
[----:B------:R5:W-:Y:S01]  /*ecb0*/  STS.128 [R46+0x4000], R8 ;  /* 0x004000082e007388 */ /* 0x000be20000000c00 */
[CC--:B------:R-:W-:Y:S01]  /*ecc0*/  ISETP.GT.AND P3, PT, R15.reuse, R2.reuse, PT ;  /* 0x000000020f00720c */ /* 0x0c0fe20003f64270 */
[----:B------:R-:W-:Y:S01]  /*ecd0*/  VIADD R15, R15, 0xffffff80 ;  /* 0xffffff800f0f7836 */ /* 0x000fe20000000000 */
[----:B------:R-:W-:Y:S01]  /*ece0*/  IADD3 R3, P1, P0, R3, UR4, R2 ;  /* 0x0000000403037c10 */ /* 0x000fe2000f83e002 */
[----:B------:R1:W-:Y:S06]  /*ecf0*/  MEMBAR.ALL.CTA ;  /* 0x0000000000007992 */ /* 0x0003ec0000008000 */
[----:B-1----:R-:W1:Y:S01]  /*ed00*/  FENCE.VIEW.ASYNC.S ;  /* 0x00000000000073c6 */ /* 0x002e620000000000 */
[----:B------:R-:W-:Y:S01]  /*ed10*/  ISETP.GT.AND P2, PT, R15, R2, PT ;  /* 0x000000020f00720c */ /* 0x000fe20003f44270 */
[----:B------:R-:W-:Y:S01]  /*ed20*/  IMAD.MOV.U32 R15, RZ, RZ, -0x800000 ;  /* 0xff800000ff0f7424 */ /* 0x000fe200078e00ff */
[----:B------:R-:W-:-:S02]  /*ed30*/  IADD3.X R14, PT, PT, R14, UR5, RZ, P1, P0 ;  /* 0x000000050e0e7c10 */ /* 0x000fc40008fe04ff */
[----:B------:R-:W-:Y:S01]  /*ed40*/  MOV R2, 0xff800000 ;  /* 0xff80000000027802 */ /* 0x000fe20000000f00 */
[----:B--2---:R-:W-:-:S04]  /*ed50*/  @P4 FFMA R13, R44, R13, R45 ;  /* 0x0000000d2c0d4223 */ /* 0x004fc8000000002d */
[----:B------:R-:W-:Y:S01]  /*ed60*/  @P4 FMUL R15, R13, 0.69314718246459960938 ;  /* 0x3f3172180d0f4820 */ /* 0x000fe20000400000 */
[----:B----4-:R-:W-:-:S04]  /*ed70*/  @P5 FFMA R12, R41, R12, R40 ;  /* 0x0000000c290c5223 */ /* 0x010fc80000000028 */
[----:B------:R-:W-:Y:S01]  /*ed80*/  @P5 FMUL R2, R12, 0.69314718246459960938 ;  /* 0x3f3172180c025820 */ /* 0x000fe20000400000 */
[C---:B---3--:R-:W-:Y:S01]  /*ed90*/  LEA R4, P0, R3.reuse, UR10, 0x2 ;  /* 0x0000000a03047c11 */ /* 0x048fe2000f8010ff */
[----:B------:R-:W-:Y:S01]  /*eda0*/  IMAD.MOV.U32 R6, RZ, RZ, RZ ;  /* 0x000000ffff067224 */ /* 0x000fe200078e00ff */
[----:B-1----:R5:W-:Y:S02]  /*edb0*/  SYNCS.ARRIVE.TRANS64.ART0 RZ, [UR7+0x68], R0 ;  /* 0x00006800ffff79a7 */ /* 0x002be40008500007 */
[----:B------:R-:W-:Y:S01]  /*edc0*/  LEA.HI.X R5, R3, UR11, R14, 0x2, P0 ;  /* 0x0000000b03057c11 */ /* 0x000fe200080f140e */
[----:B------:R5:W-:Y:S04]  /*edd0*/  SYNCS.ARRIVE.TRANS64.ART0 RZ, [UR7+0xd8], R0 ;  /* 0x0000d800ffff79a7 */ /* 0x000be80008500007 */
[----:B------:R5:W-:Y:S04]  /*ede0*/  @P3 STG.E desc[UR12][R4.64], R15 ;  /* 0x0000000f04003986 */ /* 0x000be8000c10190c */
[----:B------:R5:W-:Y:S02]  /*edf0*/  @P2 STG.E desc[UR12][R4.64+0x200], R2 ;  /* 0x0002000204002986 */ /* 0x000be4000c10190c */
.L_x_55:
[----:B------:R-:W-:-:S04]  /*ee00*/  SHF.L.U32 R6, R6, 0x1f, RZ ;  /* 0x0000001f06067819 */ /* 0x000fc800000006ff */
[----:B------:R-:W1:Y:S02]  /*ee10*/  SYNCS.PHASECHK.TRANS64.TRYWAIT P0, [UR7+0xe8], R6 ;  /* 0x0000e806ff0075a7 */ /* 0x000e640008001107 */
[----:B-1----:R-:W-:Y:S05]  /*ee20*/  @!P0 BRA `(.L_x_64) ;  /* 0x0000000c00f48947 */ /* 0x002fea0003800000 */
.L_x_134:
[----:B------:R-:W-:Y:S06]  /*ee30*/  BAR.ARV 0x2, 0x1a0 ;  /* 0x0086800000007b1d */ /* 0x000fec0000002000 */
[----:B------:R-:W-:Y:S05]  /*ee40*/  EXIT ;  /* 0x000000000000794d */ /* 0x000fea0003800000 */
.L_x_3:
[----:B------:R-:W-:-:S07]  /*ee50*/  MOV R2, UR4 ;  /* 0x0000000400027c02 */ /* 0x000fce0008000f00 */
.L_x_65:
[----:B-1----:R1:W2:Y:S02]  /*ee60*/  SYNCS.PHASECHK.TRANS64.TRYWAIT P0, [R2+URZ+0xd0], RZ ;  /* 0x0000d0ff020075a7 */ /* 0x0022a400080011ff */
[----:B--2---:R-:W-:Y:S05]  /*ee70*/  @!P0 NANOSLEEP.SYNCS 0x989680 ;  /* 0x009896800000895d */ /* 0x004fea0003900000 */
[----:B------:R-:W2:Y:S02]  /*ee80*/  @!P0 SYNCS.PHASECHK.TRANS64 P0, [R2+URZ+0xd0], RZ ;  /* 0x0000d0ff020085a7 */ /* 0x000ea400080010ff */
[----:B--2---:R-:W-:Y:S05]  /*ee90*/  @!P0 BRA `(.L_x_65) ;  /* 0xfffffffc00f08947 */ /* 0x004fea000383ffff */
[----:B------:R-:W-:Y:S05]  /*eea0*/  BRA `(.L_x_66) ;  /* 0xffffff1800bc7947 */ /* 0x000fea000383ffff */
.L_x_4:
[----:B-1----:R-:W-:-:S07]  /*eeb0*/  MOV R2, UR4 ;  /* 0x0000000400027c02 */ /* 0x002fce0008000f00 */
.L_x_67:
[----:B-1----:R1:W2:Y:S02]  /*eec0*/  SYNCS.PHASECHK.TRANS64.TRYWAIT P0, [R2+URZ+0xd8], RZ ;  /* 0x0000d8ff020075a7 */ /* 0x0022a400080011ff */
[----:B--2---:R-:W-:Y:S05]  /*eed0*/  @!P0 NANOSLEEP.SYNCS 0x989680 ;  /* 0x009896800000895d */ /* 0x004fea0003900000 */
[----:B------:R-:W2:Y:S02]  /*eee0*/  @!P0 SYNCS.PHASECHK.TRANS64 P0, [R2+URZ+0xd8], RZ ;  /* 0x0000d8ff020085a7 */ /* 0x000ea400080010ff */
[----:B--2---:R-:W-:Y:S05]  /*eef0*/  @!P0 BRA `(.L_x_67) ;  /* 0xfffffffc00f08947 */ /* 0x004fea000383ffff */
[----:B------:R-:W-:Y:S05]  /*ef00*/  BRA `(.L_x_68) ;  /* 0xffffff1800e87947 */ /* 0x000fea000383ffff */
.L_x_10:
[----:B------:R-:W-:-:S07]  /*ef10*/  MOV R2, UR28 ;  /* 0x0000001c00027c02 */ /* 0x000fce0008000f00 */
.L_x_69:
[----:B--2---:R2:W3:Y:S02]  /*ef20*/  SYNCS.PHASECHK.TRANS64.TRYWAIT P0, [R2+URZ], RZ ;  /* 0x000000ff020075a7 */ /* 0x0044e400080011ff */
[----:B---3--:R-:W-:Y:S05]  /*ef30*/  @!P0 NANOSLEEP.SYNCS 0x989680 ;  /* 0x009896800000895d */ /* 0x008fea0003900000 */
[----:B------:R-:W3:Y:S02]  /*ef40*/  @!P0 SYNCS.PHASECHK.TRANS64 P0, [R2+URZ], RZ ;  /* 0x000000ff020085a7 */ /* 0x000ee400080010ff */
[----:B---3--:R-:W-:Y:S05]  /*ef50*/  @!P0 BRA `(.L_x_69) ;  /* 0xfffffffc00f08947 */ /* 0x008fea000383ffff */
[----:B------:R-:W-:Y:S05]  /*ef60*/  BRA `(.L_x_70) ;  /* 0xffffff20006c7947 */ /* 0x000fea000383ffff */
.L_x_11:
[----:B------:R-:W-:-:S07]  /*ef70*/  MOV R2, UR28 ;  /* 0x0000001c00027c02 */ /* 0x000fce0008000f00 */
.L_x_71:
[----:B--2---:R2:W3:Y:S02]  /*ef80*/  SYNCS.PHASECHK.TRANS64.TRYWAIT P0, [R2+URZ+0x20], RZ ;  /* 0x000020ff020075a7 */ /* 0x0044e400080011ff */
[----:B---3--:R-:W-:Y:S05]  /*ef90*/  @!P0 NANOSLEEP.SYNCS 0x989680 ;  /* 0x009896800000895d */ /* 0x008fea0003900000 */
[----:B------:R-:W3:Y:S02]  /*efa0*/  @!P0 SYNCS.PHASECHK.TRANS64 P0, [R2+URZ+0x20], RZ ;  /* 0x000020ff020085a7 */ /* 0x000ee400080010ff */
[----:B---3--:R-:W-:Y:S05]  /*efb0*/  @!P0 BRA `(.L_x_71) ;  /* 0xfffffffc00f08947 */ /* 0x008fea000383ffff */
[----:B------:R-:W-:Y:S05]  /*efc0*/  BRA `(.L_x_72) ;  /* 0xffffff2400507947 */ /* 0x000fea000383ffff */
.L_x_12:
[----:B------:R-:W-:-:S07]  /*efd0*/  MOV R2, UR28 ;  /* 0x0000001c00027c02 */ /* 0x000fce0008000f00 */
.L_x_73:
[----:B-1----:R1:W2:Y:S02]  /*efe0*/  SYNCS.PHASECHK.TRANS64.TRYWAIT P0, [R2+URZ+0x8], RZ ;  /* 0x000008ff020075a7 */ /* 0x0022a400080011ff */
[----:B--2---:R-:W-:Y:S05]  /*eff0*/  @!P0 NANOSLEEP.SYNCS 0x989680 ;  /* 0x009896800000895d */ /* 0x004fea0003900000 */
[----:B------:R-:W2:Y:S02]  /*f000*/  @!P0 SYNCS.PHASECHK.TRANS64 P0, [R2+URZ+0x8], RZ ;  /* 0x000008ff020085a7 */ /* 0x000ea400080010ff */
[----:B--2---:R-:W-:Y:S05]  /*f010*/  @!P0 BRA `(.L_x_73) ;  /* 0xfffffffc00f08947 */ /* 0x004fea000383ffff */
[----:B------:R-:W-:Y:S05]  /*f020*/  BRA `(.L_x_74) ;  /* 0xffffff2800807947 */ /* 0x000fea000383ffff */
.L_x_14:
[----:B------:R-:W-:Y:S02]  /*f030*/  MOV R14, UR59 ;  /* 0x0000003b000e7c02 */ /* 0x000fe40008000f00 */
[----:B------:R-:W-:Y:S07]  /*f040*/  MOV R22, R23 ;  /* 0x0000001700167202 */ /* 0x000fee0000000f00 */
.L_x_75:
[----:B-1----:R1:W2:Y:S02]  /*f050*/  SYNCS.PHASECHK.TRANS64.TRYWAIT P0, [R14+URZ], R23 ;  /* 0x000000170e0075a7 */ /* 0x0022a400080011ff */
[----:B--2---:R-:W-:Y:S05]  /*f060*/  @!P0 NANOSLEEP.SYNCS 0x989680 ;  /* 0x009896800000895d */ /* 0x004fea0003900000 */
[----:B------:R-:W2:Y:S02]  /*f070*/  @!P0 SYNCS.PHASECHK.TRANS64 P0, [R14+URZ], R23 ;  /* 0x000000170e0085a7 */ /* 0x000ea400080010ff */
[----:B--2---:R-:W-:Y:S05]  /*f080*/  @!P0 BRA `(.L_x_75) ;  /* 0xfffffffc00f08947 */ /* 0x004fea000383ffff */
[----:B------:R-:W-:Y:S05]  /*f090*/  BRA `(.L_x_76) ;  /* 0xffffff2c00447947 */ /* 0x000fea000383ffff */
.L_x_15:
[----:B------:R-:W-:Y:S02]  /*f0a0*/  MOV R21, UR28 ;  /* 0x0000001c00157c02 */ /* 0x000fe40008000f00 */
[----:B------:R-:W-:Y:S07]  /*f0b0*/  MOV R17, R16 ;  /* 0x0000001000117202 */ /* 0x000fee0000000f00 */
.L_x_77:
[----:B-1----:R1:W2:Y:S02]  /*f0c0*/  SYNCS.PHASECHK.TRANS64.TRYWAIT P0, [R21+URZ+0x60], R17 ;  /* 0x00006011150075a7 */ /* 0x0022a400080011ff */
[----:B--2---:R-:W-:Y:S05]  /*f0d0*/  @!P0 NANOSLEEP.SYNCS 0x989680 ;  /* 0x009896800000895d */ /* 0x004fea0003900000 */
[----:B------:R-:W2:Y:S02]  /*f0e0*/  @!P0 SYNCS.PHASECHK.TRANS64 P0, [R21+URZ+0x60], R17 ;  /* 0x00006011150085a7 */ /* 0x000ea400080010ff */
[----:B--2---:R-:W-:Y:S05]  /*f0f0*/  @!P0 BRA `(.L_x_77) ;  /* 0xfffffffc00f08947 */ /* 0x004fea000383ffff */
[----:B------:R-:W-:Y:S05]  /*f100*/  BRA `(.L_x_78) ;  /* 0xffffff2c004c7947 */ /* 0x000fea000383ffff */
.L_x_16:
[----:B-1----:R-:W-:Y:S02]  /*f110*/  MOV R21, UR28 ;  /* 0x0000001c00157c02 */ /* 0x002fe40008000f00 */
[----:B------:R-:W-:Y:S07]  /*f120*/  MOV R17, R16 ;  /* 0x0000001000117202 */ /* 0x000fee0000000f00 */
.L_x_79:
[----:B-1----:R1:W2:Y:S02]  /*f130*/  SYNCS.PHASECHK.TRANS64.TRYWAIT P0, [R21+URZ+0x70], R17 ;  /* 0x00007011150075a7 */ /* 0x0022a400080011ff */
[----:B--2---:R-:W-:Y:S05]  /*f140*/  @!P0 NANOSLEEP.SYNCS 0x989680 ;  /* 0x009896800000895d */ /* 0x004fea0003900000 */
[----:B------:R-:W2:Y:S02]  /*f150*/  @!P0 SYNCS.PHASECHK.TRANS64 P0, [R21+URZ+0x70], R17 ;  /* 0x00007011150085a7 */ /* 0x000ea400080010ff */
[----:B--2---:R-:W-:Y:S05]  /*f160*/  @!P0 BRA `(.L_x_79) ;  /* 0xfffffffc00f08947 */ /* 0x004fea000383ffff */
[----:B------:R-:W-:Y:S05]  /*f170*/  BRA `(.L_x_80) ;  /* 0xffffff2c00d47947 */ /* 0x000fea000383ffff */
.L_x_17:
[----:B------:R-:W-:Y:S02]  /*f180*/  MOV R14, UR58 ;  /* 0x0000003a000e7c02 */ /* 0x000fe40008000f00 */
[----:B------:R-:W-:Y:S07]  /*f190*/  MOV R20, R21 ;  /* 0x0000001500147202 */ /* 0x000fee0000000f00 */
.L_x_81:
[----:B-1----:R1:W2:Y:S02]  /*f1a0*/  SYNCS.PHASECHK.TRANS64.TRYWAIT P0, [R14+URZ], R21 ;  /* 0x000000150e0075a7 */ /* 0x0022a400080011ff */
[----:B--2---:R-:W-:Y:S05]  /*f1b0*/  @!P0 NANOSLEEP.SYNCS 0x989680 ;  /* 0x009896800000895d */ /* 0x004fea0003900000 */
[----:B------:R-:W2:Y:S02]  /*f1c0*/  @!P0 SYNCS.PHASECHK.TRANS64 P0, [R14+URZ], R21 ;  /* 0x000000150e0085a7 */ /* 0x000ea400080010ff */
[----:B--2---:R-:W-:Y:S05]  /*f1d0*/  @!P0 BRA `(.L_x_81) ;  /* 0xfffffffc00f08947 */ /* 0x004fea000383ffff */
[----:B------:R-:W-:Y:S05]  /*f1e0*/  BRA `(.L_x_82) ;  /* 0xffffff3000147947 */ /* 0x000fea000383ffff */
.L_x_18:
[----:B------:R-:W-:Y:S02]  /*f1f0*/  MOV R21, UR28 ;  /* 0x0000001c00157c02 */ /* 0x000fe40008000f00 */
[----:B------:R-:W-:Y:S07]  /*f200*/  MOV R17, R16 ;  /* 0x0000001000117202 */ /* 0x000fee0000000f00 */
.L_x_83:
[----:B-1----:R1:W2:Y:S02]  /*f210*/  SYNCS.PHASECHK.TRANS64.TRYWAIT P0, [R21+URZ+0x68], R17 ;  /* 0x00006811150075a7 */ /* 0x0022a400080011ff */
[----:B--2---:R-:W-:Y:S05]  /*f220*/  @!P0 NANOSLEEP.SYNCS 0x989680 ;  /* 0x009896800000895d */ /* 0x004fea0003900000 */
[----:B------:R-:W2:Y:S02]  /*f230*/  @!P0 SYNCS.PHASECHK.TRANS64 P0, [R21+URZ+0x68], R17 ;  /* 0x00006811150085a7 */ /* 0x000ea400080010ff */
[----:B--2---:R-:W-:Y:S05]  /*f240*/  @!P0 BRA `(.L_x_83) ;  /* 0xfffffffc00f08947 */ /* 0x004fea000383ffff */
[----:B------:R-:W-:Y:S05]  /*f250*/  BRA `(.L_x_84) ;  /* 0xffffff3400047947 */ /* 0x000fea000383ffff */
.L_x_19:
[----:B------:R-:W-:Y:S02]  /*f260*/  MOV R21, UR28 ;  /* 0x0000001c00157c02 */ /* 0x000fe40008000f00 */
[----:B------:R-:W-:Y:S07]  /*f270*/  MOV R17, R16 ;  /* 0x0000001000117202 */ /* 0x000fee0000000f00 */
.L_x_85:
[----:B-1----:R1:W2:Y:S02]  /*f280*/  SYNCS.PHASECHK.TRANS64.TRYWAIT P0, [R21+URZ+0x78], R17 ;  /* 0x00007811150075a7 */ /* 0x0022a400080011ff */
[----:B--2---:R-:W-:Y:S05]  /*f290*/  @!P0 NANOSLEEP.SYNCS 0x989680 ;  /* 0x009896800000895d */ /* 0x004fea0003900000 */
[----:B------:R-:W2:Y:S02]  /*f2a0*/  @!P0 SYNCS.PHASECHK.TRANS64 P0, [R21+URZ+0x78], R17 ;  /* 0x00007811150085a7 */ /* 0x000ea400080010ff */
[----:B--2---:R-:W-:Y:S05]  /*f2b0*/  @!P0 BRA `(.L_x_85) ;  /* 0xfffffffc00f08947 */ /* 0x004fea000383ffff */
[----:B------:R-:W-:Y:S05]  /*f2c0*/  BRA `(.L_x_86) ;  /* 0xffffff34005c7947 */ /* 0x000fea000383ffff */
.L_x_21:
[----:B-1----:R-:W-:Y:S02]  /*f2d0*/  MOV R2, UR21 ;  /* 0x0000001500027c02 */ /* 0x002fe40008000f00 */
[----:B------:R-:W-:-:S07]  /*f2e0*/  MOV R21, R20 ;  /* 0x0000001400157202 */ /* 0x000fce0000000f00 */
.L_x_87:
[----:B-1----:R1:W2:Y:S02]  /*f2f0*/  SYNCS.PHASECHK.TRANS64.TRYWAIT P0, [R2+URZ+0x20], R21 ;  /* 0x00002015020075a7 */ /* 0x0022a400080011ff */
[----:B--2---:R-:W-:Y:S05]  /*f300*/  @!P0 NANOSLEEP.SYNCS 0x989680 ;  /* 0x009896800000895d */ /* 0x004fea0003900000 */
[----:B------:R-:W2:Y:S02]  /*f310*/  @!P0 SYNCS.PHASECHK.TRANS64 P0, [R2+URZ+0x20], R21 ;  /* 0x00002015020085a7 */ /* 0x000ea400080010ff */
[----:B--2---:R-:W-:Y:S05]  /*f320*/  @!P0 BRA `(.L_x_87) ;  /* 0xfffffffc00f08947 */ /* 0x004fea000383ffff */
[----:B------:R-:W-:Y:S05]  /*f330*/  BRA `(.L_x_88) ;  /* 0xffffff3800187947 */ /* 0x000fea000383ffff */
.L_x_22:
[----:B------:R-:W-:Y:S02]  /*f340*/  MOV R3, UR28 ;  /* 0x0000001c00037c02 */ /* 0x000fe40008000f00 */
[----:B------:R-:W-:-:S07]  /*f350*/  MOV R7, R6 ;  /* 0x0000000600077202 */ /* 0x000fce0000000f00 */
.L_x_89:
[----:B-1----:R1:W2:Y:S02]  /*f360*/  SYNCS.PHASECHK.TRANS64.TRYWAIT P0, [R3+URZ+0x60], R7 ;  /* 0x00006007030075a7 */ /* 0x0022a400080011ff */
[----:B--2---:R-:W-:Y:S05]  /*f370*/  @!P0 NANOSLEEP.SYNCS 0x989680 ;  /* 0x009896800000895d */ /* 0x004fea0003900000 */
[----:B------:R-:W2:Y:S02]  /*f380*/  @!P0 SYNCS.PHASECHK.TRANS64 P0, [R3+URZ+0x60], R7 ;  /* 0x00006007030085a7 */ /* 0x000ea400080010ff */
[----:B--2---:R-:W-:Y:S05]  /*f390*/  @!P0 BRA `(.L_x_89) ;  /* 0xfffffffc00f08947 */ /* 0x004fea000383ffff */
[----:B------:R-:W-:Y:S05]  /*f3a0*/  BRA `(.L_x_90) ;  /* 0xffffff3800dc7947 */ /* 0x000fea000383ffff */
.L_x_23:
[----:B------:R-:W-:Y:S02]  /*f3b0*/  MOV R2, UR20 ;  /* 0x0000001400027c02 */ /* 0x000fe40008000f00 */
[-C--:B------:R-:W-:Y:S02]  /*f3c0*/  MOV R4, R6.reuse ;  /* 0x0000000600047202 */ /* 0x080fe40000000f00 */
[----:B------:R-:W-:-:S07]  /*f3d0*/  MOV R5, R6 ;  /* 0x0000000600057202 */ /* 0x000fce0000000f00 */
.L_x_91:
[----:B-1----:R1:W2:Y:S02]  /*f3e0*/  SYNCS.PHASECHK.TRANS64.TRYWAIT P0, [R2+URZ+0x70], R5 ;  /* 0x00007005020075a7 */ /* 0x0022a400080011ff */
[----:B--2---:R-:W-:Y:S05]  /*f3f0*/  @!P0 NANOSLEEP.SYNCS 0x989680 ;  /* 0x009896800000895d */ /* 0x004fea0003900000 */
[----:B------:R-:W2:Y:S02]  /*f400*/  @!P0 SYNCS.PHASECHK.TRANS64 P0, [R2+URZ+0x70], R5 ;  /* 0x00007005020085a7 */ /* 0x000ea400080010ff */
[----:B--2---:R-:W-:Y:S05]  /*f410*/  @!P0 BRA `(.L_x_91) ;  /* 0xfffffffc00f08947 */ /* 0x004fea000383ffff */
[----:B------:R-:W-:Y:S05]  /*f420*/  BRA `(.L_x_92) ;  /* 0xffffff3c00207947 */ /* 0x000fea000383ffff */
.L_x_24:
[----:B------:R-:W-:Y:S02]  /*f430*/  MOV R2, UR20 ;  /* 0x0000001400027c02 */ /* 0x000fe40008000f00 */
[-C--:B------:R-:W-:Y:S02]  /*f440*/  MOV R4, R6.reuse ;  /* 0x0000000600047202 */ /* 0x080fe40000000f00 */
[----:B------:R-:W-:-:S07]  /*f450*/  MOV R5, R6 ;  /* 0x0000000600057202 */ /* 0x000fce0000000f00 */
.L_x_93:
[----:B-1----:R1:W2:Y:S02]  /*f460*/  SYNCS.PHASECHK.TRANS64.TRYWAIT P0, [R2+URZ+0x68], R5 ;  /* 0x00006805020075a7 */ /* 0x0022a400080011ff */
[----:B--2---:R-:W-:Y:S05]  /*f470*/  @!P0 NANOSLEEP.SYNCS 0x989680 ;  /* 0x009896800000895d */ /* 0x004fea0003900000 */
[----:B------:R-:W2:Y:S02]  /*f480*/  @!P0 SYNCS.PHASECHK.TRANS64 P0, [R2+URZ+0x68], R5 ;  /* 0x00006805020085a7 */ /* 0x000ea400080010ff */
[----:B--2---:R-:W-:Y:S05]  /*f490*/  @!P0 BRA `(.L_x_93) ;  /* 0xfffffffc00f08947 */ /* 0x004fea000383ffff */
[----:B------:R-:W-:Y:S05]  /*f4a0*/  BRA `(.L_x_94) ;  /* 0xffffff3c00947947 */ /* 0x000fea000383ffff */
.L_x_25:
[----:B------:R-:W-:Y:S02]  /*f4b0*/  MOV R2, UR20 ;  /* 0x0000001400027c02 */ /* 0x000fe40008000f00 */
[----:B------:R-:W-:-:S07]  /*f4c0*/  MOV R7, R6 ;  /* 0x0000000600077202 */ /* 0x000fce0000000f00 */
.L_x_95:
[----:B-1----:R1:W2:Y:S02]  /*f4d0*/  SYNCS.PHASECHK.TRANS64.TRYWAIT P0, [R2+URZ+0x78], R7 ;  /* 0x00007807020075a7 */ /* 0x0022a400080011ff */
[----:B--2---:R-:W-:Y:S05]  /*f4e0*/  @!P0 NANOSLEEP.SYNCS 0x989680 ;  /* 0x009896800000895d */ /* 0x004fea0003900000 */
[----:B------:R-:W2:Y:S02]  /*f4f0*/  @!P0 SYNCS.PHASECHK.TRANS64 P0, [R2+URZ+0x78], R7 ;  /* 0x00007807020085a7 */ /* 0x000ea400080010ff */
[----:B--2---:R-:W-:Y:S05]  /*f500*/  @!P0 BRA `(.L_x_95) ;  /* 0xfffffffc00f08947 */ /* 0x004fea000383ffff */
[----:B------:R-:W-:Y:S05]  /*f510*/  BRA `(.L_x_96) ;  /* 0xffffff3c00c07947 */ /* 0x000fea000383ffff */
.L_x_32:
[----:B------:R-:W-:Y:S01]  /*f520*/  HFMA2 R4, -RZ, RZ, -0.0 , 0 ;  /* 0x80000000ff047431 */ /* 0x000fe200000001ff */
[----:B------:R-:W-:Y:S02]  /*f530*/  MOV R2, UR41 ;  /* 0x0000002900027c02 */ /* 0x000fe40008000f00 */
[----:B------:R-:W-:-:S07]  /*f540*/  MOV R5, 0x80000000 ;  /* 0x8000000000057802 */ /* 0x000fce0000000f00 */
.L_x_97:
[----:B-1----:R1:W2:Y:S02]  /*f550*/  SYNCS.PHASECHK.TRANS64.TRYWAIT P0, [R2+URZ+0x38], R5 ;  /* 0x00003805020075a7 */ /* 0x0022a400080011ff */
[----:B--2---:R-:W-:Y:S05]  /*f560*/  @!P0 NANOSLEEP.SYNCS 0x989680 ;  /* 0x009896800000895d */ /* 0x004fea0003900000 */
[----:B------:R-:W2:Y:S02]  /*f570*/  @!P0 SYNCS.PHASECHK.TRANS64 P0, [R2+URZ+0x38], R5 ;  /* 0x00003805020085a7 */ /* 0x000ea400080010ff */
[----:B--2---:R-:W-:Y:S05]  /*f580*/  @!P0 BRA `(.L_x_97) ;  /* 0xfffffffc00f08947 */ /* 0x004fea000383ffff */
[----:B------:R-:W-:Y:S05]  /*f590*/  BRA `(.L_x_98) ;  /* 0xffffff4800107947 */ /* 0x000fea000383ffff */
.L_x_33:
[----:B------:R-:W-:Y:S01]  /*f5a0*/  HFMA2 R4, -RZ, RZ, -0.0 , 0 ;  /* 0x80000000ff047431 */ /* 0x000fe200000001ff */
[----:B------:R-:W-:Y:S02]  /*f5b0*/  MOV R2, UR41 ;  /* 0x0000002900027c02 */ /* 0x000fe40008000f00 */
[----:B------:R-:W-:-:S07]  /*f5c0*/  MOV R5, 0x80000000 ;  /* 0x8000000000057802 */ /* 0x000fce0000000f00 */
.L_x_99:
[----:B-1----:R1:W2:Y:S02]  /*f5d0*/  SYNCS.PHASECHK.TRANS64.TRYWAIT P0, [R2+URZ+0x10], R5 ;  /* 0x00001005020075a7 */ /* 0x0022a400080011ff */
[----:B--2---:R-:W-:Y:S05]  /*f5e0*/  @!P0 NANOSLEEP.SYNCS 0x989680 ;  /* 0x009896800000895d */ /* 0x004fea0003900000 */
[----:B------:R-:W2:Y:S02]  /*f5f0*/  @!P0 SYNCS.PHASECHK.TRANS64 P0, [R2+URZ+0x10], R5 ;  /* 0x00001005020085a7 */ /* 0x000ea400080010ff */
[----:B--2---:R-:W-:Y:S05]  /*f600*/  @!P0 BRA `(.L_x_99) ;  /* 0xfffffffc00f08947 */ /* 0x004fea000383ffff */
[----:B------:R-:W-:Y:S05]  /*f610*/  BRA `(.L_x_100) ;  /* 0xffffff4800607947 */ /* 0x000fea000383ffff */
.L_x_34:
[----:B------:R-:W-:Y:S01]  /*f620*/  HFMA2 R4, -RZ, RZ, -0.0 , 0 ;  /* 0x80000000ff047431 */ /* 0x000fe200000001ff */
[----:B------:R-:W-:Y:S02]  /*f630*/  MOV R2, UR41 ;  /* 0x0000002900027c02 */ /* 0x000fe40008000f00 */
[----:B------:R-:W-:-:S07]  /*f640*/  MOV R5, 0x80000000 ;  /* 0x8000000000057802 */ /* 0x000fce0000000f00 */
.L_x_101:
[----:B-1----:R1:W2:Y:S02]  /*f650*/  SYNCS.PHASECHK.TRANS64.TRYWAIT P0, [R2+URZ+0x18], R5 ;  /* 0x00001805020075a7 */ /* 0x0022a400080011ff */
[----:B--2---:R-:W-:Y:S05]  /*f660*/  @!P0 NANOSLEEP.SYNCS 0x989680 ;  /* 0x009896800000895d */ /* 0x004fea0003900000 */
[----:B------:R-:W2:Y:S02]  /*f670*/  @!P0 SYNCS.PHASECHK.TRANS64 P0, [R2+URZ+0x18], R5 ;  /* 0x00001805020085a7 */ /* 0x000ea400080010ff */
[----:B--2---:R-:W-:Y:S05]  /*f680*/  @!P0 BRA `(.L_x_101) ;  /* 0xfffffffc00f08947 */ /* 0x004fea000383ffff */
[----:B------:R-:W-:Y:S05]  /*f690*/  BRA `(.L_x_102) ;  /* 0xffffff4800a87947 */ /* 0x000fea000383ffff */
.L_x_35:
[----:B------:R-:W-:Y:S01]  /*f6a0*/  HFMA2 R4, -RZ, RZ, -0.0 , 0 ;  /* 0x80000000ff047431 */ /* 0x000fe200000001ff */
[----:B------:R-:W-:Y:S02]  /*f6b0*/  MOV R2, UR41 ;  /* 0x0000002900027c02 */ /* 0x000fe40008000f00 */
[----:B------:R-:W-:-:S07]  /*f6c0*/  MOV R5, 0x80000000 ;  /* 0x8000000000057802 */ /* 0x000fce0000000f00 */
.L_x_103:
[----:B-1----:R1:W2:Y:S02]  /*f6d0*/  SYNCS.PHASECHK.TRANS64.TRYWAIT P0, [R2+URZ+0x40], R5 ;  /* 0x00004005020075a7 */ /* 0x0022a400080011ff */
[----:B--2---:R-:W-:Y:S05]  /*f6e0*/  @!P0 NANOSLEEP.SYNCS 0x989680 ;  /* 0x009896800000895d */ /* 0x004fea0003900000 */
[----:B------:R-:W2:Y:S02]  /*f6f0*/  @!P0 SYNCS.PHASECHK.TRANS64 P0, [R2+URZ+0x40], R5 ;  /* 0x00004005020085a7 */ /* 0x000ea400080010ff */
[----:B--2---:R-:W-:Y:S05]  /*f700*/  @!P0 BRA `(.L_x_103) ;  /* 0xfffffffc00f08947 */ /* 0x004fea000383ffff */
[----:B------:R-:W-:Y:S05]  /*f710*/  BRA `(.L_x_104) ;  /* 0xffffff4800ec7947 */ /* 0x000fea000383ffff */
.L_x_36:
[----:B------:R-:W-:Y:S02]  /*f720*/  MOV R2, UR5 ;  /* 0x0000000500027c02 */ /* 0x000fe40008000f00 */
[----:B------:R-:W-:-:S07]  /*f730*/  MOV R7, R6 ;  /* 0x0000000600077202 */ /* 0x000fce0000000f00 */
.L_x_105:
[----:B-1----:R1:W2:Y:S02]  /*f740*/  SYNCS.PHASECHK.TRANS64.TRYWAIT P0, [R2+URZ+0x38], R7 ;  /* 0x00003807020075a7 */ /* 0x0022a400080011ff */
[----:B--2---:R-:W-:Y:S05]  /*f750*/  @!P0 NANOSLEEP.SYNCS 0x989680 ;  /* 0x009896800000895d */ /* 0x004fea0003900000 */
[----:B------:R-:W2:Y:S02]  /*f760*/  @!P0 SYNCS.PHASECHK.TRANS64 P0, [R2+URZ+0x38], R7 ;  /* 0x00003807020085a7 */ /* 0x000ea400080010ff */
[----:B--2---:R-:W-:Y:S05]  /*f770*/  @!P0 BRA `(.L_x_105) ;  /* 0xfffffffc00f08947 */ /* 0x004fea000383ffff */
[----:B------:R-:W-:Y:S05]  /*f780*/  BRA `(.L_x_106) ;  /* 0xffffff4c008c7947 */ /* 0x000fea000383ffff */
.L_x_37:
[----:B------:R-:W-:Y:S02]  /*f790*/  MOV R2, UR4 ;  /* 0x0000000400027c02 */ /* 0x000fe40008000f00 */
[----:B------:R-:W-:-:S07]  /*f7a0*/  MOV R7, R6 ;  /* 0x0000000600077202 */ /* 0x000fce0000000f00 */
.L_x_107:
[----:B-1----:R1:W2:Y:S02]  /*f7b0*/  SYNCS.PHASECHK.TRANS64.TRYWAIT P0, [R2+URZ+0x38], R7 ;  /* 0x00003807020075a7 */ /* 0x0022a400080011ff */
[----:B--2---:R-:W-:Y:S05]  /*f7c0*/  @!P0 NANOSLEEP.SYNCS 0x989680 ;  /* 0x009896800000895d */ /* 0x004fea0003900000 */
[----:B------:R-:W2:Y:S02]  /*f7d0*/  @!P0 SYNCS.PHASECHK.TRANS64 P0, [R2+URZ+0x38], R7 ;  /* 0x00003807020085a7 */ /* 0x000ea400080010ff */
[----:B--2---:R-:W-:Y:S05]  /*f7e0*/  @!P0 BRA `(.L_x_107) ;  /* 0xfffffffc00f08947 */ /* 0x004fea000383ffff */
[----:B------:R-:W-:Y:S05]  /*f7f0*/  BRA `(.L_x_108) ;  /* 0xffffff4c00cc7947 */ /* 0x000fea000383ffff */
.L_x_39:
[----:B------:R-:W-:Y:S02]  /*f800*/  MOV R2, UR5 ;  /* 0x0000000500027c02 */ /* 0x000fe40008000f00 */
[----:B------:R-:W-:-:S07]  /*f810*/  MOV R7, R6 ;  /* 0x0000000600077202 */ /* 0x000fce0000000f00 */
.L_x_109:
[----:B-1----:R1:W2:Y:S02]  /*f820*/  SYNCS.PHASECHK.TRANS64.TRYWAIT P0, [R2+URZ+0x38], R7 ;  /* 0x00003807020075a7 */ /* 0x0022a400080011ff */
[----:B--2---:R-:W-:Y:S05]  /*f830*/  @!P0 NANOSLEEP.SYNCS 0x989680 ;  /* 0x009896800000895d */ /* 0x004fea0003900000 */
[----:B------:R-:W2:Y:S02]  /*f840*/  @!P0 SYNCS.PHASECHK.TRANS64 P0, [R2+URZ+0x38], R7 ;  /* 0x00003807020085a7 */ /* 0x000ea400080010ff */
[----:B--2---:R-:W-:Y:S05]  /*f850*/  @!P0 BRA `(.L_x_109) ;  /* 0xfffffffc00f08947 */ /* 0x004fea000383ffff */
[----:B------:R-:W-:Y:S05]  /*f860*/  BRA `(.L_x_110) ;  /* 0xffffff5000507947 */ /* 0x000fea000383ffff */
.L_x_40:
[----:B------:R-:W-:Y:S02]  /*f870*/  MOV R2, UR4 ;  /* 0x0000000400027c02 */ /* 0x000fe40008000f00 */
[----:B------:R-:W-:-:S07]  /*f880*/  MOV R5, R4 ;  /* 0x0000000400057202 */ /* 0x000fce0000000f00 */
.L_x_111:
[----:B-1----:R1:W2:Y:S02]  /*f890*/  SYNCS.PHASECHK.TRANS64.TRYWAIT P0, [R2+URZ+0x18], R5 ;  /* 0x00001805020075a7 */ /* 0x0022a400080011ff */
[----:B--2---:R-:W-:Y:S05]  /*f8a0*/  @!P0 NANOSLEEP.SYNCS 0x989680 ;  /* 0x009896800000895d */ /* 0x004fea0003900000 */
[----:B------:R-:W2:Y:S02]  /*f8b0*/  @!P0 SYNCS.PHASECHK.TRANS64 P0, [R2+URZ+0x18], R5 ;  /* 0x00001805020085a7 */ /* 0x000ea400080010ff */
[----:B--2---:R-:W-:Y:S05]  /*f8c0*/  @!P0 BRA `(.L_x_111) ;  /* 0xfffffffc00f08947 */ /* 0x004fea000383ffff */
[----:B------:R-:W-:Y:S05]  /*f8d0*/  BRA `(.L_x_112) ;  /* 0xffffff50004c7947 */ /* 0x000fea000383ffff */
.L_x_43:
[----:B------:R-:W-:Y:S02]  /*f8e0*/  MOV R2, 0x80000000 ;  /* 0x8000000000027802 */ /* 0x000fe40000000f00 */
[----:B------:R-:W-:-:S07]  /*f8f0*/  MOV R3, 0x80000000 ;  /* 0x8000000000037802 */ /* 0x000fce0000000f00 */
.L_x_113:
[----:B-1----:R1:W2:Y:S02]  /*f900*/  SYNCS.PHASECHK.TRANS64.TRYWAIT P0, [UR17], R3 ;  /* 0x00000003ff0075a7 */ /* 0x0022a40008001111 */
[----:B--2---:R-:W-:Y:S05]  /*f910*/  @!P0 NANOSLEEP.SYNCS 0x989680 ;  /* 0x009896800000895d */ /* 0x004fea0003900000 */
[----:B------:R-:W2:Y:S02]  /*f920*/  @!P0 SYNCS.PHASECHK.TRANS64 P0, [UR17], R3 ;  /* 0x00000003ff0085a7 */ /* 0x000ea40008001011 */
[----:B--2---:R-:W-:Y:S05]  /*f930*/  @!P0 BRA `(.L_x_113) ;  /* 0xfffffffc00f08947 */ /* 0x004fea000383ffff */
[----:B------:R-:W-:Y:S05]  /*f940*/  BRA `(.L_x_114) ;  /* 0xffffff5000e87947 */ /* 0x000fea000383ffff */
.L_x_44:
[----:B------:R-:W1:Y:S02]  /*f950*/  SYNCS.PHASECHK.TRANS64.TRYWAIT P0, [UR18], RZ ;  /* 0x000000ffff0075a7 */ /* 0x000e640008001112 */
[----:B-1----:R-:W-:Y:S05]  /*f960*/  @!P0 NANOSLEEP.SYNCS 0x989680 ;  /* 0x009896800000895d */ /* 0x002fea0003900000 */
[----:B------:R-:W1:Y:S02]  /*f970*/  @!P0 SYNCS.PHASECHK.TRANS64 P0, [UR18], RZ ;  /* 0x000000ffff0085a7 */ /* 0x000e640008001012 */
[----:B-1----:R-:W-:Y:S05]  /*f980*/  @!P0 BRA `(.L_x_44) ;  /* 0xfffffffc00f08947 */ /* 0x002fea000383ffff */
[----:B------:R-:W-:Y:S05]  /*f990*/  BRA `(.L_x_115) ;  /* 0xffffff5400bc7947 */ /* 0x000fea000383ffff */
.L_x_45:
[----:B------:R-:W1:Y:S02]  /*f9a0*/  SYNCS.PHASECHK.TRANS64.TRYWAIT P0, [UR17], RZ ;  /* 0x000000ffff0075a7 */ /* 0x000e640008001111 */
[----:B-1----:R-:W-:Y:S05]  /*f9b0*/  @!P0 NANOSLEEP.SYNCS 0x989680 ;  /* 0x009896800000895d */ /* 0x002fea0003900000 */
[----:B------:R-:W1:Y:S02]  /*f9c0*/  @!P0 SYNCS.PHASECHK.TRANS64 P0, [UR17], RZ ;  /* 0x000000ffff0085a7 */ /* 0x000e640008001011 */
[----:B-1----:R-:W-:Y:S05]  /*f9d0*/  @!P0 BRA `(.L_x_45) ;  /* 0xfffffffc00f08947 */ /* 0x002fea000383ffff */
[----:B------:R-:W-:Y:S05]  /*f9e0*/  BRA `(.L_x_116) ;  /* 0xffffff7c004c7947 */ /* 0x000fea000383ffff */
.L_x_47:
[----:B------:R-:W-:Y:S02]  /*f9f0*/  MOV R4, UR4 ;  /* 0x0000000400047c02 */ /* 0x000fe40008000f00 */
[----:B------:R-:W-:-:S07]  /*fa00*/  MOV R5, UR4 ;  /* 0x0000000400057c02 */ /* 0x000fce0008000f00 */
.L_x_117:
[----:B---3--:R3:W4:Y:S02]  /*fa10*/  SYNCS.PHASECHK.TRANS64.TRYWAIT P0, [UR18], R5 ;  /* 0x00000005ff0075a7 */ /* 0x0087240008001112 */
[----:B----4-:R-:W-:Y:S05]  /*fa20*/  @!P0 NANOSLEEP.SYNCS 0x989680 ;  /* 0x009896800000895d */ /* 0x010fea0003900000 */
[----:B------:R-:W4:Y:S02]  /*fa30*/  @!P0 SYNCS.PHASECHK.TRANS64 P0, [UR18], R5 ;  /* 0x00000005ff0085a7 */ /* 0x000f240008001012 */
[----:B----4-:R-:W-:Y:S05]  /*fa40*/  @!P0 BRA `(.L_x_117) ;  /* 0xfffffffc00f08947 */ /* 0x010fea000383ffff */
[----:B------:R-:W-:Y:S05]  /*fa50*/  BRA `(.L_x_118) ;  /* 0xffffff7c00847947 */ /* 0x000fea000383ffff */
.L_x_48:
[----:B------:R-:W-:Y:S02]  /*fa60*/  MOV R4, UR4 ;  /* 0x0000000400047c02 */ /* 0x000fe40008000f00 */
[----:B------:R-:W-:-:S07]  /*fa70*/  MOV R5, UR4 ;  /* 0x0000000400057c02 */ /* 0x000fce0008000f00 */
.L_x_119:
[----:B-1----:R1:W2:Y:S02]  /*fa80*/  SYNCS.PHASECHK.TRANS64.TRYWAIT P0, [UR17], R5 ;  /* 0x00000005ff0075a7 */ /* 0x0022a40008001111 */
[----:B--2---:R-:W-:Y:S05]  /*fa90*/  @!P0 NANOSLEEP.SYNCS 0x989680 ;  /* 0x009896800000895d */ /* 0x004fea0003900000 */
[----:B------:R-:W2:Y:S02]  /*faa0*/  @!P0 SYNCS.PHASECHK.TRANS64 P0, [UR17], R5 ;  /* 0x00000005ff0085a7 */ /* 0x000ea40008001011 */
[----:B--2---:R-:W-:Y:S05]  /*fab0*/  @!P0 BRA `(.L_x_119) ;  /* 0xfffffffc00f08947 */ /* 0x004fea000383ffff */
[----:B------:R-:W-:Y:S05]  /*fac0*/  BRA `(.L_x_120) ;  /* 0xffffff9c00e47947 */ /* 0x000fea000383ffff */
.L_x_51:
[----:B------:R-:W-:Y:S01]  /*fad0*/  UIADD3 UR8, UPT, UPT, UR6, 0x50, URZ ;  /* 0x0000005006087890 */ /* 0x000fe2000fffe0ff */
[----:B------:R-:W-:Y:S02]  /*fae0*/  MOV R6, UR4 ;  /* 0x0000000400067c02 */ /* 0x000fe40008000f00 */
[----:B------:R-:W-:-:S03]  /*faf0*/  MOV R7, UR4 ;  /* 0x0000000400077c02 */ /* 0x000fc60008000f00 */
[----:B------:R-:W-:-:S07]  /*fb00*/  MOV R4, UR8 ;  /* 0x0000000800047c02 */ /* 0x000fce0008000f00 */
.L_x_121:
[----:B-1----:R1:W2:Y:S02]  /*fb10*/  SYNCS.PHASECHK.TRANS64.TRYWAIT P0, [R4+URZ], R7 ;  /* 0x00000007040075a7 */ /* 0x0022a400080011ff */
[----:B--2---:R-:W-:Y:S05]  /*fb20*/  @!P0 NANOSLEEP.SYNCS 0x989680 ;  /* 0x009896800000895d */ /* 0x004fea0003900000 */
[----:B------:R-:W2:Y:S02]  /*fb30*/  @!P0 SYNCS.PHASECHK.TRANS64 P0, [R4+URZ], R7 ;  /* 0x00000007040085a7 */ /* 0x000ea400080010ff */
[----:B--2---:R-:W-:Y:S05]  /*fb40*/  @!P0 BRA `(.L_x_121) ;  /* 0xfffffffc00f08947 */ /* 0x004fea000383ffff */
[----:B------:R-:W-:Y:S05]  /*fb50*/  BRA `(.L_x_122) ;  /* 0xffffffa4005c7947 */ /* 0x000fea000383ffff */
.L_x_52:
[----:B------:R-:W-:Y:S01]  /*fb60*/  UIADD3 UR6, UPT, UPT, UR6, 0xc0, URZ ;  /* 0x000000c006067890 */ /* 0x000fe2000fffe0ff */
[----:B------:R-:W-:Y:S02]  /*fb70*/  MOV R6, UR4 ;  /* 0x0000000400067c02 */ /* 0x000fe40008000f00 */
[----:B------:R-:W-:-:S03]  /*fb80*/  MOV R7, UR4 ;  /* 0x0000000400077c02 */ /* 0x000fc60008000f00 */
[----:B------:R-:W-:-:S07]  /*fb90*/  MOV R4, UR6 ;  /* 0x0000000600047c02 */ /* 0x000fce0008000f00 */
.L_x_123:
[----:B-1----:R1:W2:Y:S02]  /*fba0*/  SYNCS.PHASECHK.TRANS64.TRYWAIT P0, [R4+URZ], R7 ;  /* 0x00000007040075a7 */ /* 0x0022a400080011ff */
[----:B--2---:R-:W-:Y:S05]  /*fbb0*/  @!P0 NANOSLEEP.SYNCS 0x989680 ;  /* 0x009896800000895d */ /* 0x004fea0003900000 */
[----:B------:R-:W2:Y:S02]  /*fbc0*/  @!P0 SYNCS.PHASECHK.TRANS64 P0, [R4+URZ], R7 ;  /* 0x00000007040085a7 */ /* 0x000ea400080010ff */
[----:B--2---:R-:W-:Y:S05]  /*fbd0*/  @!P0 BRA `(.L_x_123) ;  /* 0xfffffffc00f08947 */ /* 0x004fea000383ffff */
[----:B------:R-:W-:Y:S05]  /*fbe0*/  BRA `(.L_x_124) ;  /* 0xffffffbc00ec7947 */ /* 0x000fea000383ffff */
.L_x_54:
[----:B------:R-:W-:Y:S01]  /*fbf0*/  UIADD3 UR4, UPT, UPT, UR4, 0xc0, URZ ;  /* 0x000000c004047890 */ /* 0x000fe2000fffe0ff */
[----:B-1----:R-:W-:Y:S02]  /*fc00*/  MOV R2, UR9 ;  /* 0x0000000900027c02 */ /* 0x002fe40008000f00 */
[----:B------:R-:W-:-:S03]  /*fc10*/  MOV R3, UR9 ;  /* 0x0000000900037c02 */ /* 0x000fc60008000f00 */
[----:B------:R-:W-:-:S07]  /*fc20*/  MOV R0, UR4 ;  /* 0x0000000400007c02 */ /* 0x000fce0008000f00 */
.L_x_125:
[----:B-1----:R1:W2:Y:S02]  /*fc30*/  SYNCS.PHASECHK.TRANS64.TRYWAIT P0, [R0+URZ], R3 ;  /* 0x00000003000075a7 */ /* 0x0022a400080011ff */
[----:B--2---:R-:W-:Y:S05]  /*fc40*/  @!P0 NANOSLEEP.SYNCS 0x989680 ;  /* 0x009896800000895d */ /* 0x004fea0003900000 */
[----:B------:R-:W2:Y:S02]  /*fc50*/  @!P0 SYNCS.PHASECHK.TRANS64 P0, [R0+URZ], R3 ;  /* 0x00000003000085a7 */ /* 0x000ea400080010ff */
[----:B--2---:R-:W-:Y:S05]  /*fc60*/  @!P0 BRA `(.L_x_125) ;  /* 0xfffffffc00f08947 */ /* 0x004fea000383ffff */
[----:B------:R-:W-:Y:S05]  /*fc70*/  BRA `(.L_x_126) ;  /* 0xffffffc400487947 */ /* 0x000fea000383ffff */
.L_x_60:
[----:B------:R-:W1:Y:S02]  /*fc80*/  SYNCS.PHASECHK.TRANS64.TRYWAIT P0, [UR7+0x90], RZ ;  /* 0x000090ffff0075a7 */ /* 0x000e640008001107 */
[----:B-1----:R-:W-:Y:S05]  /*fc90*/  @!P0 NANOSLEEP.SYNCS 0x989680 ;  /* 0x009896800000895d */ /* 0x002fea0003900000 */
[----:B------:R-:W1:Y:S02]  /*fca0*/  @!P0 SYNCS.PHASECHK.TRANS64 P0, [UR7+0x90], RZ ;  /* 0x000090ffff0085a7 */ /* 0x000e640008001007 */
[----:B-1----:R-:W-:Y:S05]  /*fcb0*/  @!P0 BRA `(.L_x_60) ;  /* 0xfffffffc00f08947 */ /* 0x002fea000383ffff */
[----:B------:R-:W-:Y:S05]  /*fcc0*/  BRA `(.L_x_127) ;  /* 0xffffffd800247947 */ /* 0x000fea000383ffff */
.L_x_61:
[----:B------:R-:W-:Y:S01]  /*fcd0*/  HFMA2 R4, -RZ, RZ, -0.0 , 0 ;  /* 0x80000000ff047431 */ /* 0x000fe200000001ff */
[----:B------:R-:W-:-:S07]  /*fce0*/  MOV R5, 0x80000000 ;  /* 0x8000000000057802 */ /* 0x000fce0000000f00 */
.L_x_128:
[----:B-1----:R1:W2:Y:S02]  /*fcf0*/  SYNCS.PHASECHK.TRANS64.TRYWAIT P0, [UR7+0xe0], R5 ;  /* 0x0000e005ff0075a7 */ /* 0x0022a40008001107 */
[----:B--2---:R-:W-:Y:S05]  /*fd00*/  @!P0 NANOSLEEP.SYNCS 0x989680 ;  /* 0x009896800000895d */ /* 0x004fea0003900000 */
[----:B------:R-:W2:Y:S02]  /*fd10*/  @!P0 SYNCS.PHASECHK.TRANS64 P0, [UR7+0xe0], R5 ;  /* 0x0000e005ff0085a7 */ /* 0x000ea40008001007 */
[----:B--2---:R-:W-:Y:S05]  /*fd20*/  @!P0 BRA `(.L_x_128) ;  /* 0xfffffffc00f08947 */ /* 0x004fea000383ffff */
[----:B------:R-:W-:Y:S05]  /*fd30*/  BRA `(.L_x_129) ;  /* 0xffffffd800187947 */ /* 0x000fea000383ffff */
.L_x_62:
[----:B------:R-:W1:Y:S02]  /*fd40*/  SYNCS.PHASECHK.TRANS64.TRYWAIT P0, [UR7+0x98], RZ ;  /* 0x000098ffff0075a7 */ /* 0x000e640008001107 */
[----:B-1----:R-:W-:Y:S05]  /*fd50*/  @!P0 NANOSLEEP.SYNCS 0x989680 ;  /* 0x009896800000895d */ /* 0x002fea0003900000 */
[----:B------:R-:W1:Y:S02]  /*fd60*/  @!P0 SYNCS.PHASECHK.TRANS64 P0, [UR7+0x98], RZ ;  /* 0x000098ffff0085a7 */ /* 0x000e640008001007 */
[----:B-1----:R-:W-:Y:S05]  /*fd70*/  @!P0 BRA `(.L_x_62) ;  /* 0xfffffffc00f08947 */ /* 0x002fea000383ffff */
[----:B------:R-:W-:Y:S05]  /*fd80*/  BRA `(.L_x_130) ;  /* 0xffffffe000c07947 */ /* 0x000fea000383ffff */
.L_x_63:
[----:B------:R-:W-:Y:S01]  /*fd90*/  HFMA2 R4, -RZ, RZ, -0.0 , 0 ;  /* 0x80000000ff047431 */ /* 0x000fe200000001ff */
[----:B------:R-:W-:-:S07]  /*fda0*/  MOV R5, 0x80000000 ;  /* 0x8000000000057802 */ /* 0x000fce0000000f00 */
.L_x_131:
[----:B-1----:R1:W2:Y:S02]  /*fdb0*/  SYNCS.PHASECHK.TRANS64.TRYWAIT P0, [UR7+0xe8], R5 ;  /* 0x0000e805ff0075a7 */ /* 0x0022a40008001107 */
[----:B--2---:R-:W-:Y:S05]  /*fdc0*/  @!P0 NANOSLEEP.SYNCS 0x989680 ;  /* 0x009896800000895d */ /* 0x004fea0003900000 */
[----:B------:R-:W2:Y:S02]  /*fdd0*/  @!P0 SYNCS.PHASECHK.TRANS64 P0, [UR7+0xe8], R5 ;  /* 0x0000e805ff0085a7 */ /* 0x000ea40008001007 */
[----:B--2---:R-:W-:Y:S05]  /*fde0*/  @!P0 BRA `(.L_x_131) ;  /* 0xfffffffc00f08947 */ /* 0x004fea000383ffff */
[----:B------:R-:W-:Y:S05]  /*fdf0*/  BRA `(.L_x_132) ;  /* 0xffffffe000b47947 */ /* 0x000fea000383ffff */
.L_x_64:
[----:B------:R-:W-:-:S07]  /*fe00*/  MOV R7, R6 ;  /* 0x0000000600077202 */ /* 0x000fce0000000f00 */
.L_x_133:
[----:B-1----:R1:W3:Y:S02]  /*fe10*/  SYNCS.PHASECHK.TRANS64.TRYWAIT P0, [UR7+0xe8], R7 ;  /* 0x0000e807ff0075a7 */ /* 0x0022e40008001107 */
[----:B---3--:R-:W-:Y:S05]  /*fe20*/  @!P0 NANOSLEEP.SYNCS 0x989680 ;  /* 0x009896800000895d */ /* 0x008fea0003900000 */
[----:B------:R-:W3:Y:S02]  /*fe30*/  @!P0 SYNCS.PHASECHK.TRANS64 P0, [UR7+0xe8], R7 ;  /* 0x0000e807ff0085a7 */ /* 0x000ee40008001007 */
[----:B---3--:R-:W-:Y:S05]  /*fe40*/  @!P0 BRA `(.L_x_133) ;  /* 0xfffffffc00f08947 */ /* 0x008fea000383ffff */
[----:B------:R-:W-:Y:S05]  /*fe50*/  BRA `(.L_x_134) ;  /* 0xffffffec00f47947 */ /* 0x000fea000383ffff */
        .weak           $__internal_0_$__cuda_sm10x_tcgen05_guardrail_trap_col_being_dealloced_not_returned_by_alloc
        .type           $__internal_0_$__cuda_sm10x_tcgen05_guardrail_trap_col_being_dealloced_not_returned_by_alloc,@function
        .size           $__internal_0_$__cuda_sm10x_tcgen05_guardrail_trap_col_being_dealloced_not_returned_by_alloc,($__internal_1_$__cuda_sm10x_tcgen05_guardrail_trap_phase_invalid_during_alloc - $__internal_0_$__cuda_sm10x_tcgen05_guardrail_trap_col_being_dealloced_not_returned_by_alloc)
$__internal_0_$__cuda_sm10x_tcgen05_guardrail_trap_col_being_dealloced_not_returned_by_alloc:
[----:B------:R-:W-:Y:S05]  /*fe60*/  BPT.TRAP 0x1 ;  /* 0x000000040000795c */ /* 0x000fea0000300000 */
[----:B------:R-:W-:-:S04]  /*fe70*/  HFMA2 R3, -RZ, RZ, 0, 0 ;  /* 0x00000000ff037431 */ /* 0x000fc800000001ff */
[----:B------:R-:W-:Y:S05]  /*fe80*/  RET.REL.NODEC R2 `(kernel_cutlass_kernel_flash_attncuteflash_fwd_sm100FlashAttentionForwardSm100_object_at__tensor0000o12811101213_tensor0000o12811101213_tensor0000o12810111213_tensor0000o12811101213_tensor_0) ;  /* 0xffffff00025c7950 */ /* 0x000fea0003c3ffff */
        .weak           $__internal_1_$__cuda_sm10x_tcgen05_guardrail_trap_phase_invalid_during_alloc
        .type           $__internal_1_$__cuda_sm10x_tcgen05_guardrail_trap_phase_invalid_during_alloc,@function
        .size           $__internal_1_$__cuda_sm10x_tcgen05_guardrail_trap_phase_invalid_during_alloc,($__internal_2_$__cuda_sm10x_tcgen05_guardrail_trap_unallocated_columns_being_dealloced - $__internal_1_$__cuda_sm10x_tcgen05_guardrail_trap_phase_invalid_during_alloc)
$__internal_1_$__cuda_sm10x_tcgen05_guardrail_trap_phase_invalid_during_alloc:
[----:B------:R-:W-:Y:S05]  /*fe90*/  BPT.TRAP 0x1 ;  /* 0x000000040000795c */ /* 0x000fea0000300000 */
[----:B------:R-:W-:-:S04]  /*fea0*/  MOV R3, 0x0 ;  /* 0x0000000000037802 */ /* 0x000fc80000000f00 */
[----:B------:R-:W-:Y:S05]  /*feb0*/  RET.REL.NODEC R2 `(kernel_cutlass_kernel_flash_attncuteflash_fwd_sm100FlashAttentionForwardSm100_object_at__tensor0000o12811101213_tensor0000o12811101213_tensor0000o12810111213_tensor0000o12811101213_tensor_0) ;  /* 0xffffff0002507950 */ /* 0x000fea0003c3ffff */
        .weak           $__internal_2_$__cuda_sm10x_tcgen05_guardrail_trap_unallocated_columns_being_dealloced
        .type           $__internal_2_$__cuda_sm10x_tcgen05_guardrail_trap_unallocated_columns_being_dealloced,@function
        .size           $__internal_2_$__cuda_sm10x_tcgen05_guardrail_trap_unallocated_columns_being_dealloced,(.L_x_142 - $__internal_2_$__cuda_sm10x_tcgen05_guardrail_trap_unallocated_columns_being_dealloced)
$__internal_2_$__cuda_sm10x_tcgen05_guardrail_trap_unallocated_columns_being_dealloced:
[----:B------:R-:W-:Y:S05]  /*fec0*/  BPT.TRAP 0x1 ;  /* 0x000000040000795c */ /* 0x000fea0000300000 */
[----:B------:R-:W-:-:S04]  /*fed0*/  HFMA2 R3, -RZ, RZ, 0, 0 ;  /* 0x00000000ff037431 */ /* 0x000fc800000001ff */
[----:B------:R-:W-:Y:S05]  /*fee0*/  RET.REL.NODEC R2 `(kernel_cutlass_kernel_flash_attncuteflash_fwd_sm100FlashAttentionForwardSm100_object_at__tensor0000o12811101213_tensor0000o12811101213_tensor0000o12810111213_tensor0000o12811101213_tensor_0) ;  /* 0xffffff0002447950 */ /* 0x000fea0003c3ffff */
.L_x_135:
[----:B------:R-:W-:-:S00]  /*fef0*/  BRA `(.L_x_135) ;  /* 0xfffffffc00fc7947 */ /* 0x000fc0000383ffff */
[----:B------:R-:W-:-:S00]  /*ff00*/  NOP ;  /* 0x0000000000007918 */ /* 0x000fc00000000000 */
[----:B------:R-:W-:-:S00]  /*ff10*/  NOP ;  /* 0x0000000000007918 */ /* 0x000fc00000000000 */
[----:B------:R-:W-:-:S00]  /*ff20*/  NOP ;  /* 0x0000000000007918 */ /* 0x000fc00000000000 */
[----:B------:R-:W-:-:S00]  /*ff30*/  NOP ;  /* 0x0000000000007918 */ /* 0x000fc00000000000 */
[----:B------:R-:W-:-:S00]  /*ff40*/  NOP ;  /* 0x0000000000007918 */ /* 0x000fc00000000000 */
[----:B------:R-:W-:-:S00]  /*ff50*/  NOP ;  /* 0x0000000000007918 */ /* 0x000fc00000000000 */
[----:B------:R-:W-:-:S00]  /*ff60*/  NOP ;  /* 0x0000000000007918 */ /* 0x000fc00000000000 */
[----:B------:R-:W-:-:S00]  /*ff70*/  NOP ;  /* 0x0000000000007918 */ /* 0x000fc00000000000 */
.L_x_142:


//--------------------- .nv.shared.kernel_cutlass_kernel_flash_attncuteflash_fwd_sm100FlashAttentionForwardSm100_object_at__tensor0000o12811101213_tensor0000o12811101213_tensor0000o12810111213_tensor0000o12811101213_tensor_0 --------------------------
	.section	.nv.shared.kernel_cutlass_kernel_flash_attncuteflash_fwd_sm100FlashAttentionForwardSm100_object_at__tensor0000o12811101213_tensor0000o12811101213_tensor0000o12810111213_tensor0000o12811101213_tensor_0,"aw",@nobits
	.sectionflags	@""
	.align	1024
	.zero		1024


//--------------------- .nv.shared.reserved.0     --------------------------
	.section	.nv.shared.reserved.0,"aw",@nobits
	.align	8
	.weak		__nv_reservedSMEM_offset_0_alias
	.size		__nv_reservedSMEM_offset_0_alias, 0, 64
	.other		__nv_reservedSMEM_offset_0_alias,@"STO_CUDA_RESERVED_SHARED STV_DEFAULT"
__nv_reservedSMEM_offset_0_alias:
	.zero		0
.nv.shared.reserved.0:
	.zero		64
	.weak		__nv_reservedSMEM_allocation_phase
	.type		__nv_reservedSMEM_allocation_phase,@object
	.size		__nv_reservedSMEM_allocation_phase,(.L_0 - __nv_reservedSMEM_allocation_phase)
__nv_reservedSMEM_allocation_phase:
	.zero		1
.L_0:
	.zero		7
	.weak		__nv_reservedSMEM_devtool_atexit_pc
	.type		__nv_reservedSMEM_devtool_atexit_pc,@object
	.size		__nv_reservedSMEM_devtool_atexit_pc,(__nv_reservedSMEM_allocation_mask - __nv_reservedSMEM_devtool_atexit_pc)
__nv_reservedSMEM_devtool_atexit_pc:
	.zero		8
	.weak		__nv_reservedSMEM_allocation_mask
	.type		__nv_reservedSMEM_allocation_mask,@object
	.size		__nv_reservedSMEM_allocation_mask,(.L_2 - __nv_reservedSMEM_allocation_mask)
__nv_reservedSMEM_allocation_mask:
	.zero		4
.L_2:


//--------------------- .nv.constant0.kernel_cutlass_kernel_flash_attncuteflash_fwd_sm100FlashAttentionForwardSm100_object_at__tensor0000o12811101213_tensor0000o12811101213_tensor0000o12810111213_tensor0000o12811101213_tensor_0 --------------------------
	.section	.nv.constant0.kernel_cutlass_kernel_flash_attncuteflash_fwd_sm100FlashAttentionForwardSm100_object_at__tensor0000o12811101213_tensor0000o12811101213_tensor0000o12810111213_tensor0000o12811101213_tensor_0,"a",@progbits
	.sectionflags	@""
	.align	4
.nv.constant0.kernel_cutlass_kernel_flash_attncuteflash_fwd_sm100FlashAttentionForwardSm100_object_at__tensor0000o12811101213_tensor0000o12811101213_tensor0000o12810111213_tensor0000o12811101213_tensor_0:
	.zero		1640


//--------------------- SYMBOLS --------------------------

	.type		.nv.reservedSmem.offset0,@object
	.size		.nv.reservedSmem.offset0,0x4
	.type		.nv.reservedSmem.cap,@object
	.size		.nv.reservedSmem.cap,0x4
